	.target	sm_80

	.elftype	@"ET_EXEC"


//--------------------- .note.nv.tkinfo           --------------------------
	.section	.note.nv.tkinfo,"",@"SHT_NOTE"
	.sectionflags	@"SHF_NOTE_NV_TKINFO"
	.tkinfo
        /*0018*/ 	.word	0x00000002
        /*0030*/ 	.string	""
        /*0030*/ 	.string	"ptxas"
        /*0030*/ 	.string	"Cuda compilation tools, release 13.0, V13.0.88"
        /*0030*/ 	.string	"Build cuda_13.0.r13.0/compiler.36424714_0"
        /*0030*/ 	.string	"-v  -suppress-debug-info  -lineinfo  -arch sm_80 "



//--------------------- .note.nv.cuinfo           --------------------------
	.section	.note.nv.cuinfo,"",@"SHT_NOTE"
	.sectionflags	@"SHF_NOTE_NV_CUINFO"
        /*0018*/ 	.short	0x0002
        /*001a*/ 	.short	0x0050
        /*001c*/ 	.short	0x0082
	.zero		2


//--------------------- .nv.info                  --------------------------
	.section	.nv.info,"",@"SHT_CUDA_INFO"
	.align	4


	//----- nvinfo : EIATTR_REGCOUNT
	.align		4
        /*0000*/ 	.byte	0x04, 0x2f
        /*0002*/ 	.short	(.L_1 - .L_0)
	.align		4
.L_0:
        /*0004*/ 	.word	index@(matmul_kernel)
        /*0008*/ 	.word	0x000000ff


	//----- nvinfo : EIATTR_FRAME_SIZE
	.align		4
.L_1:
        /*000c*/ 	.byte	0x04, 0x11
        /*000e*/ 	.short	(.L_3 - .L_2)
	.align		4
.L_2:
        /*0010*/ 	.word	index@(matmul_kernel)
        /*0014*/ 	.word	0x00004458


	//----- nvinfo : EIATTR_MIN_STACK_SIZE
	.align		4
.L_3:
        /*0018*/ 	.byte	0x04, 0x12
        /*001a*/ 	.short	(.L_5 - .L_4)
	.align		4
.L_4:
        /*001c*/ 	.word	index@(matmul_kernel)
        /*0020*/ 	.word	0x00004458
.L_5:


//--------------------- .nv.info.matmul_kernel    --------------------------
	.section	.nv.info.matmul_kernel,"",@"SHT_CUDA_INFO"
	.sectionflags	@""
	.align	4


	//----- nvinfo : EIATTR_CUDA_API_VERSION
	.align		4
        /*0000*/ 	.byte	0x04, 0x37
        /*0002*/ 	.short	(.L_7 - .L_6)
.L_6:
        /*0004*/ 	.word	0x00000082


	//----- nvinfo : EIATTR_SW2861232_WAR
	.align		4
.L_7:
        /*0008*/ 	.byte	0x01, 0x35
	.zero		2


	//----- nvinfo : EIATTR_PARAM_CBANK
	.align		4
        /*000c*/ 	.byte	0x04, 0x0a
        /*000e*/ 	.short	(.L_9 - .L_8)
	.align		4
.L_8:
        /*0010*/ 	.word	index@(.nv.constant0.matmul_kernel)
        /*0014*/ 	.short	0x0160
        /*0016*/ 	.short	0x0050


	//----- nvinfo : EIATTR_CBANK_PARAM_SIZE
	.align		4
.L_9:
        /*0018*/ 	.byte	0x03, 0x19
        /*001a*/ 	.short	0x0050


	//----- nvinfo : EIATTR_KPARAM_INFO
	.align		4
        /*001c*/ 	.byte	0x04, 0x17
        /*001e*/ 	.short	(.L_11 - .L_10)
.L_10:
        /*0020*/ 	.word	0x00000000
        /*0024*/ 	.short	0x000d
        /*0026*/ 	.short	0x0048
        /*0028*/ 	.byte	0x00, 0xf4, 0x21, 0x00


	//----- nvinfo : EIATTR_KPARAM_INFO
	.align		4
.L_11:
        /*002c*/ 	.byte	0x04, 0x17
        /*002e*/ 	.short	(.L_13 - .L_12)
.L_12:
        /*0030*/ 	.word	0x00000000
        /*0034*/ 	.short	0x000c
        /*0036*/ 	.short	0x0040
        /*0038*/ 	.byte	0x00, 0xf4, 0x21, 0x00


	//----- nvinfo : EIATTR_KPARAM_INFO
	.align		4
.L_13:
        /*003c*/ 	.byte	0x04, 0x17
        /*003e*/ 	.short	(.L_15 - .L_14)
.L_14:
        /*0040*/ 	.word	0x00000000
        /*0044*/ 	.short	0x000b
        /*0046*/ 	.short	0x0038
        /*0048*/ 	.byte	0x00, 0xf0, 0x11, 0x00


	//----- nvinfo : EIATTR_KPARAM_INFO
	.align		4
.L_15:
        /*004c*/ 	.byte	0x04, 0x17
        /*004e*/ 	.short	(.L_17 - .L_16)
.L_16:
        /*0050*/ 	.word	0x00000000
        /*0054*/ 	.short	0x000a
        /*0056*/ 	.short	0x0034
        /*0058*/ 	.byte	0x00, 0xf0, 0x11, 0x00


	//----- nvinfo : EIATTR_KPARAM_INFO
	.align		4
.L_17:
        /*005c*/ 	.byte	0x04, 0x17
        /*005e*/ 	.short	(.L_19 - .L_18)
.L_18:
        /*0060*/ 	.word	0x00000000
        /*0064*/ 	.short	0x0009
        /*0066*/ 	.short	0x0030
        /*0068*/ 	.byte	0x00, 0xf0, 0x11, 0x00


	//----- nvinfo : EIATTR_KPARAM_INFO
	.align		4
.L_19:
        /*006c*/ 	.byte	0x04, 0x17
        /*006e*/ 	.short	(.L_21 - .L_20)
.L_20:
        /*0070*/ 	.word	0x00000000
        /*0074*/ 	.short	0x0008
        /*0076*/ 	.short	0x002c
        /*0078*/ 	.byte	0x00, 0xf0, 0x11, 0x00


	//----- nvinfo : EIATTR_KPARAM_INFO
	.align		4
.L_21:
        /*007c*/ 	.byte	0x04, 0x17
        /*007e*/ 	.short	(.L_23 - .L_22)
.L_22:
        /*0080*/ 	.word	0x00000000
        /*0084*/ 	.short	0x0007
        /*0086*/ 	.short	0x0028
        /*0088*/ 	.byte	0x00, 0xf0, 0x11, 0x00


	//----- nvinfo : EIATTR_KPARAM_INFO
	.align		4
.L_23:
        /*008c*/ 	.byte	0x04, 0x17
        /*008e*/ 	.short	(.L_25 - .L_24)
.L_24:
        /*0090*/ 	.word	0x00000000
        /*0094*/ 	.short	0x0006
        /*0096*/ 	.short	0x0024
        /*0098*/ 	.byte	0x00, 0xf0, 0x11, 0x00


	//----- nvinfo : EIATTR_KPARAM_INFO
	.align		4
.L_25:
        /*009c*/ 	.byte	0x04, 0x17
        /*009e*/ 	.short	(.L_27 - .L_26)
.L_26:
        /*00a0*/ 	.word	0x00000000
        /*00a4*/ 	.short	0x0005
        /*00a6*/ 	.short	0x0020
        /*00a8*/ 	.byte	0x00, 0xf0, 0x11, 0x00


	//----- nvinfo : EIATTR_KPARAM_INFO
	.align		4
.L_27:
        /*00ac*/ 	.byte	0x04, 0x17
        /*00ae*/ 	.short	(.L_29 - .L_28)
.L_28:
        /*00b0*/ 	.word	0x00000000
        /*00b4*/ 	.short	0x0004
        /*00b6*/ 	.short	0x001c
        /*00b8*/ 	.byte	0x00, 0xf0, 0x11, 0x00


	//----- nvinfo : EIATTR_KPARAM_INFO
	.align		4
.L_29:
        /*00bc*/ 	.byte	0x04, 0x17
        /*00be*/ 	.short	(.L_31 - .L_30)
.L_30:
        /*00c0*/ 	.word	0x00000000
        /*00c4*/ 	.short	0x0003
        /*00c6*/ 	.short	0x0018
        /*00c8*/ 	.byte	0x00, 0xf0, 0x11, 0x00


	//----- nvinfo : EIATTR_KPARAM_INFO
	.align		4
.L_31:
        /*00cc*/ 	.byte	0x04, 0x17
        /*00ce*/ 	.short	(.L_33 - .L_32)
.L_32:
        /*00d0*/ 	.word	0x00000000
        /*00d4*/ 	.short	0x0002
        /*00d6*/ 	.short	0x0010
        /*00d8*/ 	.byte	0x00, 0xf4, 0x21, 0x00


	//----- nvinfo : EIATTR_KPARAM_INFO
	.align		4
.L_33:
        /*00dc*/ 	.byte	0x04, 0x17
        /*00de*/ 	.short	(.L_35 - .L_34)
.L_34:
        /*00e0*/ 	.word	0x00000000
        /*00e4*/ 	.short	0x0001
        /*00e6*/ 	.short	0x0008
        /*00e8*/ 	.byte	0x00, 0xf4, 0x21, 0x00


	//----- nvinfo : EIATTR_KPARAM_INFO
	.align		4
.L_35:
        /*00ec*/ 	.byte	0x04, 0x17
        /*00ee*/ 	.short	(.L_37 - .L_36)
.L_36:
        /*00f0*/ 	.word	0x00000000
        /*00f4*/ 	.short	0x0000
        /*00f6*/ 	.short	0x0000
        /*00f8*/ 	.byte	0x00, 0xf4, 0x21, 0x00


	//----- nvinfo : EIATTR_MAXREG_COUNT
	.align		4
.L_37:
        /*00fc*/ 	.byte	0x03, 0x1b
        /*00fe*/ 	.short	0x00ff


	//----- nvinfo : EIATTR_NUM_BARRIERS
	.align		4
        /*0100*/ 	.byte	0x02, 0x4c
        /*0102*/ 	.byte	0x01
	.zero		1


	//----- nvinfo : EIATTR_ANNOTATIONS
	.align		4
        /*0104*/ 	.byte	0x04, 0x55
        /*0106*/ 	.short	(.L_39 - .L_38)


	//   ....[0]....
.L_38:
        /*0108*/ 	.word	0x00000001
        /*010c*/ 	.byte	0x20, 0x06, 0x00, 0x00, 0x01, 0x00, 0x00, 0x00, 0x60, 0x06, 0x00, 0x00, 0x01, 0x00, 0x00, 0x00
        /* <DEDUP_REMOVED lines=1121> */
        /*472c*/ 	.byte	0x20, 0x26, 0x02, 0x00, 0x01, 0x00, 0x00, 0x00, 0x50, 0x26, 0x02, 0x00


	//----- nvinfo : EIATTR_MERCURY_ISA_VERSION
	.align		4
.L_39:
        /*4738*/ 	.byte	0x03, 0x5f
        /*473a*/ 	.short	0x0000


	//----- nvinfo : EIATTR_EXIT_INSTR_OFFSETS
	.align		4
        /*473c*/ 	.byte	0x04, 0x1c
        /*473e*/ 	.short	(.L_41 - .L_40)


	//   ....[0]....
.L_40:
        /*4740*/ 	.word	0x000c4b50


	//   ....[1]....
        /*4744*/ 	.word	0x000c4b70


	//----- nvinfo : EIATTR_REQNTID
	.align		4
.L_41:
        /*4748*/ 	.byte	0x04, 0x10
        /*474a*/ 	.short	(.L_43 - .L_42)
.L_42:
        /*474c*/ 	.word	0x00000100
        /*4750*/ 	.word	0x00000001
        /*4754*/ 	.word	0x00000001
.L_43:


//--------------------- .nv.callgraph             --------------------------
	.section	.nv.callgraph,"",@"SHT_CUDA_CALLGRAPH"
	.align	4
	.sectionentsize	8
	.align		4
        /*0000*/ 	.word	0x00000000
	.align		4
        /*0004*/ 	.word	0xffffffff
	.align		4
        /*0008*/ 	.word	0x00000000
	.align		4
        /*000c*/ 	.word	0xfffffffe
	.align		4
        /*0010*/ 	.word	0x00000000
	.align		4
        /*0014*/ 	.word	0xfffffffd
	.align		4
        /*0018*/ 	.word	0x00000000
	.align		4
        /*001c*/ 	.word	0xfffffffc


//--------------------- .nv.rel.action            --------------------------
	.section	.nv.rel.action,"",@"SHT_CUDA_RELOCINFO"
	.align	8
	.sectionentsize	8
        /*0000*/ 	.byte	0x73, 0x00, 0x00, 0x00, 0x00, 0x00, 0x00, 0x00, 0x00, 0x00, 0x00, 0x11, 0x25, 0x00, 0x05, 0x36


//--------------------- .nv.constant0.matmul_kernel --------------------------
	.section	.nv.constant0.matmul_kernel,"a",@progbits
	.sectionflags	@""
	.align	4
.nv.constant0.matmul_kernel:
	.zero		432


//--------------------- .text.matmul_kernel       --------------------------
	.section	.text.matmul_kernel,"ax",@progbits
	.sectioninfo	@"SHI_REGISTERS=255"
	.align	128
        .global         matmul_kernel
        .type           matmul_kernel,@function
        .size           matmul_kernel,(.L_x_4 - matmul_kernel)
        .other          matmul_kernel,@"STO_CUDA_ENTRY STV_DEFAULT"
matmul_kernel:
.text.matmul_kernel:
[----:B------:R-:W-:-:S03]  /*0000*/  IMAD.MOV.U32 R1, RZ, RZ, c[0x0][0x28] ;  /* 0x00000a00ff017624 */ /* 0x000fc600078e00ff */
[----:B------:R-:W-:Y:S01]  /*0010*/  IMAD.MOV.U32 R6, RZ, RZ, 0x1ff ;  /* 0x000001ffff067424 */ /* 0x000fe200078e00ff */
[----:B------:R-:W1:Y:S01]  /*0020*/  S2R R5, SR_CTAID.X ;  /* 0x0000000000057919 */ /* 0x000e620000002500 */
[----:B------:R-:W-:-:S03]  /*0030*/  IADD3 R1, R1, -0x4458, RZ ;  /* 0xffffbba801017810 */ /* 0x000fc60007ffe0ff */
[----:B------:R-:W-:Y:S01]  /*0040*/  IADD3 R0, R6, c[0x0][0x17c], RZ ;  /* 0x00005f0006007a10 */ /* 0x000fe20007ffe0ff */
[----:B------:R-:W2:Y:S03]  /*0050*/  S2R R15, SR_TID.X ;  /* 0x00000000000f7919 */ /* 0x000ea60000002100 */
[----:B------:R-:W-:-:S04]  /*0060*/  SHF.R.S32.HI R3, RZ, 0x1f, R0 ;  /* 0x0000001fff037819 */ /* 0x000fc80000011400 */
[----:B------:R-:W-:-:S04]  /*0070*/  LEA.HI R3, R3, R0, RZ, 0x9 ;  /* 0x0000000003037211 */ /* 0x000fc800078f48ff */
[----:B------:R-:W-:-:S05]  /*0080*/  SHF.R.S32.HI R3, RZ, 0x9, R3 ;  /* 0x00000009ff037819 */ /* 0x000fca0000011403 */
[----:B------:R-:W-:Y:S01]  /*0090*/  IMAD.SHL.U32 R4, R3, 0x8, RZ ;  /* 0x0000000803047824 */ /* 0x000fe200078e00ff */
[----:B-1----:R-:W-:-:S04]  /*00a0*/  IABS R10, R5 ;  /* 0x00000005000a7213 */ /* 0x002fc80000000000 */
[-C--:B------:R-:W-:Y:S02]  /*00b0*/  IABS R7, R4.reuse ;  /* 0x0000000400077213 */ /* 0x080fe40000000000 */
[----:B------:R-:W-:Y:S02]  /*00c0*/  IABS R11, R4 ;  /* 0x00000004000b7213 */ /* 0x000fe40000000000 */
[----:B------:R-:W1:Y:S01]  /*00d0*/  I2F.RP R0, R7 ;  /* 0x0000000700007306 */ /* 0x000e620000209400 */
[----:B--2---:R-:W-:Y:S02]  /*00e0*/  LOP3.LUT R12, R15, 0xff, RZ, 0xc0, !PT ;  /* 0x000000ff0f0c7812 */ /* 0x004fe400078ec0ff */
[----:B------:R-:W-:-:S04]  /*00f0*/  SHF.R.U32.HI R245, RZ, 0x7, R15 ;  /* 0x00000007fff57819 */ /* 0x000fc8000001160f */
[----:B------:R-:W-:Y:S01]  /*0100*/  SGXT.U32 R245, R245, 0x1 ;  /* 0x00000001f5f5781a */ /* 0x000fe20000000000 */
[----:B-1----:R-:W1:Y:S02]  /*0110*/  MUFU.RCP R0, R0 ;  /* 0x0000000000007308 */ /* 0x002e640000001000 */
[----:B-1----:R-:W-:Y:S01]  /*0120*/  IADD3 R2, R0, 0xffffffe, RZ ;  /* 0x0ffffffe00027810 */ /* 0x002fe20007ffe0ff */
[----:B------:R-:W-:-:S05]  /*0130*/  IMAD.MOV R0, RZ, RZ, -R11 ;  /* 0x000000ffff007224 */ /* 0x000fca00078e0a0b */
[----:B------:R1:W2:Y:S02]  /*0140*/  F2I.FTZ.U32.TRUNC.NTZ R3, R2 ;  /* 0x0000000200037305 */ /* 0x0002a4000021f000 */
[----:B-1----:R-:W-:Y:S02]  /*0150*/  IMAD.MOV.U32 R2, RZ, RZ, RZ ;  /* 0x000000ffff027224 */ /* 0x002fe400078e00ff */
[----:B--2---:R-:W-:-:S04]  /*0160*/  IMAD.MOV R8, RZ, RZ, -R3 ;  /* 0x000000ffff087224 */ /* 0x004fc800078e0a03 */
[----:B------:R-:W-:Y:S02]  /*0170*/  IMAD R9, R8, R7, RZ ;  /* 0x0000000708097224 */ /* 0x000fe400078e02ff */
[----:B------:R-:W-:Y:S02]  /*0180*/  IMAD.MOV.U32 R8, RZ, RZ, R10 ;  /* 0x000000ffff087224 */ /* 0x000fe400078e000a */
[----:B------:R-:W-:-:S06]  /*0190*/  IMAD.HI.U32 R3, R3, R9, R2 ;  /* 0x0000000903037227 */ /* 0x000fcc00078e0002 */
[----:B------:R-:W-:-:S04]  /*01a0*/  IMAD.HI.U32 R3, R3, R8, RZ ;  /* 0x0000000803037227 */ /* 0x000fc800078e00ff */
[----:B------:R-:W-:-:S05]  /*01b0*/  IMAD R0, R3, R0, R8 ;  /* 0x0000000003007224 */ /* 0x000fca00078e0208 */
[----:B------:R-:W-:-:S13]  /*01c0*/  ISETP.GT.U32.AND P1, PT, R7, R0, PT ;  /* 0x000000000700720c */ /* 0x000fda0003f24070 */
[----:B------:R-:W-:Y:S01]  /*01d0*/  @!P1 IMAD.IADD R0, R0, 0x1, -R7 ;  /* 0x0000000100009824 */ /* 0x000fe200078e0a07 */
[----:B------:R-:W-:Y:S02]  /*01e0*/  @!P1 IADD3 R3, R3, 0x1, RZ ;  /* 0x0000000103039810 */ /* 0x000fe40007ffe0ff */
[----:B------:R-:W-:Y:S02]  /*01f0*/  ISETP.NE.AND P1, PT, R4, RZ, PT ;  /* 0x000000ff0400720c */ /* 0x000fe40003f25270 */
[----:B------:R-:W-:Y:S02]  /*0200*/  ISETP.GE.U32.AND P0, PT, R0, R7, PT ;  /* 0x000000070000720c */ /* 0x000fe40003f06070 */
[----:B------:R-:W-:-:S04]  /*0210*/  LOP3.LUT R0, R5, R4, RZ, 0x3c, !PT ;  /* 0x0000000405007212 */ /* 0x000fc800078e3cff */
[----:B------:R-:W-:Y:S02]  /*0220*/  ISETP.GE.AND P2, PT, R0, RZ, PT ;  /* 0x000000ff0000720c */ /* 0x000fe40003f46270 */
[----:B------:R-:W-:-:S05]  /*0230*/  IADD3 R0, R6, c[0x0][0x178], RZ ;  /* 0x00005e0006007a10 */ /* 0x000fca0007ffe0ff */
[----:B------:R-:W-:-:S05]  /*0240*/  @P0 IADD3 R3, R3, 0x1, RZ ;  /* 0x0000000103030810 */ /* 0x000fca0007ffe0ff */
[----:B------:R-:W-:Y:S01]  /*0250*/  IMAD.MOV.U32 R2, RZ, RZ, R3 ;  /* 0x000000ffff027224 */ /* 0x000fe200078e0003 */
[----:B------:R-:W-:-:S04]  /*0260*/  SHF.R.S32.HI R3, RZ, 0x1f, R0 ;  /* 0x0000001fff037819 */ /* 0x000fc80000011400 */
[----:B------:R-:W-:Y:S02]  /*0270*/  @!P2 IADD3 R2, -R2, RZ, RZ ;  /* 0x000000ff0202a210 */ /* 0x000fe40007ffe1ff */
[----:B------:R-:W-:Y:S02]  /*0280*/  @!P1 LOP3.LUT R2, RZ, R4, RZ, 0x33, !PT ;  /* 0x00000004ff029212 */ /* 0x000fe400078e33ff */
[----:B------:R-:W-:-:S03]  /*0290*/  LEA.HI R3, R3, R0, RZ, 0x9 ;  /* 0x0000000003037211 */ /* 0x000fc600078f48ff */
[----:B------:R-:W-:Y:S02]  /*02a0*/  IMAD.SHL.U32 R8, R2, 0x8, RZ ;  /* 0x0000000802087824 */ /* 0x000fe400078e00ff */
[----:B------:R-:W-:-:S03]  /*02b0*/  IMAD.MOV R2, RZ, RZ, -R2 ;  /* 0x000000ffff027224 */ /* 0x000fc600078e0a02 */
[----:B------:R-:W-:Y:S01]  /*02c0*/  LEA.HI.SX32 R3, R3, -R8, 0x17 ;  /* 0x8000000803037211 */ /* 0x000fe200078fbaff */
[----:B------:R-:W-:-:S03]  /*02d0*/  IMAD R10, R4, R2, R5 ;  /* 0x00000002040a7224 */ /* 0x000fc600078e0205 */
[----:B------:R-:W-:Y:S02]  /*02e0*/  IMNMX R11, R3, 0x8, PT ;  /* 0x00000008030b7817 */ /* 0x000fe40003800200 */
[----:B------:R-:W-:Y:S02]  /*02f0*/  IABS R9, R10 ;  /* 0x0000000a00097213 */ /* 0x000fe40000000000 */
[-C--:B------:R-:W-:Y:S02]  /*0300*/  IABS R7, R11.reuse ;  /* 0x0000000b00077213 */ /* 0x080fe40000000000 */
[----:B------:R-:W-:Y:S02]  /*0310*/  IABS R4, R11 ;  /* 0x0000000b00047213 */ /* 0x000fe40000000000 */
[----:B------:R-:W1:Y:S08]  /*0320*/  I2F.RP R0, R7 ;  /* 0x0000000700007306 */ /* 0x000e700000209400 */
[----:B-1----:R-:W1:Y:S02]  /*0330*/  MUFU.RCP R0, R0 ;  /* 0x0000000000007308 */ /* 0x002e640000001000 */
[----:B-1----:R-:W-:Y:S01]  /*0340*/  IADD3 R3, R0, 0xffffffe, RZ ;  /* 0x0ffffffe00037810 */ /* 0x002fe20007ffe0ff */
[----:B------:R-:W-:-:S05]  /*0350*/  IMAD.MOV R0, RZ, RZ, -R4 ;  /* 0x000000ffff007224 */ /* 0x000fca00078e0a04 */
[----:B------:R-:W1:Y:S02]  /*0360*/  F2I.FTZ.U32.TRUNC.NTZ R3, R3 ;  /* 0x0000000300037305 */ /* 0x000e64000021f000 */
[----:B-1----:R-:W-:-:S04]  /*0370*/  IMAD.MOV R6, RZ, RZ, -R3 ;  /* 0x000000ffff067224 */ /* 0x002fc800078e0a03 */
[----:B------:R-:W-:Y:S01]  /*0380*/  IMAD.MOV.U32 R2, RZ, RZ, R6 ;  /* 0x000000ffff027224 */ /* 0x000fe200078e0006 */
[----:B------:R-:W-:-:S03]  /*0390*/  IABS R6, c[0x0][0x178] ;  /* 0x00005e0000067a13 */ /* 0x000fc60000000000 */
[----:B------:R-:W-:Y:S01]  /*03a0*/  IMAD R5, R2, R7, RZ ;  /* 0x0000000702057224 */ /* 0x000fe200078e02ff */
[----:B------:R-:W1:Y:S01]  /*03b0*/  I2F.RP R4, R6 ;  /* 0x0000000600047306 */ /* 0x000e620000209400 */
[----:B------:R-:W-:-:S04]  /*03c0*/  IMAD.MOV.U32 R2, RZ, RZ, RZ ;  /* 0x000000ffff027224 */ /* 0x000fc800078e00ff */
[----:B------:R-:W-:Y:S01]  /*03d0*/  IMAD.HI.U32 R2, R3, R5, R2 ;  /* 0x0000000503027227 */ /* 0x000fe200078e0002 */
[----:B------:R-:W-:Y:S02]  /*03e0*/  IABS R5, c[0x0][0x17c] ;  /* 0x00005f0000057a13 */ /* 0x000fe40000000000 */
[----:B------:R-:W-:-:S03]  /*03f0*/  LOP3.LUT R3, R10, R11, RZ, 0x3c, !PT ;  /* 0x0000000b0a037212 */ /* 0x000fc600078e3cff */
[----:B------:R-:W-:Y:S01]  /*0400*/  IMAD.HI.U32 R2, R2, R9, RZ ;  /* 0x0000000902027227 */ /* 0x000fe200078e00ff */
[----:B------:R-:W-:-:S03]  /*0410*/  ISETP.GE.AND P2, PT, R3, RZ, PT ;  /* 0x000000ff0300720c */ /* 0x000fc60003f46270 */
[----:B------:R-:W-:Y:S01]  /*0420*/  IMAD R0, R2, R0, R9 ;  /* 0x0000000002007224 */ /* 0x000fe200078e0209 */
[----:B-1----:R-:W1:Y:S04]  /*0430*/  MUFU.RCP R4, R4 ;  /* 0x0000000400047308 */ /* 0x002e680000001000 */
[----:B------:R-:W-:Y:S02]  /*0440*/  ISETP.GT.U32.AND P1, PT, R7, R0, PT ;  /* 0x000000000700720c */ /* 0x000fe40003f24070 */
[----:B-1----:R-:W-:-:S11]  /*0450*/  IADD3 R3, R4, 0xffffffe, RZ ;  /* 0x0ffffffe04037810 */ /* 0x002fd60007ffe0ff */
[----:B------:R-:W-:Y:S01]  /*0460*/  @!P1 IMAD.IADD R0, R0, 0x1, -R7 ;  /* 0x0000000100009824 */ /* 0x000fe200078e0a07 */
[----:B------:R-:W-:Y:S02]  /*0470*/  @!P1 IADD3 R2, R2, 0x1, RZ ;  /* 0x0000000102029810 */ /* 0x000fe40007ffe0ff */
[----:B------:R-:W-:Y:S02]  /*0480*/  ISETP.NE.AND P1, PT, R11, RZ, PT ;  /* 0x000000ff0b00720c */ /* 0x000fe40003f25270 */
[----:B------:R-:W-:Y:S01]  /*0490*/  ISETP.GE.U32.AND P0, PT, R0, R7, PT ;  /* 0x000000070000720c */ /* 0x000fe20003f06070 */
[----:B------:R-:W-:Y:S01]  /*04a0*/  IMAD.MOV.U32 R0, RZ, RZ, R5 ;  /* 0x000000ffff007224 */ /* 0x000fe200078e0005 */
[----:B------:R-:W1:Y:S08]  /*04b0*/  F2I.FTZ.U32.TRUNC.NTZ R3, R3 ;  /* 0x0000000300037305 */ /* 0x000e70000021f000 */
[----:B------:R-:W2:Y:S03]  /*04c0*/  I2F.RP R5, R0 ;  /* 0x0000000000057306 */ /* 0x000ea60000209400 */
[----:B------:R-:W-:-:S05]  /*04d0*/  @P0 IADD3 R2, R2, 0x1, RZ ;  /* 0x0000000102020810 */ /* 0x000fca0007ffe0ff */
[----:B------:R-:W-:Y:S02]  /*04e0*/  IMAD.MOV.U32 R9, RZ, RZ, R2 ;  /* 0x000000ffff097224 */ /* 0x000fe400078e0002 */
[----:B-1----:R-:W-:-:S03]  /*04f0*/  IMAD.MOV R7, RZ, RZ, -R3 ;  /* 0x000000ffff077224 */ /* 0x002fc600078e0a03 */
[----:B------:R-:W-:Y:S02]  /*0500*/  @!P2 IADD3 R9, -R9, RZ, RZ ;  /* 0x000000ff0909a210 */ /* 0x000fe40007ffe1ff */
[----:B------:R-:W-:Y:S01]  /*0510*/  @!P1 LOP3.LUT R9, RZ, R11, RZ, 0x33, !PT ;  /* 0x0000000bff099212 */ /* 0x000fe200078e33ff */
[----:B--2---:R-:W1:Y:S04]  /*0520*/  MUFU.RCP R5, R5 ;  /* 0x0000000500057308 */ /* 0x004e680000001000 */
[----:B------:R-:W-:-:S04]  /*0530*/  IMAD.MOV R2, RZ, RZ, -R9 ;  /* 0x000000ffff027224 */ /* 0x000fc800078e0a09 */
[----:B------:R-:W-:-:S04]  /*0540*/  IMAD R2, R11, R2, R10 ;  /* 0x000000020b027224 */ /* 0x000fc800078e020a */
[----:B------:R-:W-:Y:S02]  /*0550*/  IMAD.IADD R2, R8, 0x1, R2 ;  /* 0x0000000108027824 */ /* 0x000fe400078e0202 */
[----:B------:R-:W-:Y:S01]  /*0560*/  IMAD.SHL.U32 R8, R9, 0x200, RZ ;  /* 0x0000020009087824 */ /* 0x000fe200078e00ff */
[----:B------:R-:W-:Y:S01]  /*0570*/  LOP3.LUT R9, R15, 0x80, RZ, 0xc0, !PT ;  /* 0x000000800f097812 */ /* 0x000fe200078ec0ff */
[----:B------:R-:W-:Y:S01]  /*0580*/  IMAD R14, R2, 0x200, R12 ;  /* 0x00000200020e7824 */ /* 0x000fe200078e020c */
[----:B-1----:R-:W-:Y:S01]  /*0590*/  IADD3 R246, R5, 0xffffffe, RZ ;  /* 0x0ffffffe05f67810 */ /* 0x002fe20007ffe0ff */
[----:B------:R-:W-:Y:S01]  /*05a0*/  IMAD R5, R7, R6, RZ ;  /* 0x0000000607057224 */ /* 0x000fe200078e02ff */
[----:B------:R-:W-:Y:S01]  /*05b0*/  LOP3.LUT R245, R8, R245, RZ, 0xfc, !PT ;  /* 0x000000f508f57212 */ /* 0x000fe200078efcff */
[----:B------:R-:W-:Y:S01]  /*05c0*/  IMAD.MOV.U32 R2, RZ, RZ, RZ ;  /* 0x000000ffff027224 */ /* 0x000fe200078e00ff */
[----:B------:R-:W-:Y:S01]  /*05d0*/  IABS R4, R14 ;  /* 0x0000000e00047213 */ /* 0x000fe20000000000 */
[----:B------:R1:W2:Y:S01]  /*05e0*/  F2I.FTZ.U32.TRUNC.NTZ R247, R246 ;  /* 0x000000f600f77305 */ /* 0x0002a2000021f000 */
[----:B------:R-:W-:Y:S01]  /*05f0*/  IADD3 R12, R14, 0x100, RZ ;  /* 0x000001000e0c7810 */ /* 0x000fe20007ffe0ff */
[----:B------:R-:W-:Y:S01]  /*0600*/  IMAD.HI.U32 R2, R3, R5, R2 ;  /* 0x0000000503027227 */ /* 0x000fe200078e0002 */
[----:B------:R-:W-:Y:S01]  /*0610*/  LOP3.LUT R10, R245, 0x1fe, RZ, 0xfc, !PT ;  /* 0x000001fef50a7812 */ /* 0x000fe200078efcff */
[----:B------:R3:W-:Y:S01]  /*0620*/  STL [R1+0x18a8], R14 ;  /* 0x0018a80e01007387 */ /* 0x0007e20000100800 */
[----:B------:R-:W-:Y:S01]  /*0630*/  IABS R7, R12 ;  /* 0x0000000c00077213 */ /* 0x000fe20000000000 */
[----:B------:R-:W-:Y:S01]  /*0640*/  IMAD.MOV.U32 R5, RZ, RZ, R4 ;  /* 0x000000ffff057224 */ /* 0x000fe200078e0004 */
[----:B------:R-:W-:Y:S01]  /*0650*/  IABS R13, R10 ;  /* 0x0000000a000d7213 */ /* 0x000fe20000000000 */
[----:B------:R-:W-:Y:S01]  /*0660*/  STL [R1+0x18ac], R12 ;  /* 0x0018ac0c01007387 */ /* 0x000fe20000100800 */
[----:B-1----:R-:W-:Y:S01]  /*0670*/  IMAD.MOV.U32 R246, RZ, RZ, RZ ;  /* 0x000000fffff67224 */ /* 0x002fe200078e00ff */
[----:B------:R1:W4:Y:S01]  /*0680*/  R2UR UR7, R9 ;  /* 0x00000000090773c2 */ /* 0x00032200000e0000 */
[----:B------:R-:W-:Y:S01]  /*0690*/  IMAD.HI.U32 R3, R2, R5, RZ ;  /* 0x0000000502037227 */ /* 0x000fe200078e00ff */
[----:B------:R1:W-:Y:S01]  /*06a0*/  STL [R1+0x18a4], R8 ;  /* 0x0018a40801007387 */ /* 0x0003e20000100800 */
[----:B------:R-:W-:-:S02]  /*06b0*/  ISETP.GE.AND P4, PT, R14, RZ, PT ;  /* 0x000000ff0e00720c */ /* 0x000fc40003f86270 */
[----:B------:R-:W-:Y:S01]  /*06c0*/  IMAD.MOV R4, RZ, RZ, -R3 ;  /* 0x000000ffff047224 */ /* 0x000fe200078e0a03 */
[C---:B---3--:R-:W-:Y:S01]  /*06d0*/  LOP3.LUT R14, R245.reuse, 0xe, RZ, 0xfc, !PT ;  /* 0x0000000ef50e7812 */ /* 0x048fe200078efcff */
[----:B------:R-:W-:Y:S01]  /*06e0*/  IMAD.HI.U32 R3, R2, R7, RZ ;  /* 0x0000000702037227 */ /* 0x000fe200078e00ff */
[----:B------:R-:W-:Y:S02]  /*06f0*/  LOP3.LUT R16, R245, 0x10, RZ, 0xfc, !PT ;  /* 0x00000010f5107812 */ /* 0x000fe400078efcff */
[----:B------:R-:W-:Y:S01]  /*0700*/  IABS R251, R14 ;  /* 0x0000000e00fb7213 */ /* 0x000fe20000000000 */
[C---:B------:R-:W-:Y:S01]  /*0710*/  IMAD R2, R6.reuse, R4, R5 ;  /* 0x0000000406027224 */ /* 0x040fe200078e0205 */
[----:B------:R-:W-:Y:S01]  /*0720*/  IADD3 R3, -R3, RZ, RZ ;  /* 0x000000ff03037210 */ /* 0x000fe20007ffe1ff */
[----:B--2---:R-:W-:Y:S01]  /*0730*/  IMAD.MOV R11, RZ, RZ, -R247 ;  /* 0x000000ffff0b7224 */ /* 0x004fe200078e0af7 */
[----:B------:R-:W-:Y:S02]  /*0740*/  IABS R4, R245 ;  /* 0x000000f500047213 */ /* 0x000fe40000000000 */
[C---:B------:R-:W-:Y:S01]  /*0750*/  ISETP.GT.U32.AND P0, PT, R6.reuse, R2, PT ;  /* 0x000000020600720c */ /* 0x040fe20003f04070 */
[----:B------:R-:W-:Y:S01]  /*0760*/  IMAD R5, R11, R0, RZ ;  /* 0x000000000b057224 */ /* 0x000fe200078e02ff */
[C---:B------:R-:W-:Y:S01]  /*0770*/  LOP3.LUT R20, R245.reuse, 0x26, RZ, 0xfc, !PT ;  /* 0x00000026f5147812 */ /* 0x040fe200078efcff */
[----:B------:R-:W-:Y:S01]  /*0780*/  IMAD R3, R6, R3, R7 ;  /* 0x0000000306037224 */ /* 0x000fe200078e0207 */
[----:B------:R-:W-:Y:S01]  /*0790*/  LOP3.LUT R21, R245, 0x28, RZ, 0xfc, !PT ;  /* 0x00000028f5157812 */ /* 0x000fe200078efcff */
[----:B------:R-:W-:Y:S01]  /*07a0*/  IMAD.HI.U32 R246, R247, R5, R246 ;  /* 0x00000005f7f67227 */ /* 0x000fe200078e00f6 */
[----:B------:R-:W-:-:S02]  /*07b0*/  IABS R19, R20 ;  /* 0x0000001400137213 */ /* 0x000fc40000000000 */
[----:B------:R-:W-:Y:S01]  /*07c0*/  ISETP.GT.U32.AND P1, PT, R6, R3, PT ;  /* 0x000000030600720c */ /* 0x000fe20003f24070 */
[----:B------:R-:W-:Y:S01]  /*07d0*/  IMAD.MOV.U32 R7, RZ, RZ, R4 ;  /* 0x000000ffff077224 */ /* 0x000fe200078e0004 */
[C---:B------:R-:W-:Y:S01]  /*07e0*/  LOP3.LUT R22, R245.reuse, 0x2a, RZ, 0xfc, !PT ;  /* 0x0000002af5167812 */ /* 0x040fe200078efcff */
[----:B------:R-:W-:Y:S01]  /*07f0*/  IMAD.HI.U32 R5, R246, R13, RZ ;  /* 0x0000000df6057227 */ /* 0x000fe200078e00ff */
[C---:B------:R-:W-:Y:S02]  /*0800*/  LOP3.LUT R24, R245.reuse, 0x2c, RZ, 0xfc, !PT ;  /* 0x0000002cf5187812 */ /* 0x040fe400078efcff */
[C---:B------:R-:W-:Y:S01]  /*0810*/  LOP3.LUT R26, R245.reuse, 0x2e, RZ, 0xfc, !PT ;  /* 0x0000002ef51a7812 */ /* 0x040fe200078efcff */
[----:B------:R-:W-:Y:S01]  /*0820*/  @!P0 IMAD.IADD R2, R2, 0x1, -R6 ;  /* 0x0000000102028824 */ /* 0x000fe200078e0a06 */
[----:B------:R-:W-:Y:S01]  /*0830*/  ISETP.GE.AND P0, PT, R10, RZ, PT ;  /* 0x000000ff0a00720c */ /* 0x000fe20003f06270 */
[----:B------:R-:W-:Y:S01]  /*0840*/  IMAD.HI.U32 R4, R246, R7, RZ ;  /* 0x00000007f6047227 */ /* 0x000fe200078e00ff */
[----:B------:R-:W-:-:S02]  /*0850*/  LOP3.LUT R27, R245, 0x30, RZ, 0xfc, !PT ;  /* 0x00000030f51b7812 */ /* 0x000fc400078efcff */
[----:B------:R-:W-:Y:S01]  /*0860*/  ISETP.GT.U32.AND P5, PT, R6, R2, PT ;  /* 0x000000020600720c */ /* 0x000fe20003fa4070 */
[----:B------:R-:W-:Y:S01]  /*0870*/  IMAD.MOV R4, RZ, RZ, -R4 ;  /* 0x000000ffff047224 */ /* 0x000fe200078e0a04 */
[C---:B------:R-:W-:Y:S01]  /*0880*/  LOP3.LUT R28, R245.reuse, 0x32, RZ, 0xfc, !PT ;  /* 0x00000032f51c7812 */ /* 0x040fe200078efcff */
[----:B-1----:R-:W-:Y:S01]  /*0890*/  IMAD.MOV R8, RZ, RZ, -R5 ;  /* 0x000000ffff087224 */ /* 0x002fe200078e0a05 */
[----:B------:R-:W-:Y:S01]  /*08a0*/  IABS R23, R27 ;  /* 0x0000001b00177213 */ /* 0x000fe20000000000 */
[C---:B------:R-:W-:Y:S01]  /*08b0*/  IMAD R5, R0.reuse, R4, R7 ;  /* 0x0000000400057224 */ /* 0x040fe200078e0207 */
[----:B------:R-:W-:Y:S01]  /*08c0*/  LOP3.LUT R4, R245, 0x2, RZ, 0xfc, !PT ;  /* 0x00000002f5047812 */ /* 0x000fe200078efcff */
[----:B------:R-:W-:Y:S01]  /*08d0*/  @!P1 IMAD.IADD R3, R3, 0x1, -R6 ;  /* 0x0000000103039824 */ /* 0x000fe200078e0a06 */
[----:B------:R-:W-:Y:S01]  /*08e0*/  LOP3.LUT R7, R245, 0x4, RZ, 0xfc, !PT ;  /* 0x00000004f5077812 */ /* 0x000fe200078efcff */
[----:B------:R-:W-:Y:S01]  /*08f0*/  IMAD R13, R0, R8, R13 ;  /* 0x00000008000d7224 */ /* 0x000fe200078e020d */
[----:B------:R-:W-:-:S02]  /*0900*/  IABS R9, R4 ;  /* 0x0000000400097213 */ /* 0x000fc40000000000 */
[----:B------:R-:W-:Y:S01]  /*0910*/  ISETP.GT.U32.AND P3, PT, R6, R3, PT ;  /* 0x000000030600720c */ /* 0x000fe20003f64070 */
[----:B------:R-:W-:Y:S01]  /*0920*/  @!P5 IMAD.IADD R2, R2, 0x1, -R6 ;  /* 0x000000010202d824 */ /* 0x000fe200078e0a06 */
[C---:B------:R-:W-:Y:S02]  /*0930*/  ISETP.GT.U32.AND P5, PT, R0.reuse, R5, PT ;  /* 0x000000050000720c */ /* 0x040fe40003fa4070 */
[----:B------:R-:W-:Y:S01]  /*0940*/  ISETP.GT.U32.AND P6, PT, R0, R13, PT ;  /* 0x0000000d0000720c */ /* 0x000fe20003fc4070 */
[----:B------:R-:W-:Y:S01]  /*0950*/  @!P4 IMAD.MOV R2, RZ, RZ, -R2 ;  /* 0x000000ffff02c224 */ /* 0x000fe200078e0a02 */
[----:B------:R-:W-:Y:S02]  /*0960*/  LOP3.LUT R8, R245, 0x6, RZ, 0xfc, !PT ;  /* 0x00000006f5087812 */ /* 0x000fe400078efcff */
[----:B------:R-:W-:Y:S02]  /*0970*/  IABS R11, R7 ;  /* 0x00000007000b7213 */ /* 0x000fe40000000000 */
[----:B------:R-:W-:Y:S01]  /*0980*/  ISETP.GE.AND P1, PT, R4, RZ, PT ;  /* 0x000000ff0400720c */ /* 0x000fe20003f26270 */
[----:B------:R-:W-:Y:S01]  /*0990*/  IMAD.HI.U32 R4, R246, R9, RZ ;  /* 0x00000009f6047227 */ /* 0x000fe200078e00ff */
[----:B------:R-:W-:-:S02]  /*09a0*/  IABS R15, R8 ;  /* 0x00000008000f7213 */ /* 0x000fc40000000000 */
[----:B------:R-:W-:Y:S01]  /*09b0*/  ISETP.GE.AND P2, PT, R7, RZ, PT ;  /* 0x000000ff0700720c */ /* 0x000fe20003f46270 */
[----:B------:R-:W-:Y:S01]  /*09c0*/  @!P5 IMAD.IADD R5, R5, 0x1, -R0 ;  /* 0x000000010505d824 */ /* 0x000fe200078e0a00 */
[----:B------:R-:W-:Y:S01]  /*09d0*/  IABS R25, R28 ;  /* 0x0000001c00197213 */ /* 0x000fe20000000000 */
[----:B------:R-:W-:Y:S01]  /*09e0*/  @!P3 IMAD.IADD R3, R3, 0x1, -R6 ;  /* 0x000000010303b824 */ /* 0x000fe200078e0a06 */
[----:B------:R-:W-:Y:S01]  /*09f0*/  ISETP.GE.AND P3, PT, R12, RZ, PT ;  /* 0x000000ff0c00720c */ /* 0x000fe20003f66270 */
[----:B------:R-:W-:Y:S01]  /*0a00*/  @!P6 IMAD.IADD R13, R13, 0x1, -R0 ;  /* 0x000000010d0de824 */ /* 0x000fe200078e0a00 */
[----:B------:R-:W-:Y:S01]  /*0a10*/  ISETP.GT.U32.AND P5, PT, R0, R5, PT ;  /* 0x000000050000720c */ /* 0x000fe20003fa4070 */
[----:B------:R-:W-:Y:S01]  /*0a20*/  IMAD.HI.U32 R6, R246, R11, RZ ;  /* 0x0000000bf6067227 */ /* 0x000fe200078e00ff */
[----:B------:R-:W-:Y:S02]  /*0a30*/  ISETP.GE.AND P6, PT, R8, RZ, PT ;  /* 0x000000ff0800720c */ /* 0x000fe40003fc6270 */
[----:B------:R-:W-:Y:S01]  /*0a40*/  IADD3 R8, -R4, RZ, RZ ;  /* 0x000000ff04087210 */ /* 0x000fe20007ffe1ff */
[----:B------:R-:W-:Y:S01]  /*0a50*/  IMAD.HI.U32 R7, R246, R15, RZ ;  /* 0x0000000ff6077227 */ /* 0x000fe200078e00ff */
[----:B------:R-:W-:-:S02]  /*0a60*/  ISETP.GT.U32.AND P4, PT, R0, R13, PT ;  /* 0x0000000d0000720c */ /* 0x000fc40003f84070 */
[C---:B------:R-:W-:Y:S01]  /*0a70*/  LOP3.LUT R12, R245.reuse, 0xc, RZ, 0xfc, !PT ;  /* 0x0000000cf50c7812 */ /* 0x040fe200078efcff */
[----:B------:R-:W-:Y:S01]  /*0a80*/  IMAD.MOV R6, RZ, RZ, -R6 ;  /* 0x000000ffff067224 */ /* 0x000fe200078e0a06 */
[C---:B------:R-:W-:Y:S01]  /*0a90*/  LOP3.LUT R29, R245.reuse, 0x36, RZ, 0xfc, !PT ;  /* 0x00000036f51d7812 */ /* 0x040fe200078efcff */
[----:B------:R-:W-:Y:S01]  /*0aa0*/  IMAD.MOV R10, RZ, RZ, -R7 ;  /* 0x000000ffff0a7224 */ /* 0x000fe200078e0a07 */
[C---:B------:R-:W-:Y:S01]  /*0ab0*/  LOP3.LUT R30, R245.reuse, 0x42, RZ, 0xfc, !PT ;  /* 0x00000042f51e7812 */ /* 0x040fe200078efcff */
[C---:B------:R-:W-:Y:S01]  /*0ac0*/  IMAD R7, R0.reuse, R8, R9 ;  /* 0x0000000800077224 */ /* 0x040fe200078e0209 */
[----:B------:R-:W-:Y:S01]  /*0ad0*/  LOP3.LUT R8, R245, 0x8, RZ, 0xfc, !PT ;  /* 0x00000008f5087812 */ /* 0x000fe200078efcff */
[C---:B------:R-:W-:Y:S01]  /*0ae0*/  IMAD R9, R0.reuse, R6, R11 ;  /* 0x0000000600097224 */ /* 0x040fe200078e020b */
[----:B------:R-:W-:Y:S01]  /*0af0*/  IABS R33, R30 ;  /* 0x0000001e00217213 */ /* 0x000fe20000000000 */
[----:B------:R-:W-:Y:S01]  /*0b00*/  IMAD.MOV.U32 R4, RZ, RZ, R3 ;  /* 0x000000ffff047224 */ /* 0x000fe200078e0003 */
[----:B------:R-:W-:Y:S01]  /*0b10*/  LOP3.LUT R3, RZ, c[0x0][0x178], RZ, 0x33, !PT ;  /* 0x00005e00ff037a12 */ /* 0x000fe200078e33ff */
[----:B------:R-:W-:Y:S01]  /*0b20*/  @!P5 IMAD.IADD R5, R5, 0x1, -R0 ;  /* 0x000000010505d824 */ /* 0x000fe200078e0a00 */
[C---:B------:R-:W-:Y:S01]  /*0b30*/  ISETP.GT.U32.AND P5, PT, R0.reuse, R9, PT ;  /* 0x000000090000720c */ /* 0x040fe20003fa4070 */
[----:B------:R-:W-:Y:S01]  /*0b40*/  @!P3 IMAD.MOV R4, RZ, RZ, -R4 ;  /* 0x000000ffff04b224 */ /* 0x000fe200078e0a04 */
[----:B------:R-:W-:Y:S01]  /*0b50*/  ISETP.NE.AND P3, PT, RZ, c[0x0][0x178], PT ;  /* 0x00005e00ff007a0c */ /* 0x000fe20003f65270 */
[----:B------:R-:W-:Y:S01]  /*0b60*/  @!P4 IMAD.IADD R13, R13, 0x1, -R0 ;  /* 0x000000010d0dc824 */ /* 0x000fe200078e0a00 */
[----:B------:R-:W-:Y:S01]  /*0b70*/  ISETP.GE.AND P4, PT, R245, RZ, PT ;  /* 0x000000fff500720c */ /* 0x000fe20003f86270 */
[----:B------:R-:W-:Y:S01]  /*0b80*/  IMAD R11, R0, R10, R15 ;  /* 0x0000000a000b7224 */ /* 0x000fe200078e020f */
[----:B------:R-:W-:-:S02]  /*0b90*/  SEL R6, R3, R2, !P3 ;  /* 0x0000000203067207 */ /* 0x000fc40005800000 */
[----:B------:R-:W-:Y:S02]  /*0ba0*/  SEL R2, R3, R4, !P3 ;  /* 0x0000000403027207 */ /* 0x000fe40005800000 */
[C---:B------:R-:W-:Y:S01]  /*0bb0*/  ISETP.GT.U32.AND P3, PT, R0.reuse, R7, PT ;  /* 0x000000070000720c */ /* 0x040fe20003f64070 */
[----:B------:R1:W-:Y:S01]  /*0bc0*/  STL [R1+0x3c], R6 ;  /* 0x00003c0601007387 */ /* 0x0003e20000100800 */
[----:B------:R-:W-:Y:S02]  /*0bd0*/  LOP3.LUT R10, R245, 0xa, RZ, 0xfc, !PT ;  /* 0x0000000af50a7812 */ /* 0x000fe400078efcff */
[----:B------:R-:W-:Y:S01]  /*0be0*/  @!P5 IADD3 R9, R9, -R0, RZ ;  /* 0x800000000909d210 */ /* 0x000fe20007ffe0ff */
[----:B------:R2:W-:Y:S01]  /*0bf0*/  STL [R1+0x40], R2 ;  /* 0x0000400201007387 */ /* 0x0005e20000100800 */
[----:B------:R-:W-:Y:S02]  /*0c00*/  IABS R17, R10 ;  /* 0x0000000a00117213 */ /* 0x000fe40000000000 */
[----:B------:R-:W-:-:S02]  /*0c10*/  ISETP.GT.U32.AND P5, PT, R0, R9, PT ;  /* 0x000000090000720c */ /* 0x000fc40003fa4070 */
[----:B------:R-:W-:Y:S01]  /*0c20*/  IABS R15, R8 ;  /* 0x00000008000f7213 */ /* 0x000fe20000000000 */
[----:B-1----:R-:W-:Y:S01]  /*0c30*/  IMAD.MOV.U32 R6, RZ, RZ, R5 ;  /* 0x000000ffff067224 */ /* 0x002fe200078e0005 */
[----:B------:R-:W-:Y:S01]  /*0c40*/  IABS R4, R12 ;  /* 0x0000000c00047213 */ /* 0x000fe20000000000 */
[----:B------:R-:W-:Y:S01]  /*0c50*/  IMAD.HI.U32 R3, R246, R17, RZ ;  /* 0x00000011f6037227 */ /* 0x000fe200078e00ff */
[C---:B------:R-:W-:Y:S02]  /*0c60*/  LOP3.LUT R36, R245.reuse, 0x46, RZ, 0xfc, !PT ;  /* 0x00000046f5247812 */ /* 0x040fe400078efcff */
[----:B------:R-:W-:Y:S01]  /*0c70*/  LOP3.LUT R40, R245, 0x4a, RZ, 0xfc, !PT ;  /* 0x0000004af5287812 */ /* 0x000fe200078efcff */
[----:B------:R-:W-:Y:S01]  /*0c80*/  @!P4 IMAD.MOV R6, RZ, RZ, -R6 ;  /* 0x000000ffff06c224 */ /* 0x000fe200078e0a06 */
[----:B------:R-:W-:Y:S01]  /*0c90*/  ISETP.GT.U32.AND P4, PT, R0, R11, PT ;  /* 0x0000000b0000720c */ /* 0x000fe20003f84070 */
[----:B------:R-:W-:Y:S01]  /*0ca0*/  @!P3 IMAD.IADD R7, R7, 0x1, -R0 ;  /* 0x000000010707b824 */ /* 0x000fe200078e0a00 */
[----:B------:R-:W-:Y:S01]  /*0cb0*/  IABS R35, R36 ;  /* 0x0000002400237213 */ /* 0x000fe20000000000 */
[----:B------:R-:W-:Y:S01]  /*0cc0*/  IMAD.MOV R5, RZ, RZ, -R3 ;  /* 0x000000ffff057224 */ /* 0x000fe200078e0a03 */
[----:B------:R1:W-:Y:S01]  /*0cd0*/  STL [R1+0x14], R6 ;  /* 0x0000140601007387 */ /* 0x0003e20000100800 */
[----:B--2---:R-:W-:Y:S01]  /*0ce0*/  IMAD.HI.U32 R2, R246, R15, RZ ;  /* 0x0000000ff6027227 */ /* 0x004fe200078e00ff */
[----:B------:R-:W-:-:S02]  /*0cf0*/  ISETP.GT.U32.AND P3, PT, R0, R7, PT ;  /* 0x000000070000720c */ /* 0x000fc40003f64070 */
[----:B------:R-:W-:Y:S01]  /*0d00*/  IABS R39, R40 ;  /* 0x0000002800277213 */ /* 0x000fe20000000000 */
[C---:B------:R-:W-:Y:S01]  /*0d10*/  IMAD R5, R0.reuse, R5, R17 ;  /* 0x0000000500057224 */ /* 0x040fe200078e0211 */
[C---:B------:R-:W-:Y:S01]  /*0d20*/  LOP3.LUT R38, R245.reuse, 0x48, RZ, 0xfc, !PT ;  /* 0x00000048f5267812 */ /* 0x040fe200078efcff */
[----:B------:R-:W-:Y:S01]  /*0d30*/  IMAD.MOV R2, RZ, RZ, -R2 ;  /* 0x000000ffff027224 */ /* 0x000fe200078e0a02 */
[----:B------:R-:W-:Y:S01]  /*0d40*/  LOP3.LUT R42, R245, 0x4c, RZ, 0xfc, !PT ;  /* 0x0000004cf52a7812 */ /* 0x000fe200078efcff */
[--C-:B------:R-:W-:Y:S01]  /*0d50*/  @!P5 IMAD.IADD R9, R9, 0x1, -R0.reuse ;  /* 0x000000010909d824 */ /* 0x100fe200078e0a00 */
[C---:B------:R-:W-:Y:S01]  /*0d60*/  ISETP.GT.U32.AND P5, PT, R0.reuse, R5, PT ;  /* 0x000000050000720c */ /* 0x040fe20003fa4070 */
[----:B------:R-:W-:Y:S01]  /*0d70*/  IMAD R3, R0, R2, R15 ;  /* 0x0000000200037224 */ /* 0x000fe200078e020f */
[----:B------:R-:W-:Y:S01]  /*0d80*/  IABS R37, R38 ;  /* 0x0000002600257213 */ /* 0x000fe20000000000 */
[----:B------:R-:W-:Y:S01]  /*0d90*/  IMAD.MOV.U32 R2, RZ, RZ, R13 ;  /* 0x000000ffff027224 */ /* 0x000fe200078e000d */
[----:B------:R-:W-:Y:S01]  /*0da0*/  IABS R13, R16 ;  /* 0x00000010000d7213 */ /* 0x000fe20000000000 */
[----:B------:R-:W-:Y:S01]  /*0db0*/  @!P4 IMAD.IADD R11, R11, 0x1, -R0 ;  /* 0x000000010b0bc824 */ /* 0x000fe200078e0a00 */
[----:B------:R-:W-:Y:S01]  /*0dc0*/  ISETP.GE.AND P4, PT, R8, RZ, PT ;  /* 0x000000ff0800720c */ /* 0x000fe20003f86270 */
[----:B------:R-:W-:Y:S01]  /*0dd0*/  IMAD.MOV.U32 R15, RZ, RZ, R4 ;  /* 0x000000ffff0f7224 */ /* 0x000fe200078e0004 */
[----:B------:R-:W-:Y:S01]  /*0de0*/  @!P0 IADD3 R2, -R2, RZ, RZ ;  /* 0x000000ff02028210 */ /* 0x000fe20007ffe1ff */
[--C-:B------:R-:W-:Y:S01]  /*0df0*/  @!P3 IMAD.IADD R7, R7, 0x1, -R0.reuse ;  /* 0x000000010707b824 */ /* 0x100fe200078e0a00 */
[----:B------:R-:W-:Y:S01]  /*0e00*/  ISETP.GT.U32.AND P0, PT, R0, R11, PT ;  /* 0x0000000b0000720c */ /* 0x000fe20003f04070 */
[----:B------:R-:W-:Y:S01]  /*0e10*/  IMAD.HI.U32 R4, R246, R15, RZ ;  /* 0x0000000ff6047227 */ /* 0x000fe200078e00ff */
[----:B------:R-:W-:Y:S01]  /*0e20*/  ISETP.GT.U32.AND P3, PT, R0, R3, PT ;  /* 0x000000030000720c */ /* 0x000fe20003f64070 */
[----:B------:R2:W-:Y:S01]  /*0e30*/  STL [R1+0x2988], R2 ;  /* 0x0029880201007387 */ /* 0x0005e20000100800 */
[----:B------:R-:W-:Y:S01]  /*0e40*/  LOP3.LUT R43, R245, 0x4e, RZ, 0xfc, !PT ;  /* 0x0000004ef52b7812 */ /* 0x000fe200078efcff */
[----:B------:R-:W-:Y:S01]  /*0e50*/  @!P5 IMAD.IADD R5, R5, 0x1, -R0 ;  /* 0x000000010505d824 */ /* 0x000fe200078e0a00 */
[C---:B------:R-:W-:Y:S01]  /*0e60*/  LOP3.LUT R44, R245.reuse, 0x50, RZ, 0xfc, !PT ;  /* 0x00000050f52c7812 */ /* 0x040fe200078efcff */
[----:B------:R-:W-:Y:S01]  /*0e70*/  IMAD.MOV R4, RZ, RZ, -R4 ;  /* 0x000000ffff047224 */ /* 0x000fe200078e0a04 */
[----:B------:R-:W-:Y:S01]  /*0e80*/  LOP3.LUT R45, R245, 0x52, RZ, 0xfc, !PT ;  /* 0x00000052f52d7812 */ /* 0x000fe200078efcff */
[----:B-1----:R-:W-:Y:S01]  /*0e90*/  IMAD.HI.U32 R6, R246, R251, RZ ;  /* 0x000000fbf6067227 */ /* 0x002fe200078e00ff */
[----:B------:R-:W-:-:S02]  /*0ea0*/  ISETP.GT.U32.AND P5, PT, R0, R5, PT ;  /* 0x000000050000720c */ /* 0x000fc40003fa4070 */
[----:B------:R-:W-:Y:S01]  /*0eb0*/  IABS R41, R45 ;  /* 0x0000002d00297213 */ /* 0x000fe20000000000 */
[----:B------:R-:W-:Y:S01]  /*0ec0*/  IMAD R252, R0, R4, R15 ;  /* 0x0000000400fc7224 */ /* 0x000fe200078e020f */
[C---:B------:R-:W-:Y:S01]  /*0ed0*/  LOP3.LUT R15, R245.reuse, 0x1a, RZ, 0xfc, !PT ;  /* 0x0000001af50f7812 */ /* 0x040fe200078efcff */
[----:B------:R-:W-:Y:S01]  /*0ee0*/  IMAD.HI.U32 R4, R246, R13, RZ ;  /* 0x0000000df6047227 */ /* 0x000fe200078e00ff */
[C---:B------:R-:W-:Y:S02]  /*0ef0*/  LOP3.LUT R46, R245.reuse, 0x54, RZ, 0xfc, !PT ;  /* 0x00000054f52e7812 */ /* 0x040fe400078efcff */
[----:B------:R-:W-:Y:S01]  /*0f00*/  LOP3.LUT R47, R245, 0x56, RZ, 0xfc, !PT ;  /* 0x00000056f52f7812 */ /* 0x000fe200078efcff */
[----:B------:R-:W-:Y:S01]  /*0f10*/  @!P0 IMAD.IADD R11, R11, 0x1, -R0 ;  /* 0x000000010b0b8824 */ /* 0x000fe200078e0a00 */
[----:B------:R-:W-:Y:S01]  /*0f20*/  ISETP.GT.U32.AND P0, PT, R0, R252, PT ;  /* 0x000000fc0000720c */ /* 0x000fe20003f04070 */
[----:B------:R-:W-:Y:S01]  /*0f30*/  IMAD.MOV R6, RZ, RZ, -R6 ;  /* 0x000000ffff067224 */ /* 0x000fe200078e0a06 */
[----:B------:R-:W-:Y:S01]  /*0f40*/  LOP3.LUT R48, R245, 0x64, RZ, 0xfc, !PT ;  /* 0x00000064f5307812 */ /* 0x000fe200078efcff */
[----:B------:R-:W-:Y:S01]  /*0f50*/  @!P3 IMAD.IADD R3, R3, 0x1, -R0 ;  /* 0x000000010303b824 */ /* 0x000fe200078e0a00 */
[----:B--2---:R-:W-:Y:S01]  /*0f60*/  MOV R2, R11 ;  /* 0x0000000b00027202 */ /* 0x004fe20000000f00 */
[----:B------:R-:W-:Y:S01]  /*0f70*/  IMAD.MOV.U32 R18, RZ, RZ, R7 ;  /* 0x000000ffff127224 */ /* 0x000fe200078e0007 */
[----:B------:R-:W-:Y:S01]  /*0f80*/  ISETP.GE.AND P3, PT, R10, RZ, PT ;  /* 0x000000ff0a00720c */ /* 0x000fe20003f66270 */
[----:B------:R-:W-:Y:S01]  /*0f90*/  IMAD.MOV R4, RZ, RZ, -R4 ;  /* 0x000000ffff047224 */ /* 0x000fe200078e0a04 */
[----:B------:R-:W-:Y:S01]  /*0fa0*/  LOP3.LUT R10, R245, 0x14, RZ, 0xfc, !PT ;  /* 0x00000014f50a7812 */ /* 0x000fe200078efcff */
[C---:B------:R-:W-:Y:S01]  /*0fb0*/  IMAD R251, R0.reuse, R6, R251 ;  /* 0x0000000600fb7224 */ /* 0x040fe200078e02fb */
[----:B------:R-:W-:Y:S01]  /*0fc0*/  IABS R51, R48 ;  /* 0x0000003000337213 */ /* 0x000fe20000000000 */
[----:B------:R-:W-:Y:S01]  /*0fd0*/  @!P1 IMAD.MOV R18, RZ, RZ, -R18 ;  /* 0x000000ffff129224 */ /* 0x000fe200078e0a12 */
[C---:B------:R-:W-:Y:S01]  /*0fe0*/  ISETP.GT.U32.AND P1, PT, R0.reuse, R3, PT ;  /* 0x000000030000720c */ /* 0x040fe20003f24070 */
[----:B------:R-:W-:Y:S01]  /*0ff0*/  IMAD.MOV.U32 R6, RZ, RZ, R9 ;  /* 0x000000ffff067224 */ /* 0x000fe200078e0009 */
[----:B------:R-:W-:Y:S01]  /*1000*/  IABS R9, R10 ;  /* 0x0000000a00097213 */ /* 0x000fe20000000000 */
[C---:B------:R-:W-:Y:S01]  /*1010*/  IMAD R250, R0.reuse, R4, R13 ;  /* 0x0000000400fa7224 */ /* 0x040fe200078e020d */
[----:B------:R-:W-:Y:S01]  /*1020*/  STL [R1+0x10], R18 ;  /* 0x0000101201007387 */ /* 0x000fe20000100800 */
[----:B------:R-:W-:Y:S01]  /*1030*/  @!P6 IMAD.MOV R2, RZ, RZ, -R2 ;  /* 0x000000ffff02e224 */ /* 0x000fe200078e0a02 */
[----:B------:R-:W-:Y:S01]  /*1040*/  ISETP.GT.U32.AND P6, PT, R0, R251, PT ;  /* 0x000000fb0000720c */ /* 0x000fe20003fc4070 */
[----:B------:R-:W-:Y:S01]  /*1050*/  @!P2 IMAD.MOV R6, RZ, RZ, -R6 ;  /* 0x000000ffff06a224 */ /* 0x000fe200078e0a06 */
[----:B------:R-:W-:Y:S01]  /*1060*/  ISETP.GE.AND P2, PT, R12, RZ, PT ;  /* 0x000000ff0c00720c */ /* 0x000fe20003f46270 */
[--C-:B------:R-:W-:Y:S01]  /*1070*/  @!P5 IMAD.IADD R5, R5, 0x1, -R0.reuse ;  /* 0x000000010505d824 */ /* 0x100fe200078e0a00 */
[----:B------:R-:W-:Y:S01]  /*1080*/  ISETP.GT.U32.AND P5, PT, R0, R250, PT ;  /* 0x000000fa0000720c */ /* 0x000fe20003fa4070 */
[--C-:B------:R-:W-:Y:S01]  /*1090*/  @!P0 IMAD.IADD R252, R252, 0x1, -R0.reuse ;  /* 0x00000001fcfc8824 */ /* 0x100fe200078e0a00 */
[----:B------:R1:W-:Y:S01]  /*10a0*/  STL [R1+0xc], R6 ;  /* 0x00000c0601007387 */ /* 0x0003e20000100800 */
[----:B------:R-:W-:Y:S01]  /*10b0*/  @!P1 IMAD.IADD R3, R3, 0x1, -R0 ;  /* 0x0000000103039824 */ /* 0x000fe200078e0a00 */
[----:B------:R-:W-:-:S02]  /*10c0*/  ISETP.GE.AND P1, PT, R14, RZ, PT ;  /* 0x000000ff0e00720c */ /* 0x000fc40003f26270 */
[----:B------:R2:W-:Y:S01]  /*10d0*/  STL [R1+0x8], R2 ;  /* 0x0000080201007387 */ /* 0x0005e20000100800 */
[----:B------:R-:W-:Y:S02]  /*10e0*/  LOP3.LUT R12, R245, 0x16, RZ, 0xfc, !PT ;  /* 0x00000016f50c7812 */ /* 0x000fe400078efcff */
[--C-:B------:R-:W-:Y:S01]  /*10f0*/  @!P6 IMAD.IADD R251, R251, 0x1, -R0.reuse ;  /* 0x00000001fbfbe824 */ /* 0x100fe200078e0a00 */
[----:B------:R-:W-:Y:S02]  /*1100*/  ISETP.GT.U32.AND P6, PT, R0, R252, PT ;  /* 0x000000fc0000720c */ /* 0x000fe40003fc4070 */
[C---:B-1----:R-:W-:Y:S01]  /*1110*/  LOP3.LUT R6, R245.reuse, 0x12, RZ, 0xfc, !PT ;  /* 0x00000012f5067812 */ /* 0x042fe200078efcff */
[----:B------:R-:W-:Y:S01]  /*1120*/  @!P5 IMAD.IADD R250, R250, 0x1, -R0 ;  /* 0x00000001fafad824 */ /* 0x000fe200078e0a00 */
[----:B------:R-:W-:Y:S02]  /*1130*/  ISETP.GT.U32.AND P5, PT, R0, R251, PT ;  /* 0x000000fb0000720c */ /* 0x000fe40003fa4070 */
[----:B------:R-:W-:Y:S01]  /*1140*/  IABS R7, R6 ;  /* 0x0000000600077213 */ /* 0x000fe20000000000 */
[----:B--2---:R-:W-:Y:S01]  /*1150*/  IMAD.MOV.U32 R2, RZ, RZ, R3 ;  /* 0x000000ffff027224 */ /* 0x004fe200078e0003 */
[----:B------:R-:W-:-:S02]  /*1160*/  LOP3.LUT R14, R245, 0x18, RZ, 0xfc, !PT ;  /* 0x00000018f50e7812 */ /* 0x000fc400078efcff */
[----:B------:R-:W-:Y:S01]  /*1170*/  IABS R11, R12 ;  /* 0x0000000c000b7213 */ /* 0x000fe20000000000 */
[----:B------:R-:W-:Y:S01]  /*1180*/  IMAD.HI.U32 R4, R246, R7, RZ ;  /* 0x00000007f6047227 */ /* 0x000fe200078e00ff */
[----:B------:R-:W-:Y:S02]  /*1190*/  @!P4 IADD3 R2, -R2, RZ, RZ ;  /* 0x000000ff0202c210 */ /* 0x000fe40007ffe1ff */
[----:B------:R-:W-:Y:S01]  /*11a0*/  ISETP.GT.U32.AND P4, PT, R0, R250, PT ;  /* 0x000000fa0000720c */ /* 0x000fe20003f84070 */
[----:B------:R-:W-:Y:S01]  /*11b0*/  IMAD.MOV R3, RZ, RZ, -R4 ;  /* 0x000000ffff037224 */ /* 0x000fe200078e0a04 */
[----:B------:R-:W-:Y:S01]  /*11c0*/  IABS R13, R14 ;  /* 0x0000000e000d7213 */ /* 0x000fe20000000000 */
[----:B------:R-:W-:Y:S01]  /*11d0*/  IMAD.HI.U32 R4, R246, R9, RZ ;  /* 0x00000009f6047227 */ /* 0x000fe200078e00ff */
[----:B------:R1:W-:Y:S01]  /*11e0*/  STL [R1+0x4], R2 ;  /* 0x0000040201007387 */ /* 0x0003e20000100800 */
[----:B------:R-:W-:Y:S02]  /*11f0*/  ISETP.GE.AND P0, PT, R16, RZ, PT ;  /* 0x000000ff1000720c */ /* 0x000fe40003f06270 */
[----:B------:R-:W-:Y:S01]  /*1200*/  IMAD R3, R0, R3, R7 ;  /* 0x0000000300037224 */ /* 0x000fe200078e0207 */
[C---:B------:R-:W-:Y:S01]  /*1210*/  LOP3.LUT R16, R245.reuse, 0x22, RZ, 0xfc, !PT ;  /* 0x00000022f5107812 */ /* 0x040fe200078efcff */
[----:B------:R-:W-:Y:S01]  /*1220*/  IMAD.MOV R4, RZ, RZ, -R4 ;  /* 0x000000ffff047224 */ /* 0x000fe200078e0a04 */
[----:B------:R-:W-:Y:S01]  /*1230*/  LOP3.LUT R18, R245, 0x24, RZ, 0xfc, !PT ;  /* 0x00000024f5127812 */ /* 0x000fe200078efcff */
[--C-:B------:R-:W-:Y:S01]  /*1240*/  @!P6 IMAD.IADD R252, R252, 0x1, -R0.reuse ;  /* 0x00000001fcfce824 */ /* 0x100fe200078e0a00 */
[C---:B------:R-:W-:Y:S01]  /*1250*/  ISETP.GT.U32.AND P6, PT, R0.reuse, R3, PT ;  /* 0x000000030000720c */ /* 0x040fe20003fc4070 */
[----:B------:R-:W-:Y:S01]  /*1260*/  IMAD R4, R0, R4, R9 ;  /* 0x0000000400047224 */ /* 0x000fe200078e0209 */
[----:B------:R-:W-:Y:S01]  /*1270*/  IABS R9, R15 ;  /* 0x0000000f00097213 */ /* 0x000fe20000000000 */
[--C-:B------:R-:W-:Y:S01]  /*1280*/  @!P4 IMAD.IADD R250, R250, 0x1, -R0.reuse ;  /* 0x00000001fafac824 */ /* 0x100fe200078e0a00 */
[----:B------:R-:W-:Y:S01]  /*1290*/  IABS R17, R18 ;  /* 0x0000001200117213 */ /* 0x000fe20000000000 */
[----:B------:R-:W-:Y:S01]  /*12a0*/  @!P5 IMAD.IADD R251, R251, 0x1, -R0 ;  /* 0x00000001fbfbd824 */ /* 0x000fe200078e0a00 */
[----:B------:R-:W-:Y:S01]  /*12b0*/  ISETP.GT.U32.AND P4, PT, R0, R4, PT ;  /* 0x000000040000720c */ /* 0x000fe20003f84070 */
[----:B-1----:R-:W-:Y:S01]  /*12c0*/  IMAD.MOV.U32 R2, RZ, RZ, R5 ;  /* 0x000000ffff027224 */ /* 0x002fe200078e0005 */
[----:B------:R-:W-:Y:S01]  /*12d0*/  ISETP.GE.AND P5, PT, R6, RZ, PT ;  /* 0x000000ff0600720c */ /* 0x000fe20003fa6270 */
[----:B------:R-:W-:Y:S01]  /*12e0*/  IMAD.HI.U32 R6, R246, R11, RZ ;  /* 0x0000000bf6067227 */ /* 0x000fe200078e00ff */
[----:B------:R-:W-:-:S02]  /*12f0*/  LOP3.LUT R50, R245, 0x66, RZ, 0xfc, !PT ;  /* 0x00000066f5327812 */ /* 0x000fc400078efcff */
[----:B------:R-:W-:Y:S01]  /*1300*/  @!P3 IADD3 R2, -R2, RZ, RZ ;  /* 0x000000ff0202b210 */ /* 0x000fe20007ffe1ff */
[----:B------:R-:W-:Y:S01]  /*1310*/  @!P6 IMAD.IADD R3, R3, 0x1, -R0 ;  /* 0x000000010303e824 */ /* 0x000fe200078e0a00 */
[----:B------:R-:W-:Y:S01]  /*1320*/  ISETP.GE.AND P6, PT, R10, RZ, PT ;  /* 0x000000ff0a00720c */ /* 0x000fe20003fc6270 */
[----:B------:R-:W-:Y:S01]  /*1330*/  IMAD.HI.U32 R7, R246, R13, RZ ;  /* 0x0000000df6077227 */ /* 0x000fe200078e00ff */
[C---:B------:R-:W-:Y:S01]  /*1340*/  LOP3.LUT R10, R245.reuse, 0x1c, RZ, 0xfc, !PT ;  /* 0x0000001cf50a7812 */ /* 0x040fe200078efcff */
[----:B------:R-:W-:Y:S01]  /*1350*/  STL [R1], R2 ;  /* 0x0000000201007387 */ /* 0x000fe20000100800 */
[----:B------:R-:W-:Y:S01]  /*1360*/  ISETP.GT.U32.AND P3, PT, R0, R3, PT ;  /* 0x000000030000720c */ /* 0x000fe20003f64070 */
[----:B------:R-:W-:Y:S01]  /*1370*/  IMAD.MOV R6, RZ, RZ, -R6 ;  /* 0x000000ffff067224 */ /* 0x000fe200078e0a06 */
[C---:B------:R-:W-:Y:S01]  /*1380*/  LOP3.LUT R52, R245.reuse, 0x68, RZ, 0xfc, !PT ;  /* 0x00000068f5347812 */ /* 0x040fe200078efcff */
[----:B------:R-:W-:Y:S01]  /*1390*/  IMAD.MOV R8, RZ, RZ, -R7 ;  /* 0x000000ffff087224 */ /* 0x000fe200078e0a07 */
[C---:B------:R-:W-:Y:S01]  /*13a0*/  LOP3.LUT R54, R245.reuse, 0x6a, RZ, 0xfc, !PT ;  /* 0x0000006af5367812 */ /* 0x040fe200078efcff */
[----:B------:R-:W-:Y:S01]  /*13b0*/  @!P4 IMAD.IADD R4, R4, 0x1, -R0 ;  /* 0x000000010404c824 */ /* 0x000fe200078e0a00 */
[----:B------:R-:W-:Y:S01]  /*13c0*/  LOP3.LUT R55, R245, 0x6c, RZ, 0xfc, !PT ;  /* 0x0000006cf5377812 */ /* 0x000fe200078efcff */
[C---:B------:R-:W-:Y:S01]  /*13d0*/  IMAD R7, R0.reuse, R6, R11 ;  /* 0x0000000600077224 */ /* 0x040fe200078e020b */
[----:B------:R-:W-:Y:S01]  /*13e0*/  IABS R11, R10 ;  /* 0x0000000a000b7213 */ /* 0x000fe20000000000 */
[C---:B------:R-:W-:Y:S01]  /*13f0*/  IMAD R6, R0.reuse, R8, R13 ;  /* 0x0000000800067224 */ /* 0x040fe200078e020d */
[----:B------:R-:W-:Y:S01]  /*1400*/  ISETP.GT.U32.AND P4, PT, R0, R4, PT ;  /* 0x000000040000720c */ /* 0x000fe20003f84070 */
[----:B------:R-:W-:Y:S01]  /*1410*/  IMAD.HI.U32 R5, R246, R9, RZ ;  /* 0x00000009f6057227 */ /* 0x000fe200078e00ff */
[----:B------:R-:W-:-:S02]  /*1420*/  IABS R53, R55 ;  /* 0x0000003700357213 */ /* 0x000fc40000000000 */
[C---:B------:R-:W-:Y:S01]  /*1430*/  LOP3.LUT R56, R245.reuse, 0x6e, RZ, 0xfc, !PT ;  /* 0x0000006ef5387812 */ /* 0x040fe200078efcff */
[----:B------:R-:W-:Y:S01]  /*1440*/  @!P2 IMAD.MOV R252, RZ, RZ, -R252 ;  /* 0x000000fffffca224 */ /* 0x000fe200078e0afc */
[C---:B------:R-:W-:Y:S01]  /*1450*/  ISETP.GT.U32.AND P2, PT, R0.reuse, R7, PT ;  /* 0x000000070000720c */ /* 0x040fe20003f44070 */
[----:B------:R-:W-:Y:S01]  /*1460*/  @!P1 IMAD.MOV R251, RZ, RZ, -R251 ;  /* 0x000000fffffb9224 */ /* 0x000fe200078e0afb */
[----:B------:R-:W-:Y:S01]  /*1470*/  ISETP.GT.U32.AND P1, PT, R0, R6, PT ;  /* 0x000000060000720c */ /* 0x000fe20003f24070 */
[----:B------:R-:W-:Y:S01]  /*1480*/  IMAD.HI.U32 R8, R246, R11, RZ ;  /* 0x0000000bf6087227 */ /* 0x000fe200078e00ff */
[C---:B------:R-:W-:Y:S01]  /*1490*/  LOP3.LUT R58, R245.reuse, 0x72, RZ, 0xfc, !PT ;  /* 0x00000072f53a7812 */ /* 0x040fe200078efcff */
[----:B------:R1:W-:Y:S01]  /*14a0*/  STL [R1+0x297c], R252 ;  /* 0x00297cfc01007387 */ /* 0x0003e20000100800 */
[C---:B------:R-:W-:Y:S01]  /*14b0*/  LOP3.LUT R60, R245.reuse, 0x74, RZ, 0xfc, !PT ;  /* 0x00000074f53c7812 */ /* 0x040fe200078efcff */
[----:B------:R-:W-:Y:S01]  /*14c0*/  IMAD.MOV R5, RZ, RZ, -R5 ;  /* 0x000000ffff057224 */ /* 0x000fe200078e0a05 */
[----:B------:R-:W-:Y:S01]  /*14d0*/  LOP3.LUT R62, R245, 0x78, RZ, 0xfc, !PT ;  /* 0x00000078f53e7812 */ /* 0x000fe200078efcff */
[----:B------:R-:W-:Y:S01]  /*14e0*/  @!P3 IMAD.IADD R3, R3, 0x1, -R0 ;  /* 0x000000010303b824 */ /* 0x000fe200078e0a00 */
[----:B------:R-:W-:Y:S01]  /*14f0*/  ISETP.GE.AND P3, PT, R14, RZ, PT ;  /* 0x000000ff0e00720c */ /* 0x000fe20003f66270 */
[----:B------:R-:W-:Y:S01]  /*1500*/  IMAD.MOV R8, RZ, RZ, -R8 ;  /* 0x000000ffff087224 */ /* 0x000fe200078e0a08 */
[----:B------:R-:W-:Y:S01]  /*1510*/  LOP3.LUT R14, R245, 0x20, RZ, 0xfc, !PT ;  /* 0x00000020f50e7812 */ /* 0x000fe200078efcff */
[----:B------:R-:W-:Y:S01]  /*1520*/  IMAD R9, R0, R5, R9 ;  /* 0x0000000500097224 */ /* 0x000fe200078e0209 */
[----:B------:R-:W-:Y:S01]  /*1530*/  @!P5 IADD3 R3, -R3, RZ, RZ ;  /* 0x000000ff0303d210 */ /* 0x000fe20007ffe1ff */
[--C-:B------:R-:W-:Y:S01]  /*1540*/  @!P4 IMAD.IADD R4, R4, 0x1, -R0.reuse ;  /* 0x000000010404c824 */ /* 0x100fe200078e0a00 */
[----:B------:R-:W-:Y:S01]  /*1550*/  IABS R13, R14 ;  /* 0x0000000e000d7213 */ /* 0x000fe20000000000 */
[C---:B------:R-:W-:Y:S01]  /*1560*/  IMAD R8, R0.reuse, R8, R11 ;  /* 0x0000000800087224 */ /* 0x040fe200078e020b */
[----:B------:R-:W-:Y:S01]  /*1570*/  ISETP.GT.U32.AND P5, PT, R0, R9, PT ;  /* 0x000000090000720c */ /* 0x000fe20003fa4070 */
[--C-:B------:R-:W-:Y:S01]  /*1580*/  @!P2 IMAD.IADD R7, R7, 0x1, -R0.reuse ;  /* 0x000000010707a824 */ /* 0x100fe200078e0a00 */
[----:B------:R-:W-:Y:S01]  /*1590*/  ISETP.GE.AND P4, PT, R15, RZ, PT ;  /* 0x000000ff0f00720c */ /* 0x000fe20003f86270 */
[----:B------:R-:W-:Y:S01]  /*15a0*/  @!P1 IMAD.IADD R6, R6, 0x1, -R0 ;  /* 0x0000000106069824 */ /* 0x000fe200078e0a00 */
[----:B------:R-:W-:Y:S01]  /*15b0*/  IABS R15, R16 ;  /* 0x00000010000f7213 */ /* 0x000fe20000000000 */
[----:B------:R-:W-:Y:S01]  /*15c0*/  @!P6 IMAD.MOV R4, RZ, RZ, -R4 ;  /* 0x000000ffff04e224 */ /* 0x000fe200078e0a04 */
[C---:B------:R-:W-:Y:S01]  /*15d0*/  ISETP.GT.U32.AND P6, PT, R0.reuse, R8, PT ;  /* 0x000000080000720c */ /* 0x040fe20003fc4070 */
[----:B------:R-:W-:Y:S01]  /*15e0*/  @!P0 IMAD.MOV R250, RZ, RZ, -R250 ;  /* 0x000000fffffa8224 */ /* 0x000fe200078e0afa */
[C---:B------:R-:W-:Y:S01]  /*15f0*/  ISETP.GT.U32.AND P2, PT, R0.reuse, R7, PT ;  /* 0x000000070000720c */ /* 0x040fe20003f44070 */
[----:B------:R-:W-:Y:S01]  /*1600*/  STL [R1+0x2980], R251 ;  /* 0x002980fb01007387 */ /* 0x000fe20000100800 */
[----:B------:R-:W-:-:S02]  /*1610*/  ISETP.GT.U32.AND P1, PT, R0, R6, PT ;  /* 0x000000060000720c */ /* 0x000fc40003f24070 */
[----:B------:R-:W-:Y:S01]  /*1620*/  ISETP.GE.AND P0, PT, R12, RZ, PT ;  /* 0x000000ff0c00720c */ /* 0x000fe20003f06270 */
[--C-:B------:R-:W-:Y:S01]  /*1630*/  @!P5 IMAD.IADD R9, R9, 0x1, -R0.reuse ;  /* 0x000000010909d824 */ /* 0x100fe200078e0a00 */
[----:B------:R-:W-:Y:S01]  /*1640*/  LOP3.LUT R12, R245, 0x1e, RZ, 0xfc, !PT ;  /* 0x0000001ef50c7812 */ /* 0x000fe200078efcff */
[----:B------:R2:W-:Y:S01]  /*1650*/  STL [R1+0x2984], R250 ;  /* 0x002984fa01007387 */ /* 0x0005e20000100800 */
[----:B------:R-:W-:Y:S02]  /*1660*/  IABS R57, R60 ;  /* 0x0000003c00397213 */ /* 0x000fe40000000000 */
[----:B------:R-:W-:Y:S01]  /*1670*/  IABS R11, R12 ;  /* 0x0000000c000b7213 */ /* 0x000fe20000000000 */
[--C-:B------:R-:W-:Y:S01]  /*1680*/  @!P6 IMAD.IADD R8, R8, 0x1, -R0.reuse ;  /* 0x000000010808e824 */ /* 0x100fe200078e0a00 */
[----:B------:R-:W-:Y:S01]  /*1690*/  ISETP.GT.U32.AND P5, PT, R0, R9, PT ;  /* 0x000000090000720c */ /* 0x000fe20003fa4070 */
[--C-:B------:R-:W-:Y:S01]  /*16a0*/  @!P2 IMAD.IADD R7, R7, 0x1, -R0.reuse ;  /* 0x000000010707a824 */ /* 0x100fe200078e0a00 */
[----:B------:R-:W-:Y:S01]  /*16b0*/  ISETP.GE.AND P2, PT, R10, RZ, PT ;  /* 0x000000ff0a00720c */ /* 0x000fe20003f46270 */
[----:B------:R-:W-:Y:S01]  /*16c0*/  IMAD.HI.U32 R5, R246, R11, RZ ;  /* 0x0000000bf6057227 */ /* 0x000fe200078e00ff */
[----:B------:R-:W-:Y:S01]  /*16d0*/  ISETP.GT.U32.AND P6, PT, R0, R8, PT ;  /* 0x000000080000720c */ /* 0x000fe20003fc4070 */
[----:B------:R3:W-:Y:S01]  /*16e0*/  STL [R1+0x298c], R3 ;  /* 0x00298c0301007387 */ /* 0x0007e20000100800 */
[C---:B------:R-:W-:Y:S01]  /*16f0*/  LOP3.LUT R64, R245.reuse, 0x80, RZ, 0xfc, !PT ;  /* 0x00000080f5407812 */ /* 0x040fe200078efcff */
[----:B------:R-:W-:Y:S01]  /*1700*/  @!P1 IMAD.IADD R6, R6, 0x1, -R0 ;  /* 0x0000000106069824 */ /* 0x000fe200078e0a00 */
[----:B------:R-:W-:Y:S01]  /*1710*/  ISETP.GE.AND P1, PT, R12, RZ, PT ;  /* 0x000000ff0c00720c */ /* 0x000fe20003f26270 */
[----:B------:R-:W-:Y:S01]  /*1720*/  IMAD.HI.U32 R10, R246, R13, RZ ;  /* 0x0000000df60a7227 */ /* 0x000fe200078e00ff */
[C---:B------:R-:W-:Y:S01]  /*1730*/  LOP3.LUT R66, R245.reuse, 0x86, RZ, 0xfc, !PT ;  /* 0x00000086f5427812 */ /* 0x040fe200078efcff */
[----:B------:R1:W-:Y:S01]  /*1740*/  STL [R1+0x2990], R4 ;  /* 0x0029900401007387 */ /* 0x0003e20000100800 */
[----:B------:R-:W-:Y:S01]  /*1750*/  LOP3.LUT R68, R245, 0x8a, RZ, 0xfc, !PT ;  /* 0x0000008af5447812 */ /* 0x000fe200078efcff */
[----:B------:R-:W-:Y:S01]  /*1760*/  IMAD.MOV R12, RZ, RZ, -R5 ;  /* 0x000000ffff0c7224 */ /* 0x000fe200078e0a05 */
[----:B------:R-:W-:Y:S01]  /*1770*/  @!P5 IADD3 R9, R9, -R0, RZ ;  /* 0x800000000909d210 */ /* 0x000fe20007ffe0ff */
[----:B------:R-:W-:Y:S01]  /*1780*/  IMAD.MOV R10, RZ, RZ, -R10 ;  /* 0x000000ffff0a7224 */ /* 0x000fe200078e0a0a */
[----:B------:R-:W-:Y:S01]  /*1790*/  IABS R65, R66 ;  /* 0x0000004200417213 */ /* 0x000fe20000000000 */
[C---:B------:R-:W-:Y:S01]  /*17a0*/  IMAD R11, R0.reuse, R12, R11 ;  /* 0x0000000c000b7224 */ /* 0x040fe200078e020b */
[----:B------:R-:W-:Y:S01]  /*17b0*/  IABS R67, R68 ;  /* 0x0000004400437213 */ /* 0x000fe20000000000 */
[----:B------:R-:W-:Y:S01]  /*17c0*/  IMAD R10, R0, R10, R13 ;  /* 0x0000000a000a7224 */ /* 0x000fe200078e020d */
[----:B------:R-:W-:Y:S01]  /*17d0*/  LOP3.LUT R70, R245, 0x8c, RZ, 0xfc, !PT ;  /* 0x0000008cf5467812 */ /* 0x000fe200078efcff */
[----:B------:R-:W-:Y:S01]  /*17e0*/  @!P6 IMAD.IADD R8, R8, 0x1, -R0 ;  /* 0x000000010808e824 */ /* 0x000fe200078e0a00 */
[C---:B------:R-:W-:Y:S01]  /*17f0*/  ISETP.GT.U32.AND P5, PT, R0.reuse, R11, PT ;  /* 0x0000000b0000720c */ /* 0x040fe20003fa4070 */
[----:B------:R-:W-:Y:S01]  /*1800*/  IMAD.MOV.U32 R5, RZ, RZ, R7 ;  /* 0x000000ffff057224 */ /* 0x000fe200078e0007 */
[----:B------:R-:W-:Y:S01]  /*1810*/  ISETP.GT.U32.AND P6, PT, R0, R10, PT ;  /* 0x0000000a0000720c */ /* 0x000fe20003fc4070 */
[----:B------:R-:W-:Y:S01]  /*1820*/  IMAD.HI.U32 R7, R246, R15, RZ ;  /* 0x0000000ff6077227 */ /* 0x000fe200078e00ff */
[----:B------:R-:W-:-:S02]  /*1830*/  IABS R69, R70 ;  /* 0x0000004600457213 */ /* 0x000fc40000000000 */
[C---:B------:R-:W-:Y:S01]  /*1840*/  LOP3.LUT R72, R245.reuse, 0x8e, RZ, 0xfc, !PT ;  /* 0x0000008ef5487812 */ /* 0x040fe200078efcff */
[----:B------:R-:W-:Y:S01]  /*1850*/  IMAD.MOV R7, RZ, RZ, -R7 ;  /* 0x000000ffff077224 */ /* 0x000fe200078e0a07 */
[----:B------:R-:W-:Y:S01]  /*1860*/  LOP3.LUT R74, R245, 0x92, RZ, 0xfc, !PT ;  /* 0x00000092f54a7812 */ /* 0x000fe200078efcff */
[----:B------:R-:W-:Y:S01]  /*1870*/  @!P0 IMAD.MOV R5, RZ, RZ, -R5 ;  /* 0x000000ffff058224 */ /* 0x000fe200078e0a05 */
[----:B------:R-:W-:Y:S01]  /*1880*/  ISETP.GE.AND P0, PT, R14, RZ, PT ;  /* 0x000000ff0e00720c */ /* 0x000fe20003f06270 */
[----:B------:R-:W-:Y:S01]  /*1890*/  IMAD R13, R0, R7, R15 ;  /* 0x00000007000d7224 */ /* 0x000fe200078e020f */
[----:B------:R-:W-:Y:S01]  /*18a0*/  IABS R14, R21 ;  /* 0x00000015000e7213 */ /* 0x000fe20000000000 */
[--C-:B------:R-:W-:Y:S01]  /*18b0*/  @!P5 IMAD.IADD R11, R11, 0x1, -R0.reuse ;  /* 0x000000010b0bd824 */ /* 0x100fe200078e0a00 */
[----:B------:R-:W-:Y:S01]  /*18c0*/  IABS R71, R72 ;  /* 0x0000004800477213 */ /* 0x000fe20000000000 */
[----:B------:R-:W-:Y:S01]  /*18d0*/  @!P6 IMAD.IADD R10, R10, 0x1, -R0 ;  /* 0x000000010a0ae824 */ /* 0x000fe200078e0a00 */
[----:B------:R-:W-:Y:S01]  /*18e0*/  ISETP.GT.U32.AND P5, PT, R0, R13, PT ;  /* 0x0000000d0000720c */ /* 0x000fe20003fa4070 */
[----:B------:R-:W-:Y:S01]  /*18f0*/  IMAD.HI.U32 R7, R246, R17, RZ ;  /* 0x00000011f6077227 */ /* 0x000fe200078e00ff */
[----:B------:R-:W-:Y:S01]  /*1900*/  ISETP.GT.U32.AND P6, PT, R0, R11, PT ;  /* 0x0000000b0000720c */ /* 0x000fe20003fc4070 */
[----:B------:R1:W-:Y:S01]  /*1910*/  STL [R1+0x2994], R5 ;  /* 0x0029940501007387 */ /* 0x0003e20000100800 */
[C---:B------:R-:W-:Y:S01]  /*1920*/  LOP3.LUT R75, R245.reuse, 0x94, RZ, 0xfc, !PT ;  /* 0x00000094f54b7812 */ /* 0x040fe200078efcff */
[----:B------:R-:W-:Y:S01]  /*1930*/  IMAD.HI.U32 R12, R246, R19, RZ ;  /* 0x00000013f60c7227 */ /* 0x000fe200078e00ff */
[----:B------:R-:W-:-:S02]  /*1940*/  LOP3.LUT R76, R245, 0x9c, RZ, 0xfc, !PT ;  /* 0x0000009cf54c7812 */ /* 0x000fc400078efcff */
[----:B------:R-:W-:Y:S01]  /*1950*/  IABS R73, R75 ;  /* 0x0000004b00497213 */ /* 0x000fe20000000000 */
[----:B------:R-:W-:Y:S01]  /*1960*/  IMAD.MOV R7, RZ, RZ, -R7 ;  /* 0x000000ffff077224 */ /* 0x000fe200078e0a07 */
[----:B------:R-:W-:Y:S01]  /*1970*/  IABS R77, R76 ;  /* 0x0000004c004d7213 */ /* 0x000fe20000000000 */
[----:B------:R-:W-:Y:S01]  /*1980*/  IMAD.MOV R15, RZ, RZ, -R12 ;  /* 0x000000ffff0f7224 */ /* 0x000fe200078e0a0c */
[C---:B------:R-:W-:Y:S01]  /*1990*/  LOP3.LUT R82, R245.reuse, 0x9e, RZ, 0xfc, !PT ;  /* 0x0000009ef5527812 */ /* 0x040fe200078efcff */
[C---:B------:R-:W-:Y:S01]  /*19a0*/  IMAD R12, R0.reuse, R7, R17 ;  /* 0x00000007000c7224 */ /* 0x040fe200078e0211 */
[C---:B------:R-:W-:Y:S01]  /*19b0*/  LOP3.LUT R84, R245.reuse, 0xa0, RZ, 0xfc, !PT ;  /* 0x000000a0f5547812 */ /* 0x040fe200078efcff */
[----:B------:R-:W-:Y:S01]  /*19c0*/  IMAD.MOV.U32 R17, RZ, RZ, R14 ;  /* 0x000000ffff117224 */ /* 0x000fe200078e000e */
[----:B------:R-:W-:Y:S01]  /*19d0*/  LOP3.LUT R85, R245, 0xa2, RZ, 0xfc, !PT ;  /* 0x000000a2f5557812 */ /* 0x000fe200078efcff */
[----:B------:R-:W-:Y:S01]  /*19e0*/  @!P6 IMAD.IADD R11, R11, 0x1, -R0 ;  /* 0x000000010b0be824 */ /* 0x000fe200078e0a00 */
[----:B------:R-:W-:Y:S01]  /*19f0*/  ISETP.GT.U32.AND P6, PT, R0, R12, PT ;  /* 0x0000000c0000720c */ /* 0x000fe20003fc4070 */
[----:B------:R-:W-:Y:S01]  /*1a00*/  IMAD.HI.U32 R14, R246, R17, RZ ;  /* 0x00000011f60e7227 */ /* 0x000fe200078e00ff */
[----:B------:R-:W-:-:S02]  /*1a10*/  IABS R79, R85 ;  /* 0x00000055004f7213 */ /* 0x000fc40000000000 */
[C---:B------:R-:W-:Y:S01]  /*1a20*/  LOP3.LUT R87, R245.reuse, 0xa6, RZ, 0xfc, !PT ;  /* 0x000000a6f5577812 */ /* 0x040fe200078efcff */
[----:B------:R-:W-:Y:S01]  /*1a30*/  IMAD.MOV.U32 R7, RZ, RZ, R9 ;  /* 0x000000ffff077224 */ /* 0x000fe200078e0009 */
[C---:B------:R-:W-:Y:S01]  /*1a40*/  LOP3.LUT R86, R245.reuse, 0xa4, RZ, 0xfc, !PT ;  /* 0x000000a4f5567812 */ /* 0x040fe200078efcff */
[----:B------:R-:W-:Y:S01]  /*1a50*/  IMAD.MOV R14, RZ, RZ, -R14 ;  /* 0x000000ffff0e7224 */ /* 0x000fe200078e0a0e */
[----:B------:R-:W-:Y:S01]  /*1a60*/  IABS R83, R87 ;  /* 0x0000005700537213 */ /* 0x000fe20000000000 */
[----:B------:R-:W-:Y:S01]  /*1a70*/  @!P3 IMAD.MOV R6, RZ, RZ, -R6 ;  /* 0x000000ffff06b224 */ /* 0x000fe200078e0a06 */
[----:B------:R-:W-:Y:S01]  /*1a80*/  ISETP.GE.AND P3, PT, R16, RZ, PT ;  /* 0x000000ff1000720c */ /* 0x000fe20003f66270 */
[----:B------:R-:W-:Y:S01]  /*1a90*/  @!P4 IMAD.MOV R7, RZ, RZ, -R7 ;  /* 0x000000ffff07c224 */ /* 0x000fe200078e0a07 */
[----:B------:R-:W-:Y:S01]  /*1aa0*/  IABS R16, R22 ;  /* 0x0000001600107213 */ /* 0x000fe20000000000 */
[C---:B------:R-:W-:Y:S01]  /*1ab0*/  IMAD R14, R0.reuse, R14, R17 ;  /* 0x0000000e000e7224 */ /* 0x040fe200078e0211 */
[C---:B------:R-:W-:Y:S01]  /*1ac0*/  ISETP.GT.U32.AND P4, PT, R0.reuse, R10, PT ;  /* 0x0000000a0000720c */ /* 0x040fe20003f84070 */
[----:B------:R-:W-:Y:S01]  /*1ad0*/  IMAD R15, R0, R15, R19 ;  /* 0x0000000f000f7224 */ /* 0x000fe200078e0213 */
[----:B------:R-:W-:Y:S01]  /*1ae0*/  MOV R19, R16 ;  /* 0x0000001000137202 */ /* 0x000fe20000000f00 */
[----:B------:R-:W-:Y:S01]  /*1af0*/  @!P6 IMAD.IADD R12, R12, 0x1, -R0 ;  /* 0x000000010c0ce824 */ /* 0x000fe200078e0a00 */
[----:B------:R-:W-:Y:S01]  /*1b00*/  ISETP.GT.U32.AND P6, PT, R0, R14, PT ;  /* 0x0000000e0000720c */ /* 0x000fe20003fc4070 */
[----:B------:R-:W-:Y:S01]  /*1b10*/  IMAD.MOV.U32 R9, RZ, RZ, R11 ;  /* 0x000000ffff097224 */ /* 0x000fe200078e000b */
[----:B------:R-:W-:Y:S01]  /*1b20*/  IABS R81, R86 ;  /* 0x0000005600517213 */ /* 0x000fe20000000000 */
[----:B------:R-:W-:Y:S01]  /*1b30*/  IMAD.HI.U32 R16, R246, R19, RZ ;  /* 0x00000013f6107227 */ /* 0x000fe200078e00ff */
[----:B------:R-:W-:-:S02]  /*1b40*/  LOP3.LUT R88, R245, 0xa8, RZ, 0xfc, !PT ;  /* 0x000000a8f5587812 */ /* 0x000fc400078efcff */
[C---:B------:R-:W-:Y:S01]  /*1b50*/  LOP3.LUT R89, R245.reuse, 0xaa, RZ, 0xfc, !PT ;  /* 0x000000aaf5597812 */ /* 0x040fe200078efcff */
[----:B------:R-:W-:Y:S01]  /*1b60*/  IMAD.MOV R16, RZ, RZ, -R16 ;  /* 0x000000ffff107224 */ /* 0x000fe200078e0a10 */
[----:B------:R-:W-:Y:S01]  /*1b70*/  LOP3.LUT R92, R245, 0xb8, RZ, 0xfc, !PT ;  /* 0x000000b8f55c7812 */ /* 0x000fe200078efcff */
[--C-:B------:R-:W-:Y:S01]  /*1b80*/  @!P4 IMAD.IADD R10, R10, 0x1, -R0.reuse ;  /* 0x000000010a0ac824 */ /* 0x100fe200078e0a00 */
[----:B------:R-:W-:Y:S01]  /*1b90*/  ISETP.GE.AND P4, PT, R20, RZ, PT ;  /* 0x000000ff1400720c */ /* 0x000fe20003f86270 */
[----:B------:R-:W-:Y:S01]  /*1ba0*/  @!P5 IMAD.IADD R13, R13, 0x1, -R0 ;  /* 0x000000010d0dd824 */ /* 0x000fe200078e0a00 */
[----:B------:R-:W-:Y:S01]  /*1bb0*/  LOP3.LUT R94, R245, 0xba, RZ, 0xfc, !PT ;  /* 0x000000baf55e7812 */ /* 0x000fe200078efcff */
[C---:B------:R-:W-:Y:S01]  /*1bc0*/  IMAD R17, R0.reuse, R16, R19 ;  /* 0x0000001000117224 */ /* 0x040fe200078e0213 */
[----:B------:R-:W-:Y:S01]  /*1bd0*/  IABS R19, R24 ;  /* 0x0000001800137213 */ /* 0x000fe20000000000 */
[----:B------:R-:W-:Y:S01]  /*1be0*/  @!P0 IMAD.MOV R10, RZ, RZ, -R10 ;  /* 0x000000ffff0a8224 */ /* 0x000fe200078e0a0a */
[----:B------:R-:W-:Y:S01]  /*1bf0*/  ISETP.GT.U32.AND P0, PT, R0, R12, PT ;  /* 0x0000000c0000720c */ /* 0x000fe20003f04070 */
[----:B------:R-:W-:Y:S01]  /*1c00*/  @!P6 IMAD.IADD R14, R14, 0x1, -R0 ;  /* 0x000000010e0ee824 */ /* 0x000fe200078e0a00 */
[C---:B------:R-:W-:Y:S01]  /*1c10*/  ISETP.GT.U32.AND P5, PT, R0.reuse, R13, PT ;  /* 0x0000000d0000720c */ /* 0x040fe20003fa4070 */
[----:B------:R-:W-:Y:S01]  /*1c20*/  @!P1 IMAD.MOV R9, RZ, RZ, -R9 ;  /* 0x000000ffff099224 */ /* 0x000fe200078e0a09 */
[----:B------:R-:W-:Y:S01]  /*1c30*/  ISETP.GT.U32.AND P1, PT, R0, R15, PT ;  /* 0x0000000f0000720c */ /* 0x000fe20003f24070 */
[----:B------:R-:W-:Y:S01]  /*1c40*/  IMAD.HI.U32 R11, R246, R19, RZ ;  /* 0x00000013f60b7227 */ /* 0x000fe200078e00ff */
[----:B------:R-:W-:-:S02]  /*1c50*/  ISETP.GT.U32.AND P6, PT, R0, R14, PT ;  /* 0x0000000e0000720c */ /* 0x000fc40003fc4070 */
[C---:B------:R-:W-:Y:S01]  /*1c60*/  LOP3.LUT R95, R245.reuse, 0xbc, RZ, 0xfc, !PT ;  /* 0x000000bcf55f7812 */ /* 0x040fe200078efcff */
[----:B------:R-:W-:Y:S01]  /*1c70*/  IMAD.MOV R11, RZ, RZ, -R11 ;  /* 0x000000ffff0b7224 */ /* 0x000fe200078e0a0b */
[----:B------:R-:W-:Y:S01]  /*1c80*/  LOP3.LUT R96, R245, 0xc2, RZ, 0xfc, !PT ;  /* 0x000000c2f5607812 */ /* 0x000fe200078efcff */
[----:B------:R-:W-:Y:S01]  /*1c90*/  @!P2 IMAD.MOV R8, RZ, RZ, -R8 ;  /* 0x000000ffff08a224 */ /* 0x000fe200078e0a08 */
[----:B------:R-:W-:Y:S01]  /*1ca0*/  ISETP.GE.AND P2, PT, R18, RZ, PT ;  /* 0x000000ff1200720c */ /* 0x000fe20003f46270 */
[--C-:B------:R-:W-:Y:S01]  /*1cb0*/  @!P0 IMAD.IADD R12, R12, 0x1, -R0.reuse ;  /* 0x000000010c0c8824 */ /* 0x100fe200078e0a00 */
[C---:B------:R-:W-:Y:S01]  /*1cc0*/  ISETP.GT.U32.AND P0, PT, R0.reuse, R17, PT ;  /* 0x000000110000720c */ /* 0x040fe20003f04070 */
[----:B------:R-:W-:Y:S01]  /*1cd0*/  IMAD R16, R0, R11, R19 ;  /* 0x0000000b00107224 */ /* 0x000fe200078e0213 */
[----:B------:R-:W-:Y:S01]  /*1ce0*/  @!P5 IADD3 R13, R13, -R0, RZ ;  /* 0x800000000d0dd210 */ /* 0x000fe20007ffe0ff */
[--C-:B------:R-:W-:Y:S01]  /*1cf0*/  @!P1 IMAD.IADD R15, R15, 0x1, -R0.reuse ;  /* 0x000000010f0f9824 */ /* 0x100fe200078e0a00 */
[----:B------:R-:W-:Y:S01]  /*1d00*/  ISETP.GE.AND P5, PT, R21, RZ, PT ;  /* 0x000000ff1500720c */ /* 0x000fe20003fa6270 */
[----:B------:R-:W-:Y:S01]  /*1d10*/  @!P6 IMAD.IADD R14, R14, 0x1, -R0 ;  /* 0x000000010e0ee824 */ /* 0x000fe200078e0a00 */
[----:B------:R-:W-:Y:S01]  /*1d20*/  ISETP.GT.U32.AND P6, PT, R0, R16, PT ;  /* 0x000000100000720c */ /* 0x000fe20003fc4070 */
[----:B------:R-:W-:Y:S01]  /*1d30*/  IMAD.HI.U32 R18, R246, R23, RZ ;  /* 0x00000017f6127227 */ /* 0x000fe200078e00ff */
[----:B------:R-:W-:-:S02]  /*1d40*/  IABS R21, R26 ;  /* 0x0000001a00157213 */ /* 0x000fc40000000000 */
[----:B------:R-:W-:Y:S01]  /*1d50*/  ISETP.GT.U32.AND P1, PT, R0, R15, PT ;  /* 0x0000000f0000720c */ /* 0x000fe20003f24070 */
[----:B------:R-:W-:Y:S01]  /*1d60*/  IMAD.HI.U32 R19, R246, R25, RZ ;  /* 0x00000019f6137227 */ /* 0x000fe200078e00ff */
[----:B------:R-:W-:Y:S02]  /*1d70*/  IADD3 R18, -R18, RZ, RZ ;  /* 0x000000ff12127210 */ /* 0x000fe40007ffe1ff */
[----:B------:R-:W-:Y:S01]  /*1d80*/  IABS R93, R95 ;  /* 0x0000005f005d7213 */ /* 0x000fe20000000000 */
[----:B------:R-:W-:Y:S01]  /*1d90*/  IMAD.HI.U32 R11, R246, R21, RZ ;  /* 0x00000015f60b7227 */ /* 0x000fe200078e00ff */
[C---:B------:R-:W-:Y:S02]  /*1da0*/  LOP3.LUT R98, R245.reuse, 0xc4, RZ, 0xfc, !PT ;  /* 0x000000c4f5627812 */ /* 0x040fe400078efcff */
[----:B------:R-:W-:Y:S01]  /*1db0*/  LOP3.LUT R100, R245, 0xc6, RZ, 0xfc, !PT ;  /* 0x000000c6f5647812 */ /* 0x000fe200078efcff */
[--C-:B------:R-:W-:Y:S01]  /*1dc0*/  @!P0 IMAD.IADD R17, R17, 0x1, -R0.reuse ;  /* 0x0000000111118824 */ /* 0x100fe200078e0a00 */
[----:B------:R-:W-:Y:S01]  /*1dd0*/  ISETP.GE.AND P0, PT, R24, RZ, PT ;  /* 0x000000ff1800720c */ /* 0x000fe20003f06270 */
[----:B------:R-:W-:Y:S01]  /*1de0*/  IMAD.MOV R11, RZ, RZ, -R11 ;  /* 0x000000ffff0b7224 */ /* 0x000fe200078e0a0b */
[C---:B------:R-:W-:Y:S01]  /*1df0*/  LOP3.LUT R24, R245.reuse, 0x34, RZ, 0xfc, !PT ;  /* 0x00000034f5187812 */ /* 0x040fe200078efcff */
[----:B------:R-:W-:Y:S01]  /*1e00*/  IMAD.MOV R20, RZ, RZ, -R19 ;  /* 0x000000ffff147224 */ /* 0x000fe200078e0a13 */
[----:B------:R-:W-:Y:S01]  /*1e10*/  IABS R97, R100 ;  /* 0x0000006400617213 */ /* 0x000fe20000000000 */
[--C-:B------:R-:W-:Y:S01]  /*1e20*/  @!P6 IMAD.IADD R16, R16, 0x1, -R0.reuse ;  /* 0x000000011010e824 */ /* 0x100fe200078e0a00 */
[C---:B------:R-:W-:Y:S01]  /*1e30*/  ISETP.GT.U32.AND P6, PT, R0.reuse, R17, PT ;  /* 0x000000110000720c */ /* 0x040fe20003fc4070 */
[----:B------:R-:W-:Y:S01]  /*1e40*/  IMAD R19, R0, R11, R21 ;  /* 0x0000000b00137224 */ /* 0x000fe200078e0215 */
[----:B------:R-:W-:Y:S01]  /*1e50*/  LOP3.LUT R102, R245, 0xca, RZ, 0xfc, !PT ;  /* 0x000000caf5667812 */ /* 0x000fe200078efcff */
[----:B------:R-:W-:Y:S01]  /*1e60*/  @!P1 IMAD.IADD R15, R15, 0x1, -R0 ;  /* 0x000000010f0f9824 */ /* 0x000fe200078e0a00 */
[----:B------:R-:W-:Y:S01]  /*1e70*/  ISETP.GE.AND P1, PT, R22, RZ, PT ;  /* 0x000000ff1600720c */ /* 0x000fe20003f26270 */
[----:B------:R-:W-:Y:S01]  /*1e80*/  IMAD.MOV.U32 R11, RZ, RZ, R13 ;  /* 0x000000ffff0b7224 */ /* 0x000fe200078e000d */
[----:B------:R-:W-:Y:S01]  /*1e90*/  IABS R99, R102 ;  /* 0x0000006600637213 */ /* 0x000fe20000000000 */
[C---:B------:R-:W-:Y:S01]  /*1ea0*/  IMAD R18, R0.reuse, R18, R23 ;  /* 0x0000001200127224 */ /* 0x040fe200078e0217 */
[----:B------:R-:W-:Y:S01]  /*1eb0*/  IABS R23, R24 ;  /* 0x0000001800177213 */ /* 0x000fe20000000000 */
[----:B------:R-:W-:Y:S01]  /*1ec0*/  @!P3 IMAD.MOV R11, RZ, RZ, -R11 ;  /* 0x000000ffff0bb224 */ /* 0x000fe200078e0a0b */
[C---:B------:R-:W-:Y:S01]  /*1ed0*/  ISETP.GT.U32.AND P3, PT, R0.reuse, R19, PT ;  /* 0x000000130000720c */ /* 0x040fe20003f64070 */
[----:B------:R-:W-:Y:S01]  /*1ee0*/  IMAD.MOV.U32 R13, RZ, RZ, R15 ;  /* 0x000000ffff0d7224 */ /* 0x000fe200078e000f */
[----:B------:R-:W-:Y:S01]  /*1ef0*/  LOP3.LUT R103, R245, 0xce, RZ, 0xfc, !PT ;  /* 0x000000cef5677812 */ /* 0x000fe200078efcff */
[----:B------:R-:W-:Y:S01]  /*1f00*/  @!P2 IMAD.MOV R12, RZ, RZ, -R12 ;  /* 0x000000ffff0ca224 */ /* 0x000fe200078e0a0c */
[C---:B------:R-:W-:Y:S01]  /*1f10*/  ISETP.GT.U32.AND P2, PT, R0.reuse, R16, PT ;  /* 0x000000100000720c */ /* 0x040fe20003f44070 */
[C---:B------:R-:W-:Y:S01]  /*1f20*/  IMAD R21, R0.reuse, R20, R25 ;  /* 0x0000001400157224 */ /* 0x040fe200078e0219 */
[----:B------:R-:W-:Y:S01]  /*1f30*/  @!P6 IADD3 R17, R17, -R0, RZ ;  /* 0x800000001111e210 */ /* 0x000fe20007ffe0ff */
[----:B------:R-:W-:Y:S01]  /*1f40*/  @!P4 IMAD.MOV R13, RZ, RZ, -R13 ;  /* 0x000000ffff0dc224 */ /* 0x000fe200078e0a0d */
[----:B------:R-:W-:Y:S01]  /*1f50*/  ISETP.GT.U32.AND P4, PT, R0, R18, PT ;  /* 0x000000120000720c */ /* 0x000fe20003f84070 */
[----:B------:R-:W-:Y:S01]  /*1f60*/  IMAD.HI.U32 R15, R246, R23, RZ ;  /* 0x00000017f60f7227 */ /* 0x000fe200078e00ff */
[----:B------:R-:W-:-:S02]  /*1f70*/  ISETP.GT.U32.AND P6, PT, R0, R21, PT ;  /* 0x000000150000720c */ /* 0x000fc40003fc4070 */
[----:B------:R-:W-:Y:S01]  /*1f80*/  IABS R25, R29 ;  /* 0x0000001d00197213 */ /* 0x000fe20000000000 */
[----:B------:R-:W-:Y:S01]  /*1f90*/  IMAD.MOV R15, RZ, RZ, -R15 ;  /* 0x000000ffff0f7224 */ /* 0x000fe200078e0a0f */
[----:B------:R-:W-:Y:S01]  /*1fa0*/  LOP3.LUT R104, R245, 0xd0, RZ, 0xfc, !PT ;  /* 0x000000d0f5687812 */ /* 0x000fe200078efcff */
[--C-:B------:R-:W-:Y:S01]  /*1fb0*/  @!P3 IMAD.IADD R19, R19, 0x1, -R0.reuse ;  /* 0x000000011313b824 */ /* 0x100fe200078e0a00 */
[----:B------:R-:W-:Y:S01]  /*1fc0*/  ISETP.GE.AND P3, PT, R28, RZ, PT ;  /* 0x000000ff1c00720c */ /* 0x000fe20003f66270 */
[--C-:B------:R-:W-:Y:S01]  /*1fd0*/  @!P2 IMAD.IADD R16, R16, 0x1, -R0.reuse ;  /* 0x000000011010a824 */ /* 0x100fe200078e0a00 */
[----:B------:R-:W-:Y:S01]  /*1fe0*/  LOP3.LUT R28, R245, 0x3c, RZ, 0xfc, !PT ;  /* 0x0000003cf51c7812 */ /* 0x000fe200078efcff */
[----:B------:R-:W-:Y:S01]  /*1ff0*/  IMAD R20, R0, R15, R23 ;  /* 0x0000000f00147224 */ /* 0x000fe200078e0217 */
[----:B------:R-:W-:Y:S01]  /*2000*/  ISETP.GE.AND P2, PT, R27, RZ, PT ;  /* 0x000000ff1b00720c */ /* 0x000fe20003f46270 */
[----:B------:R-:W-:Y:S01]  /*2010*/  @!P4 IMAD.IADD R18, R18, 0x1, -R0 ;  /* 0x000000011212c824 */ /* 0x000fe200078e0a00 */
[C---:B------:R-:W-:Y:S01]  /*2020*/  ISETP.GT.U32.AND P4, PT, R0.reuse, R19, PT ;  /* 0x000000130000720c */ /* 0x040fe20003f84070 */
[----:B------:R-:W-:Y:S01]  /*2030*/  @!P0 IMAD.MOV R16, RZ, RZ, -R16 ;  /* 0x000000ffff108224 */ /* 0x000fe200078e0a10 */
[C---:B------:R-:W-:Y:S01]  /*2040*/  ISETP.GT.U32.AND P0, PT, R0.reuse, R20, PT ;  /* 0x000000140000720c */ /* 0x040fe20003f04070 */
[----:B------:R-:W-:Y:S01]  /*2050*/  IMAD.MOV.U32 R15, RZ, RZ, R17 ;  /* 0x000000ffff0f7224 */ /* 0x000fe200078e0011 */
[----:B------:R-:W-:Y:S01]  /*2060*/  LOP3.LUT R17, R245, 0x38, RZ, 0xfc, !PT ;  /* 0x00000038f5117812 */ /* 0x000fe200078efcff */
[----:B------:R-:W-:Y:S01]  /*2070*/  @!P6 IMAD.IADD R21, R21, 0x1, -R0 ;  /* 0x000000011515e824 */ /* 0x000fe200078e0a00 */
[----:B------:R-:W-:Y:S01]  /*2080*/  ISETP.GT.U32.AND P6, PT, R0, R18, PT ;  /* 0x000000120000720c */ /* 0x000fe20003fc4070 */
[----:B------:R-:W-:Y:S01]  /*2090*/  IMAD.HI.U32 R22, R246, R25, RZ ;  /* 0x00000019f6167227 */ /* 0x000fe200078e00ff */
[----:B------:R-:W-:-:S02]  /*20a0*/  LOP3.LUT R108, R245, 0xd8, RZ, 0xfc, !PT ;  /* 0x000000d8f56c7812 */ /* 0x000fc400078efcff */
[----:B------:R-:W-:Y:S01]  /*20b0*/  LOP3.LUT R106, R245, 0xd6, RZ, 0xfc, !PT ;  /* 0x000000d6f56a7812 */ /* 0x000fe200078efcff */
[----:B------:R-:W-:Y:S01]  /*20c0*/  @!P1 IMAD.MOV R15, RZ, RZ, -R15 ;  /* 0x000000ffff0f9224 */ /* 0x000fe200078e0a0f */
[----:B------:R-:W-:Y:S01]  /*20d0*/  ISETP.GT.U32.AND P1, PT, R0, R21, PT ;  /* 0x000000150000720c */ /* 0x000fe20003f24070 */
[----:B------:R-:W-:Y:S01]  /*20e0*/  @!P5 IMAD.MOV R14, RZ, RZ, -R14 ;  /* 0x000000ffff0ed224 */ /* 0x000fe200078e0a0e */
[----:B------:R-:W-:Y:S01]  /*20f0*/  ISETP.GE.AND P5, PT, R26, RZ, PT ;  /* 0x000000ff1a00720c */ /* 0x000fe20003fa6270 */
[----:B------:R-:W-:Y:S01]  /*2100*/  IMAD.MOV R22, RZ, RZ, -R22 ;  /* 0x000000ffff167224 */ /* 0x000fe200078e0a16 */
[----:B------:R-:W-:Y:S01]  /*2110*/  @!P4 IADD3 R19, R19, -R0, RZ ;  /* 0x800000001313c210 */ /* 0x000fe20007ffe0ff */
[--C-:B------:R-:W-:Y:S01]  /*2120*/  @!P0 IMAD.IADD R20, R20, 0x1, -R0.reuse ;  /* 0x0000000114148824 */ /* 0x100fe200078e0a00 */
[----:B------:R-:W-:Y:S01]  /*2130*/  ISETP.GE.AND P0, PT, R17, RZ, PT ;  /* 0x000000ff1100720c */ /* 0x000fe20003f06270 */
[----:B------:R-:W-:Y:S01]  /*2140*/  IMAD R23, R0, R22, R25 ;  /* 0x0000001600177224 */ /* 0x000fe200078e0219 */
[----:B------:R-:W-:Y:S01]  /*2150*/  IABS R25, R17 ;  /* 0x0000001100197213 */ /* 0x000fe20000000000 */
[--C-:B------:R-:W-:Y:S01]  /*2160*/  @!P6 IMAD.IADD R18, R18, 0x1, -R0.reuse ;  /* 0x000000011212e824 */ /* 0x100fe200078e0a00 */
[----:B------:R-:W-:Y:S01]  /*2170*/  LOP3.LUT R26, R245, 0x3a, RZ, 0xfc, !PT ;  /* 0x0000003af51a7812 */ /* 0x000fe200078efcff */
[----:B------:R-:W-:Y:S01]  /*2180*/  IMAD.MOV.U32 R17, RZ, RZ, R19 ;  /* 0x000000ffff117224 */ /* 0x000fe200078e0013 */
[----:B------:R-:W-:Y:S01]  /*2190*/  ISETP.GT.U32.AND P6, PT, R0, R23, PT ;  /* 0x000000170000720c */ /* 0x000fe20003fc4070 */
[----:B------:R-:W-:Y:S01]  /*21a0*/  @!P1 IMAD.IADD R21, R21, 0x1, -R0 ;  /* 0x0000000115159824 */ /* 0x000fe200078e0a00 */
[----:B------:R-:W-:Y:S01]  /*21b0*/  IABS R27, R26 ;  /* 0x0000001a001b7213 */ /* 0x000fe20000000000 */
[----:B------:R-:W-:Y:S01]  /*21c0*/  @!P5 IMAD.MOV R17, RZ, RZ, -R17 ;  /* 0x000000ffff11d224 */ /* 0x000fe200078e0a11 */
[----:B------:R-:W-:Y:S01]  /*21d0*/  ISETP.GE.AND P1, PT, R29, RZ, PT ;  /* 0x000000ff1d00720c */ /* 0x000fe20003f26270 */
[----:B------:R-:W-:Y:S01]  /*21e0*/  IMAD.HI.U32 R22, R246, R25, RZ ;  /* 0x00000019f6167227 */ /* 0x000fe200078e00ff */
[----:B------:R-:W-:-:S02]  /*21f0*/  IABS R29, R28 ;  /* 0x0000001c001d7213 */ /* 0x000fc40000000000 */
[----:B------:R-:W-:Y:S01]  /*2200*/  ISETP.GT.U32.AND P5, PT, R0, R20, PT ;  /* 0x000000140000720c */ /* 0x000fe20003fa4070 */
[----:B------:R-:W-:Y:S01]  /*2210*/  IMAD.MOV.U32 R19, RZ, RZ, R21 ;  /* 0x000000ffff137224 */ /* 0x000fe200078e0015 */
[----:B------:R-:W-:Y:S01]  /*2220*/  ISETP.GE.AND P4, PT, R24, RZ, PT ;  /* 0x000000ff1800720c */ /* 0x000fe20003f86270 */
[----:B------:R-:W-:Y:S01]  /*2230*/  IMAD.HI.U32 R24, R246, R27, RZ ;  /* 0x0000001bf6187227 */ /* 0x000fe200078e00ff */
[----:B------:R-:W-:Y:S02]  /*2240*/  @!P2 IADD3 R18, -R18, RZ, RZ ;  /* 0x000000ff1212a210 */ /* 0x000fe40007ffe1ff */
[----:B------:R-:W-:Y:S01]  /*2250*/  IABS R107, R108 ;  /* 0x0000006c006b7213 */ /* 0x000fe20000000000 */
[----:B------:R-:W-:Y:S01]  /*2260*/  IMAD.HI.U32 R21, R246, R29, RZ ;  /* 0x0000001df6157227 */ /* 0x000fe200078e00ff */
[----:B------:R-:W-:Y:S02]  /*2270*/  IABS R105, R106 ;  /* 0x0000006a00697213 */ /* 0x000fe40000000000 */
[C---:B------:R-:W-:Y:S01]  /*2280*/  LOP3.LUT R110, R245.reuse, 0xda, RZ, 0xfc, !PT ;  /* 0x000000daf56e7812 */ /* 0x040fe200078efcff */
[----:B------:R-:W-:Y:S01]  /*2290*/  IMAD.MOV R22, RZ, RZ, -R22 ;  /* 0x000000ffff167224 */ /* 0x000fe200078e0a16 */
[C---:B------:R-:W-:Y:S01]  /*22a0*/  LOP3.LUT R112, R245.reuse, 0xdc, RZ, 0xfc, !PT ;  /* 0x000000dcf5707812 */ /* 0x040fe200078efcff */
[----:B------:R-:W-:Y:S01]  /*22b0*/  IMAD.MOV R24, RZ, RZ, -R24 ;  /* 0x000000ffff187224 */ /* 0x000fe200078e0a18 */
[----:B------:R-:W-:Y:S01]  /*22c0*/  LOP3.LUT R113, R245, 0xde, RZ, 0xfc, !PT ;  /* 0x000000def5717812 */ /* 0x000fe200078efcff */
[--C-:B------:R-:W-:Y:S01]  /*22d0*/  @!P6 IMAD.IADD R23, R23, 0x1, -R0.reuse ;  /* 0x000000011717e824 */ /* 0x100fe200078e0a00 */
[C---:B------:R-:W-:Y:S01]  /*22e0*/  LOP3.LUT R114, R245.reuse, 0xe0, RZ, 0xfc, !PT ;  /* 0x000000e0f5727812 */ /* 0x040fe200078efcff */
[----:B------:R-:W-:Y:S01]  /*22f0*/  IMAD.MOV R21, RZ, RZ, -R21 ;  /* 0x000000ffff157224 */ /* 0x000fe200078e0a15 */
[----:B------:R-:W-:Y:S01]  /*2300*/  IABS R109, R113 ;  /* 0x00000071006d7213 */ /* 0x000fe20000000000 */
[C---:B------:R-:W-:Y:S01]  /*2310*/  IMAD R22, R0.reuse, R22, R25 ;  /* 0x0000001600167224 */ /* 0x040fe200078e0219 */
[C---:B------:R-:W-:Y:S01]  /*2320*/  ISETP.GT.U32.AND P6, PT, R0.reuse, R23, PT ;  /* 0x000000170000720c */ /* 0x040fe20003fc4070 */
[----:B------:R-:W-:Y:S01]  /*2330*/  IMAD R25, R0, R24, R27 ;  /* 0x0000001800197224 */ /* 0x000fe200078e021b */
[----:B------:R-:W-:Y:S01]  /*2340*/  IABS R111, R114 ;  /* 0x00000072006f7213 */ /* 0x000fe20000000000 */
[----:B------:R-:W-:Y:S01]  /*2350*/  @!P5 IMAD.IADD R20, R20, 0x1, -R0 ;  /* 0x000000011414d824 */ /* 0x000fe200078e0a00 */
[C---:B------:R-:W-:Y:S01]  /*2360*/  ISETP.GT.U32.AND P2, PT, R0.reuse, R22, PT ;  /* 0x000000160000720c */ /* 0x040fe20003f44070 */
[C---:B------:R-:W-:Y:S01]  /*2370*/  IMAD R24, R0.reuse, R21, R29 ;  /* 0x0000001500187224 */ /* 0x040fe200078e021d */
[C---:B------:R-:W-:Y:S01]  /*2380*/  ISETP.GT.U32.AND P5, PT, R0.reuse, R25, PT ;  /* 0x000000190000720c */ /* 0x040fe20003fa4070 */
[----:B------:R-:W-:Y:S01]  /*2390*/  @!P4 IMAD.MOV R20, RZ, RZ, -R20 ;  /* 0x000000ffff14c224 */ /* 0x000fe200078e0a14 */
[----:B------:R-:W-:Y:S01]  /*23a0*/  LOP3.LUT R120, R245, 0xf0, RZ, 0xfc, !PT ;  /* 0x000000f0f5787812 */ /* 0x000fe200078efcff */
[----:B------:R-:W-:Y:S01]  /*23b0*/  @!P3 IMAD.MOV R19, RZ, RZ, -R19 ;  /* 0x000000ffff13b224 */ /* 0x000fe200078e0a13 */
[----:B------:R-:W-:Y:S01]  /*23c0*/  ISETP.GT.U32.AND P4, PT, R0, R24, PT ;  /* 0x000000180000720c */ /* 0x000fe20003f84070 */
[----:B------:R-:W-:Y:S01]  /*23d0*/  IMAD.HI.U32 R27, R246, R33, RZ ;  /* 0x00000021f61b7227 */ /* 0x000fe200078e00ff */
[----:B------:R-:W-:-:S02]  /*23e0*/  ISETP.GE.AND P3, PT, R26, RZ, PT ;  /* 0x000000ff1a00720c */ /* 0x000fc40003f66270 */
[----:B------:R-:W-:Y:S01]  /*23f0*/  LOP3.LUT R26, R245, 0x3e, RZ, 0xfc, !PT ;  /* 0x0000003ef51a7812 */ /* 0x000fe200078efcff */
[--C-:B------:R-:W-:Y:S01]  /*2400*/  @!P6 IMAD.IADD R23, R23, 0x1, -R0.reuse ;  /* 0x000000011717e824 */ /* 0x100fe200078e0a00 */
[----:B------:R-:W-:Y:S01]  /*2410*/  ISETP.GE.AND P6, PT, R28, RZ, PT ;  /* 0x000000ff1c00720c */ /* 0x000fe20003fc6270 */
[--C-:B------:R-:W-:Y:S01]  /*2420*/  @!P2 IMAD.IADD R22, R22, 0x1, -R0.reuse ;  /* 0x000000011616a824 */ /* 0x100fe200078e0a00 */
[----:B------:R-:W-:Y:S01]  /*2430*/  LOP3.LUT R28, R245, 0x40, RZ, 0xfc, !PT ;  /* 0x00000040f51c7812 */ /* 0x000fe200078efcff */
[----:B------:R-:W-:Y:S01]  /*2440*/  IMAD.MOV.U32 R21, RZ, RZ, R23 ;  /* 0x000000ffff157224 */ /* 0x000fe200078e0017 */
[----:B------:R-:W-:Y:S01]  /*2450*/  IABS R29, R26 ;  /* 0x0000001a001d7213 */ /* 0x000fe20000000000 */
[--C-:B------:R-:W-:Y:S01]  /*2460*/  @!P5 IMAD.IADD R25, R25, 0x1, -R0.reuse ;  /* 0x000000011919d824 */ /* 0x100fe200078e0a00 */
[----:B------:R-:W-:Y:S01]  /*2470*/  IABS R31, R28 ;  /* 0x0000001c001f7213 */ /* 0x000fe20000000000 */
[----:B------:R-:W-:Y:S01]  /*2480*/  @!P4 IMAD.IADD R24, R24, 0x1, -R0 ;  /* 0x000000011818c824 */ /* 0x000fe200078e0a00 */
[----:B------:R-:W-:Y:S01]  /*2490*/  ISETP.GT.U32.AND P2, PT, R0, R22, PT ;  /* 0x000000160000720c */ /* 0x000fe20003f44070 */
[----:B------:R-:W-:Y:S01]  /*24a0*/  @!P1 IMAD.MOV R21, RZ, RZ, -R21 ;  /* 0x000000ffff159224 */ /* 0x000fe200078e0a15 */
[----:B------:R-:W-:Y:S01]  /*24b0*/  ISETP.GE.AND P1, PT, R26, RZ, PT ;  /* 0x000000ff1a00720c */ /* 0x000fe20003f26270 */
[----:B------:R-:W-:Y:S01]  /*24c0*/  IMAD.HI.U32 R26, R246, R31, RZ ;  /* 0x0000001ff61a7227 */ /* 0x000fe200078e00ff */
[----:B------:R-:W-:-:S02]  /*24d0*/  ISETP.GT.U32.AND P4, PT, R0, R24, PT ;  /* 0x000000180000720c */ /* 0x000fc40003f84070 */
[----:B------:R-:W-:Y:S01]  /*24e0*/  ISETP.GT.U32.AND P5, PT, R0, R25, PT ;  /* 0x000000190000720c */ /* 0x000fe20003fa4070 */
[----:B------:R-:W-:Y:S01]  /*24f0*/  IMAD.MOV R26, RZ, RZ, -R26 ;  /* 0x000000ffff1a7224 */ /* 0x000fe200078e0a1a */
[C---:B------:R-:W-:Y:S01]  /*2500*/  LOP3.LUT R118, R245.reuse, 0xee, RZ, 0xfc, !PT ;  /* 0x000000eef5767812 */ /* 0x040fe200078efcff */
[----:B------:R-:W-:Y:S01]  /*2510*/  IMAD.HI.U32 R23, R246, R29, RZ ;  /* 0x0000001df6177227 */ /* 0x000fe200078e00ff */
[C---:B------:R-:W-:Y:S02]  /*2520*/  LOP3.LUT R122, R245.reuse, 0xf2, RZ, 0xfc, !PT ;  /* 0x000000f2f57a7812 */ /* 0x040fe400078efcff */
[C---:B------:R-:W-:Y:S01]  /*2530*/  LOP3.LUT R125, R245.reuse, 0xf6, RZ, 0xfc, !PT ;  /* 0x000000f6f57d7812 */ /* 0x040fe200078efcff */
[----:B------:R-:W-:Y:S01]  /*2540*/  IMAD R26, R0, R26, R31 ;  /* 0x0000001a001a7224 */ /* 0x000fe200078e021f */
[----:B------:R-:W-:Y:S01]  /*2550*/  @!P2 IADD3 R22, R22, -R0, RZ ;  /* 0x800000001616a210 */ /* 0x000fe20007ffe0ff */
[----:B------:R-:W-:Y:S01]  /*2560*/  IMAD.MOV R23, RZ, RZ, -R23 ;  /* 0x000000ffff177224 */ /* 0x000fe200078e0a17 */
[----:B------:R-:W-:Y:S01]  /*2570*/  ISETP.GE.AND P2, PT, R28, RZ, PT ;  /* 0x000000ff1c00720c */ /* 0x000fe20003f46270 */
[----:B------:R-:W-:Y:S01]  /*2580*/  @!P4 IMAD.IADD R24, R24, 0x1, -R0 ;  /* 0x000000011818c824 */ /* 0x000fe200078e0a00 */
[C---:B------:R-:W-:Y:S01]  /*2590*/  ISETP.GT.U32.AND P4, PT, R0.reuse, R26, PT ;  /* 0x0000001a0000720c */ /* 0x040fe20003f84070 */
[----:B------:R-:W-:Y:S01]  /*25a0*/  IMAD.MOV R28, RZ, RZ, -R27 ;  /* 0x000000ffff1c7224 */ /* 0x000fe200078e0a1b */
[C---:B------:R-:W-:Y:S01]  /*25b0*/  LOP3.LUT R124, R245.reuse, 0xf4, RZ, 0xfc, !PT ;  /* 0x000000f4f57c7812 */ /* 0x040fe200078efcff */
[C---:B------:R-:W-:Y:S01]  /*25c0*/  IMAD R27, R0.reuse, R23, R29 ;  /* 0x00000017001b7224 */ /* 0x040fe200078e021d */
[----:B------:R-:W-:Y:S01]  /*25d0*/  IABS R119, R122 ;  /* 0x0000007a00777213 */ /* 0x000fe20000000000 */
[C---:B------:R-:W-:Y:S01]  /*25e0*/  IMAD R29, R0.reuse, R28, R33 ;  /* 0x0000001c001d7224 */ /* 0x040fe200078e0221 */
[----:B------:R-:W-:Y:S01]  /*25f0*/  LOP3.LUT R28, R245, 0x44, RZ, 0xfc, !PT ;  /* 0x00000044f51c7812 */ /* 0x000fe200078efcff */
[----:B------:R-:W-:Y:S01]  /*2600*/  @!P0 IMAD.MOV R22, RZ, RZ, -R22 ;  /* 0x000000ffff168224 */ /* 0x000fe200078e0a16 */
[C---:B------:R-:W-:Y:S01]  /*2610*/  ISETP.GT.U32.AND P0, PT, R0.reuse, R27, PT ;  /* 0x0000001b0000720c */ /* 0x040fe20003f04070 */
[----:B------:R-:W-:Y:S01]  /*2620*/  @!P5 IMAD.IADD R25, R25, 0x1, -R0 ;  /* 0x000000011919d824 */ /* 0x000fe200078e0a00 */
[----:B------:R-:W-:Y:S01]  /*2630*/  IABS R33, R28 ;  /* 0x0000001c00217213 */ /* 0x000fe20000000000 */
[----:B------:R-:W-:Y:S01]  /*2640*/  @!P6 IMAD.MOV R24, RZ, RZ, -R24 ;  /* 0x000000ffff18e224 */ /* 0x000fe200078e0a18 */
[----:B------:R-:W-:Y:S01]  /*2650*/  ISETP.GT.U32.AND P6, PT, R0, R29, PT ;  /* 0x0000001d0000720c */ /* 0x000fe20003fc4070 */
[----:B------:R-:W-:Y:S01]  /*2660*/  @!P4 IMAD.IADD R26, R26, 0x1, -R0 ;  /* 0x000000011a1ac824 */ /* 0x000fe200078e0a00 */
[----:B------:R-:W-:Y:S01]  /*2670*/  ISETP.GE.AND P5, PT, R30, RZ, PT ;  /* 0x000000ff1e00720c */ /* 0x000fe20003fa6270 */
[----:B------:R-:W-:Y:S01]  /*2680*/  IMAD.MOV.U32 R23, RZ, RZ, R25 ;  /* 0x000000ffff177224 */ /* 0x000fe200078e0019 */
[----:B------:R-:W-:Y:S01]  /*2690*/  IABS R123, R125 ;  /* 0x0000007d007b7213 */ /* 0x000fe20000000000 */
[----:B------:R-:W-:Y:S01]  /*26a0*/  IMAD.HI.U32 R25, R246, R33, RZ ;  /* 0x00000021f6197227 */ /* 0x000fe200078e00ff */
[----:B------:R-:W-:-:S02]  /*26b0*/  ISETP.GT.U32.AND P4, PT, R0, R26, PT ;  /* 0x0000001a0000720c */ /* 0x000fc40003f84070 */
[----:B------:R-:W-:Y:S01]  /*26c0*/  IABS R121, R124 ;  /* 0x0000007c00797213 */ /* 0x000fe20000000000 */
[----:B------:R-:W-:Y:S01]  /*26d0*/  @!P3 IMAD.MOV R23, RZ, RZ, -R23 ;  /* 0x000000ffff17b224 */ /* 0x000fe200078e0a17 */
[----:B------:R-:W-:Y:S01]  /*26e0*/  ISETP.GE.AND P3, PT, R28, RZ, PT ;  /* 0x000000ff1c00720c */ /* 0x000fe20003f66270 */
[----:B------:R-:W-:Y:S01]  /*26f0*/  IMAD.HI.U32 R28, R246, R35, RZ ;  /* 0x00000023f61c7227 */ /* 0x000fe200078e00ff */
[----:B------:R-:W-:Y:S02]  /*2700*/  @!P0 IADD3 R27, R27, -R0, RZ ;  /* 0x800000001b1b8210 */ /* 0x000fe40007ffe0ff */
[C---:B------:R-:W-:Y:S01]  /*2710*/  LOP3.LUT R126, R245.reuse, 0xfe, RZ, 0xfc, !PT ;  /* 0x000000fef57e7812 */ /* 0x040fe200078efcff */
[----:B------:R-:W-:Y:S01]  /*2720*/  IMAD.MOV R25, RZ, RZ, -R25 ;  /* 0x000000ffff197224 */ /* 0x000fe200078e0a19 */
[----:B------:R-:W-:Y:S01]  /*2730*/  ISETP.GT.U32.AND P0, PT, R0, R27, PT ;  /* 0x0000001b0000720c */ /* 0x000fe20003f04070 */
[----:B------:R-:W-:Y:S01]  /*2740*/  IMAD.MOV R32, RZ, RZ, -R28 ;  /* 0x000000ffff207224 */ /* 0x000fe200078e0a1c */
[----:B------:R-:W-:Y:S01]  /*2750*/  IABS R127, R126 ;  /* 0x0000007e007f7213 */ /* 0x000fe20000000000 */
[----:B------:R-:W-:Y:S01]  /*2760*/  IMAD.HI.U32 R31, R246, R39, RZ ;  /* 0x00000027f61f7227 */ /* 0x000fe200078e00ff */
[----:B------:R-:W-:-:S02]  /*2770*/  LOP3.LUT R128, R245, 0x100, RZ, 0xfc, !PT ;  /* 0x00000100f5807812 */ /* 0x000fc400078efcff */
[C---:B------:R-:W-:Y:S01]  /*2780*/  LOP3.LUT R130, R245.reuse, 0x102, RZ, 0xfc, !PT ;  /* 0x00000102f5827812 */ /* 0x040fe200078efcff */
        /* <DEDUP_REMOVED lines=8> */
[----:B------:R-:W-:Y:S01]  /*2810*/  @!P6 IMAD.IADD R29, R29, 0x1, -R0 ;  /* 0x000000011d1de824 */ /* 0x000fe200078e0a00 */
[----:B------:R-:W-:Y:S01]  /*2820*/  IABS R133, R132 ;  /* 0x0000008400857213 */ /* 0x000fe20000000000 */
[----:B------:R-:W-:Y:S01]  /*2830*/  IMAD.HI.U32 R30, R246, R37, RZ ;  /* 0x00000025f61e7227 */ /* 0x000fe200078e00ff */
[----:B------:R-:W-:-:S02]  /*2840*/  ISETP.GT.U32.AND P6, PT, R0, R31, PT ;  /* 0x0000001f0000720c */ /* 0x000fc40003fc4070 */
[----:B------:R-:W-:Y:S01]  /*2850*/  IABS R135, R134 ;  /* 0x0000008600877213 */ /* 0x000fe20000000000 */
[----:B------:R-:W-:Y:S01]  /*2860*/  @!P0 IMAD.IADD R27, R27, 0x1, -R0 ;  /* 0x000000011b1b8824 */ /* 0x000fe200078e0a00 */
[----:B------:R-:W-:Y:S01]  /*2870*/  ISETP.GE.AND P0, PT, R36, RZ, PT ;  /* 0x000000ff2400720c */ /* 0x000fe20003f06270 */
[----:B------:R-:W-:Y:S01]  /*2880*/  IMAD.MOV R30, RZ, RZ, -R30 ;  /* 0x000000ffff1e7224 */ /* 0x000fe200078e0a1e */
[----:B------:R-:W-:Y:S01]  /*2890*/  LOP3.LUT R136, R245, 0x10e, RZ, 0xfc, !PT ;  /* 0x0000010ef5887812 */ /* 0x000fe200078efcff */
[----:B------:R-:W-:Y:S01]  /*28a0*/  IMAD.MOV.U32 R25, RZ, RZ, R27 ;  /* 0x000000ffff197224 */ /* 0x000fe200078e001b */
[----:B------:R-:W-:Y:S01]  /*28b0*/  @!P4 IADD3 R28, R28, -R0, RZ ;  /* 0x800000001c1cc210 */ /* 0x000fe20007ffe0ff */
[C---:B------:R-:W-:Y:S01]  /*28c0*/  IMAD R30, R0.reuse, R30, R37 ;  /* 0x0000001e001e7224 */ /* 0x040fe200078e0225 */
[----:B------:R-:W-:Y:S01]  /*28d0*/  IABS R37, R43 ;  /* 0x0000002b00257213 */ /* 0x000fe20000000000 */
[----:B------:R-:W-:Y:S01]  /*28e0*/  @!P1 IMAD.MOV R25, RZ, RZ, -R25 ;  /* 0x000000ffff199224 */ /* 0x000fe200078e0a19 */
[----:B------:R-:W-:Y:S01]  /*28f0*/  ISETP.GT.U32.AND P1, PT, R0, R28, PT ;  /* 0x0000001c0000720c */ /* 0x000fe20003f24070 */
[----:B------:R-:W-:Y:S01]  /*2900*/  IMAD.HI.U32 R27, R246, R35, RZ ;  /* 0x00000023f61b7227 */ /* 0x000fe200078e00ff */
[----:B------:R-:W-:-:S02]  /*2910*/  ISETP.GT.U32.AND P4, PT, R0, R29, PT ;  /* 0x0000001d0000720c */ /* 0x000fc40003f84070 */
[----:B------:R-:W-:Y:S01]  /*2920*/  LOP3.LUT R138, R245, 0x110, RZ, 0xfc, !PT ;  /* 0x00000110f58a7812 */ /* 0x000fe200078efcff */
[----:B------:R-:W-:Y:S01]  /*2930*/  @!P6 IMAD.IADD R31, R31, 0x1, -R0 ;  /* 0x000000011f1fe824 */ /* 0x000fe200078e0a00 */
[C---:B------:R-:W-:Y:S01]  /*2940*/  LOP3.LUT R140, R245.reuse, 0x112, RZ, 0xfc, !PT ;  /* 0x00000112f58c7812 */ /* 0x040fe200078efcff */
[----:B------:R-:W-:Y:S01]  /*2950*/  IMAD.HI.U32 R32, R246, R37, RZ ;  /* 0x00000025f6207227 */ /* 0x000fe200078e00ff */
[C---:B------:R-:W-:Y:S02]  /*2960*/  LOP3.LUT R141, R245.reuse, 0x114, RZ, 0xfc, !PT ;  /* 0x00000114f58d7812 */ /* 0x040fe400078efcff */
[C---:B------:R-:W-:Y:S01]  /*2970*/  ISETP.GT.U32.AND P6, PT, R0.reuse, R31, PT ;  /* 0x0000001f0000720c */ /* 0x040fe20003fc4070 */
[----:B------:R-:W-:Y:S01]  /*2980*/  IMAD.MOV R27, RZ, RZ, -R27 ;  /* 0x000000ffff1b7224 */ /* 0x000fe200078e0a1b */
[C---:B------:R-:W-:Y:S01]  /*2990*/  LOP3.LUT R142, R245.reuse, 0x116, RZ, 0xfc, !PT ;  /* 0x00000116f58e7812 */ /* 0x040fe200078efcff */
[----:B------:R-:W-:Y:S01]  /*29a0*/  IMAD.MOV R36, RZ, RZ, -R32 ;  /* 0x000000ffff247224 */ /* 0x000fe200078e0a20 */
[----:B------:R-:W-:Y:S01]  /*29b0*/  LOP3.LUT R143, R245, 0x118, RZ, 0xfc, !PT ;  /* 0x00000118f58f7812 */ /* 0x000fe200078efcff */
[----:B------:R-:W-:Y:S01]  /*29c0*/  @!P2 IMAD.MOV R26, RZ, RZ, -R26 ;  /* 0x000000ffff1aa224 */ /* 0x000fe200078e0a1a */
[C---:B------:R-:W-:Y:S01]  /*29d0*/  ISETP.GT.U32.AND P2, PT, R0.reuse, R30, PT ;  /* 0x0000001e0000720c */ /* 0x040fe20003f44070 */
[C---:B------:R-:W-:Y:S01]  /*29e0*/  IMAD R32, R0.reuse, R27, R35 ;  /* 0x0000001b00207224 */ /* 0x040fe200078e0223 */
[----:B------:R-:W-:Y:S01]  /*29f0*/  IABS R137, R142 ;  /* 0x0000008e00897213 */ /* 0x000fe20000000000 */
[----:B------:R-:W-:Y:S01]  /*2a00*/  IMAD R33, R0, R34, R39 ;  /* 0x0000002200217224 */ /* 0x000fe200078e0227 */
[----:B------:R-:W-:Y:S01]  /*2a10*/  IABS R39, R44 ;  /* 0x0000002c00277213 */ /* 0x000fe20000000000 */
[--C-:B------:R-:W-:Y:S01]  /*2a20*/  @!P1 IMAD.IADD R28, R28, 0x1, -R0.reuse ;  /* 0x000000011c1c9824 */ /* 0x100fe200078e0a00 */
[C---:B------:R-:W-:Y:S01]  /*2a30*/  ISETP.GT.U32.AND P1, PT, R0.reuse, R32, PT ;  /* 0x000000200000720c */ /* 0x040fe20003f24070 */
[C---:B------:R-:W-:Y:S01]  /*2a40*/  IMAD R35, R0.reuse, R36, R37 ;  /* 0x0000002400237224 */ /* 0x040fe200078e0225 */
[----:B------:R-:W-:Y:S01]  /*2a50*/  IABS R139, R143 ;  /* 0x0000008f008b7213 */ /* 0x000fe20000000000 */
[----:B------:R-:W-:Y:S01]  /*2a60*/  @!P4 IMAD.IADD R29, R29, 0x1, -R0 ;  /* 0x000000011d1dc824 */ /* 0x000fe200078e0a00 */
[----:B------:R-:W-:Y:S01]  /*2a70*/  ISETP.GT.U32.AND P4, PT, R0, R33, PT ;  /* 0x000000210000720c */ /* 0x000fe20003f84070 */
[----:B------:R-:W-:Y:S01]  /*2a80*/  IMAD.HI.U32 R27, R246, R39, RZ ;  /* 0x00000027f61b7227 */ /* 0x000fe200078e00ff */
[----:B------:R-:W-:-:S02]  /*2a90*/  LOP3.LUT R144, R245, 0x120, RZ, 0xfc, !PT ;  /* 0x00000120f5907812 */ /* 0x000fc400078efcff */
[----:B------:R-:W-:Y:S01]  /*2aa0*/  LOP3.LUT R146, R245, 0x128, RZ, 0xfc, !PT ;  /* 0x00000128f5927812 */ /* 0x000fe200078efcff */
[--C-:B------:R-:W-:Y:S01]  /*2ab0*/  @!P6 IMAD.IADD R31, R31, 0x1, -R0.reuse ;  /* 0x000000011f1fe824 */ /* 0x100fe200078e0a00 */
[----:B------:R-:W-:Y:S01]  /*2ac0*/  ISETP.GT.U32.AND P6, PT, R0, R35, PT ;  /* 0x000000230000720c */ /* 0x000fe20003fc4070 */
[----:B------:R-:W-:Y:S01]  /*2ad0*/  IMAD.HI.U32 R34, R246, R41, RZ ;  /* 0x00000029f6227227 */ /* 0x000fe200078e00ff */
[----:B------:R-:W-:Y:S02]  /*2ae0*/  IABS R147, R146 ;  /* 0x0000009200937213 */ /* 0x000fe40000000000 */
[C---:B------:R-:W-:Y:S01]  /*2af0*/  LOP3.LUT R154, R245.reuse, 0x12e, RZ, 0xfc, !PT ;  /* 0x0000012ef59a7812 */ /* 0x040fe200078efcff */
[----:B------:R-:W-:Y:S01]  /*2b00*/  IMAD.MOV R27, RZ, RZ, -R27 ;  /* 0x000000ffff1b7224 */ /* 0x000fe200078e0a1b */
[----:B------:R-:W-:Y:S01]  /*2b10*/  IADD3 R37, -R34, RZ, RZ ;  /* 0x000000ff22257210 */ /* 0x000fe20007ffe1ff */
[--C-:B------:R-:W-:Y:S01]  /*2b20*/  @!P2 IMAD.IADD R30, R30, 0x1, -R0.reuse ;  /* 0x000000011e1ea824 */ /* 0x100fe200078e0a00 */
[----:B------:R-:W-:Y:S01]  /*2b30*/  ISETP.GE.AND P2, PT, R38, RZ, PT ;  /* 0x000000ff2600720c */ /* 0x000fe20003f46270 */
[----:B------:R-:W-:Y:S01]  /*2b40*/  IMAD R34, R0, R27, R39 ;  /* 0x0000001b00227224 */ /* 0x000fe200078e0227 */
[----:B------:R-:W-:Y:S01]  /*2b50*/  IABS R39, R46 ;  /* 0x0000002e00277213 */ /* 0x000fe20000000000 */
[--C-:B------:R-:W-:Y:S01]  /*2b60*/  @!P1 IMAD.IADD R32, R32, 0x1, -R0.reuse ;  /* 0x0000000120209824 */ /* 0x100fe200078e0a00 */
[----:B------:R-:W-:Y:S01]  /*2b70*/  ISETP.GT.U32.AND P1, PT, R0, R30, PT ;  /* 0x0000001e0000720c */ /* 0x000fe20003f24070 */
[----:B------:R-:W-:Y:S01]  /*2b80*/  IMAD.MOV.U32 R27, RZ, RZ, R29 ;  /* 0x000000ffff1b7224 */ /* 0x000fe200078e001d */
[----:B------:R-:W-:Y:S01]  /*2b90*/  LOP3.LUT R150, R245, 0x12c, RZ, 0xfc, !PT ;  /* 0x0000012cf5967812 */ /* 0x000fe200078efcff */
[--C-:B------:R-:W-:Y:S01]  /*2ba0*/  @!P4 IMAD.IADD R33, R33, 0x1, -R0.reuse ;  /* 0x000000012121c824 */ /* 0x100fe200078e0a00 */
[----:B------:R-:W-:Y:S01]  /*2bb0*/  ISETP.GE.AND P4, PT, R40, RZ, PT ;  /* 0x000000ff2800720c */ /* 0x000fe20003f86270 */
[----:B------:R-:W-:Y:S01]  /*2bc0*/  @!P5 IMAD.MOV R27, RZ, RZ, -R27 ;  /* 0x000000ffff1bd224 */ /* 0x000fe200078e0a1b */
[C---:B------:R-:W-:Y:S01]  /*2bd0*/  ISETP.GT.U32.AND P5, PT, R0.reuse, R32, PT ;  /* 0x000000200000720c */ /* 0x040fe20003fa4070 */
[----:B------:R-:W-:Y:S01]  /*2be0*/  @!P6 IMAD.IADD R35, R35, 0x1, -R0 ;  /* 0x000000012323e824 */ /* 0x000fe200078e0a00 */
[C---:B------:R-:W-:Y:S01]  /*2bf0*/  ISETP.GT.U32.AND P6, PT, R0.reuse, R33, PT ;  /* 0x000000210000720c */ /* 0x040fe20003fc4070 */
[----:B------:R-:W-:Y:S01]  /*2c00*/  @!P3 IMAD.MOV R28, RZ, RZ, -R28 ;  /* 0x000000ffff1cb224 */ /* 0x000fe200078e0a1c */
[----:B------:R-:W-:Y:S01]  /*2c10*/  IABS R151, R154 ;  /* 0x0000009a00977213 */ /* 0x000fe20000000000 */
[C---:B------:R-:W-:Y:S01]  /*2c20*/  IMAD R37, R0.reuse, R37, R41 ;  /* 0x0000002500257224 */ /* 0x040fe200078e0229 */
[----:B------:R-:W-:Y:S01]  /*2c30*/  ISETP.GT.U32.AND P3, PT, R0, R35, PT ;  /* 0x000000230000720c */ /* 0x000fe20003f64070 */
[----:B------:R-:W-:Y:S01]  /*2c40*/  @!P1 IMAD.IADD R30, R30, 0x1, -R0 ;  /* 0x000000011e1e9824 */ /* 0x000fe200078e0a00 */
[----:B------:R-:W-:Y:S01]  /*2c50*/  IABS R41, R47 ;  /* 0x0000002f00297213 */ /* 0x000fe20000000000 */
[----:B------:R-:W-:Y:S01]  /*2c60*/  IMAD.MOV.U32 R29, RZ, RZ, R31 ;  /* 0x000000ffff1d7224 */ /* 0x000fe200078e001f */
[----:B------:R-:W-:Y:S01]  /*2c70*/  ISETP.GE.AND P1, PT, R42, RZ, PT ;  /* 0x000000ff2a00720c */ /* 0x000fe20003f26270 */
[----:B------:R-:W-:Y:S01]  /*2c80*/  IMAD.HI.U32 R31, R246, R39, RZ ;  /* 0x00000027f61f7227 */ /* 0x000fe200078e00ff */
[----:B------:R-:W-:-:S02]  /*2c90*/  @!P2 IADD3 R30, -R30, RZ, RZ ;  /* 0x000000ff1e1ea210 */ /* 0x000fc40007ffe1ff */
[----:B------:R-:W-:Y:S01]  /*2ca0*/  @!P0 IADD3 R29, -R29, RZ, RZ ;  /* 0x000000ff1d1d8210 */ /* 0x000fe20007ffe1ff */
[--C-:B------:R-:W-:Y:S01]  /*2cb0*/  @!P5 IMAD.IADD R32, R32, 0x1, -R0.reuse ;  /* 0x000000012020d824 */ /* 0x100fe200078e0a00 */
[----:B------:R-:W-:Y:S01]  /*2cc0*/  ISETP.GE.AND P5, PT, R43, RZ, PT ;  /* 0x000000ff2b00720c */ /* 0x000fe20003fa6270 */
[----:B------:R-:W-:Y:S01]  /*2cd0*/  IMAD.HI.U32 R36, R246, R41, RZ ;  /* 0x00000029f6247227 */ /* 0x000fe200078e00ff */
[C---:B------:R-:W-:Y:S02]  /*2ce0*/  ISETP.GT.U32.AND P0, PT, R0.reuse, R34, PT ;  /* 0x000000220000720c */ /* 0x040fe40003f04070 */
[----:B------:R-:W-:Y:S01]  /*2cf0*/  IABS R149, R150 ;  /* 0x0000009600957213 */ /* 0x000fe20000000000 */
[----:B------:R-:W-:Y:S01]  /*2d00*/  IMAD.MOV R38, RZ, RZ, -R31 ;  /* 0x000000ffff267224 */ /* 0x000fe200078e0a1f */
[----:B------:R-:W-:Y:S01]  /*2d10*/  LOP3.LUT R156, R245, 0x130, RZ, 0xfc, !PT ;  /* 0x00000130f59c7812 */ /* 0x000fe200078efcff */
[----:B------:R-:W-:Y:S01]  /*2d20*/  @!P6 IMAD.IADD R33, R33, 0x1, -R0 ;  /* 0x000000012121e824 */ /* 0x000fe200078e0a00 */
[----:B------:R-:W-:Y:S01]  /*2d30*/  ISETP.GT.U32.AND P6, PT, R0, R37, PT ;  /* 0x000000250000720c */ /* 0x000fe20003fc4070 */
[----:B------:R-:W-:Y:S01]  /*2d40*/  IMAD.MOV R40, RZ, RZ, -R36 ;  /* 0x000000ffff287224 */ /* 0x000fe200078e0a24 */
[----:B------:R-:W-:Y:S01]  /*2d50*/  IABS R153, R156 ;  /* 0x0000009c00997213 */ /* 0x000fe20000000000 */
[----:B------:R-:W-:Y:S01]  /*2d60*/  @!P3 IMAD.IADD R35, R35, 0x1, -R0 ;  /* 0x000000012323b824 */ /* 0x000fe200078e0a00 */
[----:B------:R-:W-:Y:S01]  /*2d70*/  ISETP.GE.AND P3, PT, R44, RZ, PT ;  /* 0x000000ff2c00720c */ /* 0x000fe20003f66270 */
[C---:B------:R-:W-:Y:S01]  /*2d80*/  IMAD R36, R0.reuse, R38, R39 ;  /* 0x0000002600247224 */ /* 0x040fe200078e0227 */
[C---:B------:R-:W-:Y:S01]  /*2d90*/  LOP3.LUT R38, R245.reuse, 0x5a, RZ, 0xfc, !PT ;  /* 0x0000005af5267812 */ /* 0x040fe200078efcff */
[----:B------:R-:W-:Y:S01]  /*2da0*/  IMAD.MOV.U32 R31, RZ, RZ, R33 ;  /* 0x000000ffff1f7224 */ /* 0x000fe200078e0021 */
[C---:B------:R-:W-:Y:S01]  /*2db0*/  LOP3.LUT R158, R245.reuse, 0x132, RZ, 0xfc, !PT ;  /* 0x00000132f59e7812 */ /* 0x040fe200078efcff */
[C---:B------:R-:W-:Y:S01]  /*2dc0*/  IMAD R39, R0.reuse, R40, R41 ;  /* 0x0000002800277224 */ /* 0x040fe200078e0229 */
[----:B------:R-:W-:Y:S01]  /*2dd0*/  IABS R43, R38 ;  /* 0x00000026002b7213 */ /* 0x000fe20000000000 */
[----:B------:R-:W-:Y:S01]  /*2de0*/  IMAD.MOV.U32 R33, RZ, RZ, R35 ;  /* 0x000000ffff217224 */ /* 0x000fe200078e0023 */
[----:B------:R-:W-:Y:S01]  /*2df0*/  LOP3.LUT R35, R245, 0x58, RZ, 0xfc, !PT ;  /* 0x00000058f5237812 */ /* 0x000fe200078efcff */
[----:B------:R-:W-:Y:S01]  /*2e00*/  @!P1 IMAD.MOV R32, RZ, RZ, -R32 ;  /* 0x000000ffff209224 */ /* 0x000fe200078e0a20 */
[C---:B------:R-:W-:Y:S01]  /*2e10*/  ISETP.GT.U32.AND P1, PT, R0.reuse, R36, PT ;  /* 0x000000240000720c */ /* 0x040fe20003f24070 */
[----:B------:R-:W-:Y:S01]  /*2e20*/  @!P5 IMAD.MOV R33, RZ, RZ, -R33 ;  /* 0x000000ffff21d224 */ /* 0x000fe200078e0a21 */
[----:B------:R-:W-:Y:S01]  /*2e30*/  ISETP.GT.U32.AND P5, PT, R0, R39, PT ;  /* 0x000000270000720c */ /* 0x000fe20003fa4070 */
[--C-:B------:R-:W-:Y:S01]  /*2e40*/  @!P0 IMAD.IADD R34, R34, 0x1, -R0.reuse ;  /* 0x0000000122228824 */ /* 0x100fe200078e0a00 */
[----:B------:R-:W-:Y:S01]  /*2e50*/  IABS R41, R35 ;  /* 0x0000002300297213 */ /* 0x000fe20000000000 */
[----:B------:R-:W-:Y:S01]  /*2e60*/  @!P6 IMAD.IADD R37, R37, 0x1, -R0 ;  /* 0x000000012525e824 */ /* 0x000fe200078e0a00 */
[----:B------:R-:W-:Y:S01]  /*2e70*/  ISETP.GE.AND P0, PT, R45, RZ, PT ;  /* 0x000000ff2d00720c */ /* 0x000fe20003f06270 */
[----:B------:R-:W-:Y:S01]  /*2e80*/  @!P4 IMAD.MOV R31, RZ, RZ, -R31 ;  /* 0x000000ffff1fc224 */ /* 0x000fe200078e0a1f */
[----:B------:R-:W-:Y:S01]  /*2e90*/  ISETP.GT.U32.AND P2, PT, R0, R34, PT ;  /* 0x000000220000720c */ /* 0x000fe20003f44070 */
[----:B------:R-:W-:Y:S01]  /*2ea0*/  IMAD.HI.U32 R40, R246, R43, RZ ;  /* 0x0000002bf6287227 */ /* 0x000fe200078e00ff */
[----:B------:R-:W-:-:S02]  /*2eb0*/  ISETP.GT.U32.AND P4, PT, R0, R37, PT ;  /* 0x000000250000720c */ /* 0x000fc40003f84070 */
[----:B------:R-:W-:Y:S01]  /*2ec0*/  ISETP.GE.AND P6, PT, R46, RZ, PT ;  /* 0x000000ff2e00720c */ /* 0x000fe20003fc6270 */
[--C-:B------:R-:W-:Y:S01]  /*2ed0*/  @!P1 IMAD.IADD R36, R36, 0x1, -R0.reuse ;  /* 0x0000000124249824 */ /* 0x100fe200078e0a00 */
[----:B------:R-:W-:Y:S01]  /*2ee0*/  ISETP.GE.AND P1, PT, R38, RZ, PT ;  /* 0x000000ff2600720c */ /* 0x000fe20003f26270 */
[----:B------:R-:W-:Y:S01]  /*2ef0*/  @!P5 IMAD.IADD R39, R39, 0x1, -R0 ;  /* 0x000000012727d824 */ /* 0x000fe200078e0a00 */
[C---:B------:R-:W-:Y:S01]  /*2f00*/  LOP3.LUT R46, R245.reuse, 0x62, RZ, 0xfc, !PT ;  /* 0x00000062f52e7812 */ /* 0x040fe200078efcff */
[----:B------:R-:W-:Y:S01]  /*2f10*/  IMAD.HI.U32 R38, R246, R41, RZ ;  /* 0x00000029f6267227 */ /* 0x000fe200078e00ff */
[----:B------:R-:W-:Y:S02]  /*2f20*/  ISETP.GT.U32.AND P5, PT, R0, R36, PT ;  /* 0x000000240000720c */ /* 0x000fe40003fa4070 */
[----:B------:R-:W-:Y:S01]  /*2f30*/  IABS R49, R46 ;  /* 0x0000002e00317213 */ /* 0x000fe20000000000 */
[----:B------:R-:W-:Y:S01]  /*2f40*/  IMAD.MOV R38, RZ, RZ, -R38 ;  /* 0x000000ffff267224 */ /* 0x000fe200078e0a26 */
[----:B------:R-:W-:Y:S01]  /*2f50*/  LOP3.LUT R159, R245, 0x134, RZ, 0xfc, !PT ;  /* 0x00000134f59f7812 */ /* 0x000fe200078efcff */
[--C-:B------:R-:W-:Y:S01]  /*2f60*/  @!P2 IMAD.IADD R34, R34, 0x1, -R0.reuse ;  /* 0x000000012222a824 */ /* 0x100fe200078e0a00 */
[----:B------:R-:W-:Y:S01]  /*2f70*/  ISETP.GE.AND P2, PT, R47, RZ, PT ;  /* 0x000000ff2f00720c */ /* 0x000fe20003f46270 */
[----:B------:R-:W-:Y:S01]  /*2f80*/  @!P4 IMAD.IADD R37, R37, 0x1, -R0 ;  /* 0x000000012525c824 */ /* 0x000fe200078e0a00 */
[----:B------:R-:W-:Y:S01]  /*2f90*/  ISETP.GE.AND P4, PT, R35, RZ, PT ;  /* 0x000000ff2300720c */ /* 0x000fe20003f86270 */
[C---:B------:R-:W-:Y:S01]  /*2fa0*/  IMAD R38, R0.reuse, R38, R41 ;  /* 0x0000002600267224 */ /* 0x040fe200078e0229 */
[C---:B------:R-:W-:Y:S01]  /*2fb0*/  LOP3.LUT R160, R245.reuse, 0x136, RZ, 0xfc, !PT ;  /* 0x00000136f5a07812 */ /* 0x040fe200078efcff */
[----:B------:R-:W-:Y:S01]  /*2fc0*/  @!P3 IMAD.MOV R34, RZ, RZ, -R34 ;  /* 0x000000ffff22b224 */ /* 0x000fe200078e0a22 */
[----:B------:R-:W-:Y:S01]  /*2fd0*/  ISETP.GT.U32.AND P3, PT, R0, R39, PT ;  /* 0x000000270000720c */ /* 0x000fe20003f64070 */
[----:B------:R-:W-:Y:S01]  /*2fe0*/  @!P5 IMAD.IADD R36, R36, 0x1, -R0 ;  /* 0x000000012424d824 */ /* 0x000fe200078e0a00 */
[----:B------:R-:W-:Y:S01]  /*2ff0*/  MOV R35, R37 ;  /* 0x0000002500237202 */ /* 0x000fe20000000f00 */
[----:B------:R-:W-:Y:S01]  /*3000*/  IMAD.MOV R40, RZ, RZ, -R40 ;  /* 0x000000ffff287224 */ /* 0x000fe200078e0a28 */
[----:B------:R-:W-:Y:S01]  /*3010*/  LOP3.LUT R37, R245, 0x5c, RZ, 0xfc, !PT ;  /* 0x0000005cf5257812 */ /* 0x000fe200078efcff */
[----:B------:R-:W-:Y:S01]  /*3020*/  @!P6 IMAD.MOV R36, RZ, RZ, -R36 ;  /* 0x000000ffff24e224 */ /* 0x000fe200078e0a24 */
[C---:B------:R-:W-:Y:S01]  /*3030*/  ISETP.GT.U32.AND P5, PT, R0.reuse, R38, PT ;  /* 0x000000260000720c */ /* 0x040fe20003fa4070 */
[----:B------:R-:W-:Y:S01]  /*3040*/  IMAD R41, R0, R40, R43 ;  /* 0x0000002800297224 */ /* 0x000fe200078e022b */
[----:B------:R-:W-:Y:S01]  /*3050*/  IABS R42, R37 ;  /* 0x00000025002a7213 */ /* 0x000fe20000000000 */
[----:B------:R-:W-:Y:S01]  /*3060*/  @!P0 IMAD.MOV R35, RZ, RZ, -R35 ;  /* 0x000000ffff238224 */ /* 0x000fe200078e0a23 */
[----:B------:R-:W-:Y:S01]  /*3070*/  ISETP.GE.AND P0, PT, R37, RZ, PT ;  /* 0x000000ff2500720c */ /* 0x000fe20003f06270 */
[----:B------:R-:W-:Y:S01]  /*3080*/  IMAD.HI.U32 R116, R246, R119, RZ ;  /* 0x00000077f6747227 */ /* 0x000fe200078e00ff */
[----:B------:R-:W-:-:S02]  /*3090*/  LOP3.LUT R37, R245, 0x5e, RZ, 0xfc, !PT ;  /* 0x0000005ef5257812 */ /* 0x000fc400078efcff */
[----:B------:R-:W-:Y:S01]  /*30a0*/  ISETP.GT.U32.AND P6, PT, R0, R41, PT ;  /* 0x000000290000720c */ /* 0x000fe20003fc4070 */
[----:B------:R-:W-:Y:S01]  /*30b0*/  IMAD.MOV.U32 R43, RZ, RZ, R42 ;  /* 0x000000ffff2b7224 */ /* 0x000fe200078e002a */
[----:B------:R-:W-:Y:S01]  /*30c0*/  IABS R45, R37 ;  /* 0x00000025002d7213 */ /* 0x000fe20000000000 */
[----:B------:R-:W-:Y:S01]  /*30d0*/  @!P3 IMAD.IADD R39, R39, 0x1, -R0 ;  /* 0x000000012727b824 */ /* 0x000fe200078e0a00 */
[----:B------:R-:W-:Y:S01]  /*30e0*/  ISETP.GE.AND P3, PT, R37, RZ, PT ;  /* 0x000000ff2500720c */ /* 0x000fe20003f66270 */
[----:B------:R-:W-:Y:S01]  /*30f0*/  IMAD.HI.U32 R37, R246, R43, RZ ;  /* 0x0000002bf6257227 */ /* 0x000fe200078e00ff */
[----:B------:R-:W-:Y:S02]  /*3100*/  @!P5 IADD3 R38, R38, -R0, RZ ;  /* 0x800000002626d210 */ /* 0x000fe40007ffe0ff */
[C---:B------:R-:W-:Y:S01]  /*3110*/  LOP3.LUT R42, R245.reuse, 0x60, RZ, 0xfc, !PT ;  /* 0x00000060f52a7812 */ /* 0x040fe200078efcff */
[----:B------:R-:W-:Y:S01]  /*3120*/  IMAD.MOV R40, RZ, RZ, -R37 ;  /* 0x000000ffff287224 */ /* 0x000fe200078e0a25 */
[----:B------:R-:W-:Y:S01]  /*3130*/  ISETP.GT.U32.AND P5, PT, R0, R38, PT ;  /* 0x000000260000720c */ /* 0x000fe20003fa4070 */
[----:B------:R-:W-:Y:S01]  /*3140*/  IMAD.MOV.U32 R37, RZ, RZ, R39 ;  /* 0x000000ffff257224 */ /* 0x000fe200078e0027 */
[----:B------:R-:W-:Y:S01]  /*3150*/  IABS R47, R42 ;  /* 0x0000002a002f7213 */ /* 0x000fe20000000000 */
[----:B------:R-:W-:Y:S01]  /*3160*/  IMAD.HI.U32 R39, R246, R45, RZ ;  /* 0x0000002df6277227 */ /* 0x000fe200078e00ff */
[----:B------:R-:W-:-:S02]  /*3170*/  LOP3.LUT R161, R245, 0x138, RZ, 0xfc, !PT ;  /* 0x00000138f5a17812 */ /* 0x000fc400078efcff */
[----:B------:R-:W-:Y:S01]  /*3180*/  IABS R155, R160 ;  /* 0x000000a0009b7213 */ /* 0x000fe20000000000 */
[----:B------:R-:W-:Y:S01]  /*3190*/  @!P6 IMAD.IADD R41, R41, 0x1, -R0 ;  /* 0x000000012929e824 */ /* 0x000fe200078e0a00 */
[----:B------:R-:W-:Y:S01]  /*31a0*/  IABS R157, R161 ;  /* 0x000000a1009d7213 */ /* 0x000fe20000000000 */
[----:B------:R-:W-:Y:S01]  /*31b0*/  IMAD.MOV R39, RZ, RZ, -R39 ;  /* 0x000000ffff277224 */ /* 0x000fe200078e0a27 */
[C---:B------:R-:W-:Y:S01]  /*31c0*/  LOP3.LUT R164, R245.reuse, 0x14a, RZ, 0xfc, !PT ;  /* 0x0000014af5a47812 */ /* 0x040fe200078efcff */
[C---:B------:R-:W-:Y:S01]  /*31d0*/  IMAD R40, R0.reuse, R40, R43 ;  /* 0x0000002800287224 */ /* 0x040fe200078e022b */
[C---:B------:R-:W-:Y:S01]  /*31e0*/  ISETP.GT.U32.AND P6, PT, R0.reuse, R41, PT ;  /* 0x000000290000720c */ /* 0x040fe20003fc4070 */
[----:B------:R-:W-:Y:S01]  /*31f0*/  IMAD R43, R0, R39, R45 ;  /* 0x00000027002b7224 */ /* 0x000fe200078e022d */
[----:B------:R-:W-:Y:S01]  /*3200*/  IABS R165, R164 ;  /* 0x000000a400a57213 */ /* 0x000fe20000000000 */
[----:B------:R-:W-:Y:S01]  /*3210*/  IMAD.HI.U32 R39, R246, R47, RZ ;  /* 0x0000002ff6277227 */ /* 0x000fe200078e00ff */
[----:B------:R-:W-:-:S02]  /*3220*/  LOP3.LUT R166, R245, 0x14c, RZ, 0xfc, !PT ;  /* 0x0000014cf5a67812 */ /* 0x000fc400078efcff */
[C---:B------:R-:W-:Y:S01]  /*3230*/  LOP3.LUT R168, R245.reuse, 0x14e, RZ, 0xfc, !PT ;  /* 0x0000014ef5a87812 */ /* 0x040fe200078efcff */
[----:B------:R-:W-:Y:S01]  /*3240*/  @!P2 IMAD.MOV R37, RZ, RZ, -R37 ;  /* 0x000000ffff25a224 */ /* 0x000fe200078e0a25 */
[----:B------:R-:W-:Y:S01]  /*3250*/  ISETP.GE.AND P2, PT, R42, RZ, PT ;  /* 0x000000ff2a00720c */ /* 0x000fe20003f46270 */
[----:B------:R-:W-:Y:S01]  /*3260*/  @!P5 IMAD.IADD R38, R38, 0x1, -R0 ;  /* 0x000000012626d824 */ /* 0x000fe200078e0a00 */
[----:B------:R-:W-:Y:S01]  /*3270*/  ISETP.GT.U32.AND P5, PT, R0, R40, PT ;  /* 0x000000280000720c */ /* 0x000fe20003fa4070 */
[----:B------:R-:W-:Y:S01]  /*3280*/  IMAD.HI.U32 R42, R246, R49, RZ ;  /* 0x00000031f62a7227 */ /* 0x000fe200078e00ff */
[C---:B------:R-:W-:Y:S02]  /*3290*/  LOP3.LUT R171, R245.reuse, 0x152, RZ, 0xfc, !PT ;  /* 0x00000152f5ab7812 */ /* 0x040fe400078efcff */
[----:B------:R-:W-:Y:S01]  /*32a0*/  LOP3.LUT R170, R245, 0x150, RZ, 0xfc, !PT ;  /* 0x00000150f5aa7812 */ /* 0x000fe200078efcff */
[----:B------:R-:W-:Y:S01]  /*32b0*/  IMAD.MOV R39, RZ, RZ, -R39 ;  /* 0x000000ffff277224 */ /* 0x000fe200078e0a27 */
[----:B------:R-:W-:Y:S01]  /*32c0*/  IABS R169, R171 ;  /* 0x000000ab00a97213 */ /* 0x000fe20000000000 */
[----:B------:R-:W-:Y:S01]  /*32d0*/  IMAD.MOV R45, RZ, RZ, -R42 ;  /* 0x000000ffff2d7224 */ /* 0x000fe200078e0a2a */
[----:B------:R-:W-:Y:S01]  /*32e0*/  IABS R167, R170 ;  /* 0x000000aa00a77213 */ /* 0x000fe20000000000 */
[C---:B------:R-:W-:Y:S01]  /*32f0*/  IMAD R42, R0.reuse, R39, R47 ;  /* 0x00000027002a7224 */ /* 0x040fe200078e022f */
[----:B------:R-:W-:Y:S01]  /*3300*/  IABS R47, R50 ;  /* 0x00000032002f7213 */ /* 0x000fe20000000000 */
[C---:B------:R-:W-:Y:S01]  /*3310*/  IMAD R45, R0.reuse, R45, R49 ;  /* 0x0000002d002d7224 */ /* 0x040fe200078e0231 */
[----:B------:R-:W-:Y:S01]  /*3320*/  IABS R49, R52 ;  /* 0x0000003400317213 */ /* 0x000fe20000000000 */
[----:B------:R-:W-:Y:S01]  /*3330*/  @!P6 IMAD.IADD R41, R41, 0x1, -R0 ;  /* 0x000000012929e824 */ /* 0x000fe200078e0a00 */
[----:B------:R-:W-:Y:S01]  /*3340*/  ISETP.GT.U32.AND P6, PT, R0, R42, PT ;  /* 0x0000002a0000720c */ /* 0x000fe20003fc4070 */
[----:B------:R-:W-:Y:S01]  /*3350*/  @!P4 IMAD.MOV R38, RZ, RZ, -R38 ;  /* 0x000000ffff26c224 */ /* 0x000fe200078e0a26 */
[----:B------:R-:W-:Y:S01]  /*3360*/  @!P5 IADD3 R40, R40, -R0, RZ ;  /* 0x800000002828d210 */ /* 0x000fe20007ffe0ff */
[----:B------:R-:W-:Y:S01]  /*3370*/  IMAD.HI.U32 R39, R246, R51, RZ ;  /* 0x00000033f6277227 */ /* 0x000fe200078e00ff */
[----:B------:R-:W-:-:S02]  /*3380*/  ISETP.GT.U32.AND P5, PT, R0, R45, PT ;  /* 0x0000002d0000720c */ /* 0x000fc40003fa4070 */
[C---:B------:R-:W-:Y:S01]  /*3390*/  ISETP.GT.U32.AND P4, PT, R0.reuse, R43, PT ;  /* 0x0000002b0000720c */ /* 0x040fe20003f84070 */
[----:B------:R-:W-:Y:S01]  /*33a0*/  IMAD.MOV R39, RZ, RZ, -R39 ;  /* 0x000000ffff277224 */ /* 0x000fe200078e0a27 */
[C---:B------:R-:W-:Y:S01]  /*33b0*/  LOP3.LUT R172, R245.reuse, 0x15a, RZ, 0xfc, !PT ;  /* 0x0000015af5ac7812 */ /* 0x040fe200078efcff */
[----:B------:R-:W-:Y:S01]  /*33c0*/  IMAD.MOV R116, RZ, RZ, -R116 ;  /* 0x000000ffff747224 */ /* 0x000fe200078e0a74 */
[----:B------:R-:W-:Y:S01]  /*33d0*/  LOP3.LUT R174, R245, 0x15c, RZ, 0xfc, !PT ;  /* 0x0000015cf5ae7812 */ /* 0x000fe200078efcff */
[----:B------:R-:W-:Y:S01]  /*33e0*/  IMAD R44, R0, R39, R51 ;  /* 0x00000027002c7224 */ /* 0x000fe200078e0233 */
[----:B------:R-:W-:Y:S01]  /*33f0*/  IABS R51, R54 ;  /* 0x0000003600337213 */ /* 0x000fe20000000000 */
[--C-:B------:R-:W-:Y:S01]  /*3400*/  @!P6 IMAD.IADD R42, R42, 0x1, -R0.reuse ;  /* 0x000000012a2ae824 */ /* 0x100fe200078e0a00 */
[----:B------:R-:W-:Y:S01]  /*3410*/  IABS R173, R172 ;  /* 0x000000ac00ad7213 */ /* 0x000fe20000000000 */
[----:B------:R-:W-:Y:S01]  /*3420*/  IMAD.MOV.U32 R39, RZ, RZ, R41 ;  /* 0x000000ffff277224 */ /* 0x000fe200078e0029 */
[----:B------:R-:W-:Y:S01]  /*3430*/  IABS R175, R174 ;  /* 0x000000ae00af7213 */ /* 0x000fe20000000000 */
[----:B------:R-:W-:Y:S01]  /*3440*/  @!P5 IMAD.IADD R45, R45, 0x1, -R0 ;  /* 0x000000012d2dd824 */ /* 0x000fe200078e0a00 */
[----:B------:R-:W-:Y:S01]  /*3450*/  ISETP.GT.U32.AND P5, PT, R0, R42, PT ;  /* 0x0000002a0000720c */ /* 0x000fe20003fa4070 */
[----:B------:R-:W-:Y:S01]  /*3460*/  IMAD.HI.U32 R41, R246, R47, RZ ;  /* 0x0000002ff6297227 */ /* 0x000fe200078e00ff */
[----:B------:R-:W-:-:S02]  /*3470*/  LOP3.LUT R176, R245, 0x15e, RZ, 0xfc, !PT ;  /* 0x0000015ef5b07812 */ /* 0x000fc400078efcff */
[----:B------:R-:W-:Y:S01]  /*3480*/  LOP3.LUT R178, R245, 0x166, RZ, 0xfc, !PT ;  /* 0x00000166f5b27812 */ /* 0x000fe200078efcff */
[--C-:B------:R-:W-:Y:S01]  /*3490*/  @!P4 IMAD.IADD R43, R43, 0x1, -R0.reuse ;  /* 0x000000012b2bc824 */ /* 0x100fe200078e0a00 */
[C---:B------:R-:W-:Y:S01]  /*34a0*/  ISETP.GT.U32.AND P4, PT, R0.reuse, R40, PT ;  /* 0x000000280000720c */ /* 0x040fe20003f84070 */
[----:B------:R-:W-:Y:S01]  /*34b0*/  IMAD.MOV R41, RZ, RZ, -R41 ;  /* 0x000000ffff297224 */ /* 0x000fe200078e0a29 */
[----:B------:R-:W-:Y:S01]  /*34c0*/  LOP3.LUT R186, R245, 0x174, RZ, 0xfc, !PT ;  /* 0x00000174f5ba7812 */ /* 0x000fe200078efcff */
[----:B------:R-:W-:Y:S01]  /*34d0*/  @!P1 IMAD.MOV R39, RZ, RZ, -R39 ;  /* 0x000000ffff279224 */ /* 0x000fe200078e0a27 */
[C---:B------:R-:W-:Y:S01]  /*34e0*/  ISETP.GT.U32.AND P6, PT, R0.reuse, R43, PT ;  /* 0x0000002b0000720c */ /* 0x040fe20003fc4070 */
[C---:B------:R-:W-:Y:S01]  /*34f0*/  IMAD R47, R0.reuse, R41, R47 ;  /* 0x00000029002f7224 */ /* 0x040fe200078e022f */
[----:B------:R-:W-:Y:S01]  /*3500*/  ISETP.GT.U32.AND P1, PT, R0, R45, PT ;  /* 0x0000002d0000720c */ /* 0x000fe20003f24070 */
[----:B------:R-:W-:Y:S01]  /*3510*/  @!P5 IMAD.IADD R42, R42, 0x1, -R0 ;  /* 0x000000012a2ad824 */ /* 0x000fe200078e0a00 */
[----:B------:R-:W-:Y:S01]  /*3520*/  IABS R185, R186 ;  /* 0x000000ba00b97213 */ /* 0x000fe20000000000 */
[----:B------:R-:W-:Y:S01]  /*3530*/  IMAD.HI.U32 R41, R246, R49, RZ ;  /* 0x00000031f6297227 */ /* 0x000fe200078e00ff */
[----:B------:R-:W-:-:S02]  /*3540*/  ISETP.GT.U32.AND P5, PT, R0, R47, PT ;  /* 0x0000002f0000720c */ /* 0x000fc40003fa4070 */
[----:B------:R-:W-:Y:S01]  /*3550*/  @!P2 IADD3 R42, -R42, RZ, RZ ;  /* 0x000000ff2a2aa210 */ /* 0x000fe20007ffe1ff */
[--C-:B------:R-:W-:Y:S01]  /*3560*/  @!P4 IMAD.IADD R40, R40, 0x1, -R0.reuse ;  /* 0x000000012828c824 */ /* 0x100fe200078e0a00 */
[----:B------:R-:W-:Y:S01]  /*3570*/  ISETP.GT.U32.AND P4, PT, R0, R44, PT ;  /* 0x0000002c0000720c */ /* 0x000fe20003f84070 */
[----:B------:R-:W-:Y:S01]  /*3580*/  IMAD.MOV R41, RZ, RZ, -R41 ;  /* 0x000000ffff297224 */ /* 0x000fe200078e0a29 */
[----:B------:R-:W-:Y:S01]  /*3590*/  ISETP.GE.AND P2, PT, R52, RZ, PT ;  /* 0x000000ff3400720c */ /* 0x000fe20003f46270 */
[--C-:B------:R-:W-:Y:S01]  /*35a0*/  @!P6 IMAD.IADD R43, R43, 0x1, -R0.reuse ;  /* 0x000000012b2be824 */ /* 0x100fe200078e0a00 */
[----:B------:R-:W-:Y:S01]  /*35b0*/  ISETP.GE.AND P6, PT, R46, RZ, PT ;  /* 0x000000ff2e00720c */ /* 0x000fe20003fc6270 */
[----:B------:R-:W-:Y:S01]  /*35c0*/  IMAD.HI.U32 R46, R246, R51, RZ ;  /* 0x00000033f62e7227 */ /* 0x000fe200078e00ff */
[----:B------:R-:W-:Y:S02]  /*35d0*/  @!P1 IADD3 R45, R45, -R0, RZ ;  /* 0x800000002d2d9210 */ /* 0x000fe40007ffe0ff */
[----:B------:R-:W-:Y:S01]  /*35e0*/  ISETP.GE.AND P1, PT, R48, RZ, PT ;  /* 0x000000ff3000720c */ /* 0x000fe20003f26270 */
[----:B------:R-:W-:Y:S01]  /*35f0*/  @!P5 IMAD.IADD R47, R47, 0x1, -R0 ;  /* 0x000000012f2fd824 */ /* 0x000fe200078e0a00 */
[C---:B------:R-:W-:Y:S01]  /*3600*/  LOP3.LUT R182, R245.reuse, 0x170, RZ, 0xfc, !PT ;  /* 0x00000170f5b67812 */ /* 0x040fe200078efcff */
        /* <DEDUP_REMOVED lines=9> */
[----:B------:R-:W-:Y:S01]  /*36a0*/  @!P4 IMAD.IADD R44, R44, 0x1, -R0 ;  /* 0x000000012c2cc824 */ /* 0x000fe200078e0a00 */
[----:B------:R-:W-:Y:S01]  /*36b0*/  ISETP.GE.AND P4, PT, R50, RZ, PT ;  /* 0x000000ff3200720c */ /* 0x000fe20003f86270 */
[----:B------:R-:W-:Y:S01]  /*36c0*/  IMAD.MOV R48, RZ, RZ, -R48 ;  /* 0x000000ffff307224 */ /* 0x000fe200078e0a30 */
[----:B------:R-:W-:Y:S01]  /*36d0*/  IABS R187, R189 ;  /* 0x000000bd00bb7213 */ /* 0x000fe20000000000 */
[----:B------:R-:W-:Y:S01]  /*36e0*/  @!P0 IMAD.MOV R40, RZ, RZ, -R40 ;  /* 0x000000ffff288224 */ /* 0x000fe200078e0a28 */
[C---:B------:R-:W-:Y:S01]  /*36f0*/  ISETP.GT.U32.AND P0, PT, R0.reuse, R44, PT ;  /* 0x0000002c0000720c */ /* 0x040fe20003f04070 */
[C---:B------:R-:W-:Y:S01]  /*3700*/  IMAD R48, R0.reuse, R48, R53 ;  /* 0x0000003000307224 */ /* 0x040fe200078e0235 */
[----:B------:R-:W-:Y:S01]  /*3710*/  LOP3.LUT R190, R245, 0x180, RZ, 0xfc, !PT ;  /* 0x00000180f5be7812 */ /* 0x000fe200078efcff */
[--C-:B------:R-:W-:Y:S01]  /*3720*/  @!P5 IMAD.IADD R47, R47, 0x1, -R0.reuse ;  /* 0x000000012f2fd824 */ /* 0x100fe200078e0a00 */
[C---:B------:R-:W-:Y:S01]  /*3730*/  LOP3.LUT R192, R245.reuse, 0x182, RZ, 0xfc, !PT ;  /* 0x00000182f5c07812 */ /* 0x040fe200078efcff */
[----:B------:R-:W-:Y:S01]  /*3740*/  IMAD.MOV.U32 R41, RZ, RZ, R43 ;  /* 0x000000ffff297224 */ /* 0x000fe200078e002b */
[C---:B------:R-:W-:Y:S01]  /*3750*/  ISETP.GT.U32.AND P5, PT, R0.reuse, R48, PT ;  /* 0x000000300000720c */ /* 0x040fe20003fa4070 */
[----:B------:R-:W-:Y:S01]  /*3760*/  IMAD.MOV.U32 R43, RZ, RZ, R45 ;  /* 0x000000ffff2b7224 */ /* 0x000fe200078e002d */
[----:B------:R-:W-:Y:S01]  /*3770*/  IABS R191, R190 ;  /* 0x000000be00bf7213 */ /* 0x000fe20000000000 */
[----:B------:R-:W-:Y:S01]  /*3780*/  @!P3 IMAD.MOV R41, RZ, RZ, -R41 ;  /* 0x000000ffff29b224 */ /* 0x000fe200078e0a29 */
[C---:B------:R-:W-:Y:S01]  /*3790*/  ISETP.GT.U32.AND P3, PT, R0.reuse, R46, PT ;  /* 0x0000002e0000720c */ /* 0x040fe20003f64070 */
[----:B------:R-:W-:Y:S01]  /*37a0*/  @!P6 IMAD.MOV R43, RZ, RZ, -R43 ;  /* 0x000000ffff2be224 */ /* 0x000fe200078e0a2b */
[----:B------:R-:W-:Y:S01]  /*37b0*/  ISETP.GT.U32.AND P6, PT, R0, R49, PT ;  /* 0x000000310000720c */ /* 0x000fe20003fc4070 */
[----:B------:R-:W-:Y:S01]  /*37c0*/  @!P0 IMAD.IADD R44, R44, 0x1, -R0 ;  /* 0x000000012c2c8824 */ /* 0x000fe200078e0a00 */
[----:B------:R-:W-:Y:S01]  /*37d0*/  ISETP.GE.AND P0, PT, R54, RZ, PT ;  /* 0x000000ff3600720c */ /* 0x000fe20003f06270 */
[----:B------:R-:W-:Y:S01]  /*37e0*/  IMAD.HI.U32 R45, R246, R51, RZ ;  /* 0x00000033f62d7227 */ /* 0x000fe200078e00ff */
[----:B------:R-:W-:-:S02]  /*37f0*/  LOP3.LUT R54, R245, 0x70, RZ, 0xfc, !PT ;  /* 0x00000070f5367812 */ /* 0x000fc400078efcff */
[----:B------:R-:W-:Y:S01]  /*3800*/  IABS R193, R192 ;  /* 0x000000c000c17213 */ /* 0x000fe20000000000 */
[----:B------:R-:W-:Y:S01]  /*3810*/  @!P5 IMAD.IADD R48, R48, 0x1, -R0 ;  /* 0x000000013030d824 */ /* 0x000fe200078e0a00 */
[----:B------:R-:W-:Y:S01]  /*3820*/  IABS R53, R54 ;  /* 0x0000003600357213 */ /* 0x000fe20000000000 */
[----:B------:R-:W-:Y:S01]  /*3830*/  IMAD.MOV R50, RZ, RZ, -R45 ;  /* 0x000000ffff327224 */ /* 0x000fe200078e0a2d */
[C---:B------:R-:W-:Y:S01]  /*3840*/  LOP3.LUT R194, R245.reuse, 0x184, RZ, 0xfc, !PT ;  /* 0x00000184f5c27812 */ /* 0x040fe200078efcff */
[----:B------:R-:W-:Y:S01]  /*3850*/  @!P1 IMAD.MOV R44, RZ, RZ, -R44 ;  /* 0x000000ffff2c9224 */ /* 0x000fe200078e0a2c */
[----:B------:R-:W-:Y:S01]  /*3860*/  ISETP.GT.U32.AND P5, PT, R0, R48, PT ;  /* 0x000000300000720c */ /* 0x000fe20003fa4070 */
[----:B------:R-:W-:Y:S01]  /*3870*/  IMAD.HI.U32 R45, R246, R53, RZ ;  /* 0x00000035f62d7227 */ /* 0x000fe200078e00ff */
[C---:B------:R-:W-:Y:S02]  /*3880*/  LOP3.LUT R198, R245.reuse, 0x186, RZ, 0xfc, !PT ;  /* 0x00000186f5c67812 */ /* 0x040fe400078efcff */
[----:B------:R-:W-:Y:S01]  /*3890*/  LOP3.LUT R201, R245, 0x18a, RZ, 0xfc, !PT ;  /* 0x0000018af5c97812 */ /* 0x000fe200078efcff */
[--C-:B------:R-:W-:Y:S01]  /*38a0*/  @!P6 IMAD.IADD R49, R49, 0x1, -R0.reuse ;  /* 0x000000013131e824 */ /* 0x100fe200078e0a00 */
[C---:B------:R-:W-:Y:S01]  /*38b0*/  LOP3.LUT R196, R245.reuse, 0x18c, RZ, 0xfc, !PT ;  /* 0x0000018cf5c47812 */ /* 0x040fe200078efcff */
[----:B------:R-:W-:Y:S01]  /*38c0*/  IMAD.MOV R45, RZ, RZ, -R45 ;  /* 0x000000ffff2d7224 */ /* 0x000fe200078e0a2d */
[----:B------:R-:W-:Y:S01]  /*38d0*/  LOP3.LUT R200, R245, 0x188, RZ, 0xfc, !PT ;  /* 0x00000188f5c87812 */ /* 0x000fe200078efcff */
[C---:B------:R-:W-:Y:S01]  /*38e0*/  IMAD R51, R0.reuse, R50, R51 ;  /* 0x0000003200337224 */ /* 0x040fe200078e0233 */
[C---:B------:R-:W-:Y:S01]  /*38f0*/  ISETP.GT.U32.AND P1, PT, R0.reuse, R49, PT ;  /* 0x000000310000720c */ /* 0x040fe20003f24070 */
[----:B------:R-:W-:Y:S01]  /*3900*/  IMAD R50, R0, R45, R53 ;  /* 0x0000002d00327224 */ /* 0x000fe200078e0235 */
[----:B------:R-:W-:Y:S01]  /*3910*/  IABS R197, R201 ;  /* 0x000000c900c57213 */ /* 0x000fe20000000000 */
[--C-:B------:R-:W-:Y:S01]  /*3920*/  @!P3 IMAD.IADD R46, R46, 0x1, -R0.reuse ;  /* 0x000000012e2eb824 */ /* 0x100fe200078e0a00 */
[----:B------:R-:W-:Y:S01]  /*3930*/  ISETP.GE.AND P3, PT, R55, RZ, PT ;  /* 0x000000ff3700720c */ /* 0x000fe20003f66270 */
[----:B------:R-:W-:Y:S01]  /*3940*/  @!P5 IMAD.IADD R48, R48, 0x1, -R0 ;  /* 0x000000013030d824 */ /* 0x000fe200078e0a00 */
[----:B------:R-:W-:Y:S01]  /*3950*/  ISETP.GT.U32.AND P5, PT, R0, R50, PT ;  /* 0x000000320000720c */ /* 0x000fe20003fa4070 */
[----:B------:R-:W-:Y:S01]  /*3960*/  IMAD.HI.U32 R52, R246, R57, RZ ;  /* 0x00000039f6347227 */ /* 0x000fe200078e00ff */
[----:B------:R-:W-:-:S02]  /*3970*/  ISETP.GT.U32.AND P6, PT, R0, R46, PT ;  /* 0x0000002e0000720c */ /* 0x000fc40003fc4070 */
[----:B------:R-:W-:Y:S01]  /*3980*/  IABS R55, R58 ;  /* 0x0000003a00377213 */ /* 0x000fe20000000000 */
[----:B------:R-:W-:Y:S01]  /*3990*/  IMAD.MOV R52, RZ, RZ, -R52 ;  /* 0x000000ffff347224 */ /* 0x000fe200078e0a34 */
[----:B------:R-:W-:Y:S01]  /*39a0*/  IABS R199, R196 ;  /* 0x000000c400c77213 */ /* 0x000fe20000000000 */
[--C-:B------:R-:W-:Y:S01]  /*39b0*/  @!P1 IMAD.IADD R49, R49, 0x1, -R0.reuse ;  /* 0x0000000131319824 */ /* 0x100fe200078e0a00 */
[----:B------:R-:W-:Y:S01]  /*39c0*/  ISETP.GE.AND P1, PT, R56, RZ, PT ;  /* 0x000000ff3800720c */ /* 0x000fe20003f26270 */
[----:B------:R-:W-:Y:S01]  /*39d0*/  IMAD.HI.U32 R45, R246, R55, RZ ;  /* 0x00000037f62d7227 */ /* 0x000fe200078e00ff */
[C---:B------:R-:W-:Y:S02]  /*39e0*/  LOP3.LUT R56, R245.reuse, 0x76, RZ, 0xfc, !PT ;  /* 0x00000076f5387812 */ /* 0x040fe400078efcff */
[----:B------:R-:W-:Y:S01]  /*39f0*/  IABS R195, R200 ;  /* 0x000000c800c37213 */ /* 0x000fe20000000000 */
[----:B------:R-:W-:Y:S01]  /*3a00*/  IMAD.MOV R45, RZ, RZ, -R45 ;  /* 0x000000ffff2d7224 */ /* 0x000fe200078e0a2d */
[----:B------:R-:W-:Y:S01]  /*3a10*/  IABS R59, R56 ;  /* 0x00000038003b7213 */ /* 0x000fe20000000000 */
[----:B------:R-:W-:Y:S01]  /*3a20*/  @!P5 IMAD.IADD R50, R50, 0x1, -R0 ;  /* 0x000000013232d824 */ /* 0x000fe200078e0a00 */
[----:B------:R-:W-:Y:S01]  /*3a30*/  @!P6 IADD3 R46, R46, -R0, RZ ;  /* 0x800000002e2ee210 */ /* 0x000fe20007ffe0ff */
[C---:B------:R-:W-:Y:S01]  /*3a40*/  IMAD R53, R0.reuse, R45, R55 ;  /* 0x0000002d00357224 */ /* 0x040fe200078e0237 */
[C---:B------:R-:W-:Y:S01]  /*3a50*/  ISETP.GT.U32.AND P6, PT, R0.reuse, R51, PT ;  /* 0x000000330000720c */ /* 0x040fe20003fc4070 */
[----:B------:R-:W-:Y:S01]  /*3a60*/  IMAD.MOV.U32 R45, RZ, RZ, R47 ;  /* 0x000000ffff2d7224 */ /* 0x000fe200078e002f */
[----:B------:R-:W-:Y:S01]  /*3a70*/  ISETP.GT.U32.AND P5, PT, R0, R50, PT ;  /* 0x000000320000720c */ /* 0x000fe20003fa4070 */
[----:B------:R-:W-:Y:S01]  /*3a80*/  IMAD.HI.U32 R47, R246, R59, RZ ;  /* 0x0000003bf62f7227 */ /* 0x000fe200078e00ff */
[----:B------:R-:W-:-:S02]  /*3a90*/  LOP3.LUT R202, R245, 0x18e, RZ, 0xfc, !PT ;  /* 0x0000018ef5ca7812 */ /* 0x000fc400078efcff */
[C---:B------:R-:W-:Y:S01]  /*3aa0*/  LOP3.LUT R203, R245.reuse, 0x190, RZ, 0xfc, !PT ;  /* 0x00000190f5cb7812 */ /* 0x040fe200078efcff */
[----:B------:R-:W-:Y:S01]  /*3ab0*/  IMAD.MOV R55, RZ, RZ, -R47 ;  /* 0x000000ffff377224 */ /* 0x000fe200078e0a2f */
[----:B------:R-:W-:Y:S01]  /*3ac0*/  MOV R47, R49 ;  /* 0x00000031002f7202 */ /* 0x000fe20000000f00 */
[----:B------:R-:W-:Y:S01]  /*3ad0*/  @!P4 IMAD.MOV R45, RZ, RZ, -R45 ;  /* 0x000000ffff2dc224 */ /* 0x000fe200078e0a2d */
[C---:B------:R-:W-:Y:S01]  /*3ae0*/  LOP3.LUT R206, R245.reuse, 0x19e, RZ, 0xfc, !PT ;  /* 0x0000019ef5ce7812 */ /* 0x040fe200078efcff */
[----:B------:R-:W-:Y:S01]  /*3af0*/  IMAD R55, R0, R55, R59 ;  /* 0x0000003700377224 */ /* 0x000fe200078e023b */
[----:B------:R-:W-:Y:S01]  /*3b00*/  LOP3.LUT R208, R245, 0x1a0, RZ, 0xfc, !PT ;  /* 0x000001a0f5d07812 */ /* 0x000fe200078efcff */
[--C-:B------:R-:W-:Y:S01]  /*3b10*/  @!P6 IMAD.IADD R51, R51, 0x1, -R0.reuse ;  /* 0x000000013333e824 */ /* 0x100fe200078e0a00 */
[----:B------:R-:W-:Y:S01]  /*3b20*/  ISETP.GE.AND P6, PT, R54, RZ, PT ;  /* 0x000000ff3600720c */ /* 0x000fe20003fc6270 */
[----:B------:R-:W-:Y:S01]  /*3b30*/  @!P5 IMAD.IADD R50, R50, 0x1, -R0 ;  /* 0x000000013232d824 */ /* 0x000fe200078e0a00 */
[C---:B------:R-:W-:Y:S01]  /*3b40*/  ISETP.GT.U32.AND P5, PT, R0.reuse, R55, PT ;  /* 0x000000370000720c */ /* 0x040fe20003fa4070 */
[C---:B------:R-:W-:Y:S01]  /*3b50*/  IMAD R52, R0.reuse, R52, R57 ;  /* 0x0000003400347224 */ /* 0x040fe200078e0239 */
[C---:B------:R-:W-:Y:S01]  /*3b60*/  ISETP.GT.U32.AND P4, PT, R0.reuse, R51, PT ;  /* 0x000000330000720c */ /* 0x040fe20003f84070 */
[----:B------:R-:W-:Y:S01]  /*3b70*/  @!P2 IMAD.MOV R46, RZ, RZ, -R46 ;  /* 0x000000ffff2ea224 */ /* 0x000fe200078e0a2e */
[C---:B------:R-:W-:Y:S01]  /*3b80*/  ISETP.GT.U32.AND P2, PT, R0.reuse, R53, PT ;  /* 0x000000350000720c */ /* 0x040fe20003f44070 */
[----:B------:R-:W-:Y:S01]  /*3b90*/  @!P3 IMAD.MOV R48, RZ, RZ, -R48 ;  /* 0x000000ffff30b224 */ /* 0x000fe200078e0a30 */
[----:B------:R-:W-:Y:S01]  /*3ba0*/  ISETP.GT.U32.AND P3, PT, R0, R52, PT ;  /* 0x000000340000720c */ /* 0x000fe20003f64070 */
[----:B------:R-:W-:Y:S01]  /*3bb0*/  @!P0 IMAD.MOV R47, RZ, RZ, -R47 ;  /* 0x000000ffff2f8224 */ /* 0x000fe200078e0a2f */
[----:B------:R-:W-:Y:S01]  /*3bc0*/  ISETP.GE.AND P0, PT, R58, RZ, PT ;  /* 0x000000ff3a00720c */ /* 0x000fe20003f06270 */
[----:B------:R-:W-:Y:S01]  /*3bd0*/  IMAD.HI.U32 R162, R246, R167, RZ ;  /* 0x000000a7f6a27227 */ /* 0x000fe200078e00ff */
[----:B------:R-:W-:-:S02]  /*3be0*/  LOP3.LUT R58, R245, 0x7a, RZ, 0xfc, !PT ;  /* 0x0000007af53a7812 */ /* 0x000fc400078efcff */
[----:B------:R-:W-:Y:S01]  /*3bf0*/  IABS R57, R62 ;  /* 0x0000003e00397213 */ /* 0x000fe20000000000 */
[--C-:B------:R-:W-:Y:S01]  /*3c00*/  @!P5 IMAD.IADD R55, R55, 0x1, -R0.reuse ;  /* 0x000000013737d824 */ /* 0x100fe200078e0a00 */
[----:B------:R-:W-:Y:S01]  /*3c10*/  IABS R59, R58 ;  /* 0x0000003a003b7213 */ /* 0x000fe20000000000 */
[--C-:B------:R-:W-:Y:S01]  /*3c20*/  @!P4 IMAD.IADD R51, R51, 0x1, -R0.reuse ;  /* 0x000000013333c824 */ /* 0x100fe200078e0a00 */
[----:B------:R-:W-:Y:S01]  /*3c30*/  ISETP.GE.AND P4, PT, R60, RZ, PT ;  /* 0x000000ff3c00720c */ /* 0x000fe20003f86270 */
[--C-:B------:R-:W-:Y:S01]  /*3c40*/  @!P2 IMAD.IADD R53, R53, 0x1, -R0.reuse ;  /* 0x000000013535a824 */ /* 0x100fe200078e0a00 */
[----:B------:R-:W-:Y:S01]  /*3c50*/  ISETP.GT.U32.AND P5, PT, R0, R55, PT ;  /* 0x000000370000720c */ /* 0x000fe20003fa4070 */
[----:B------:R-:W-:Y:S01]  /*3c60*/  IMAD.HI.U32 R54, R246, R57, RZ ;  /* 0x00000039f6367227 */ /* 0x000fe200078e00ff */
[----:B------:R-:W-:Y:S02]  /*3c70*/  LOP3.LUT R60, R245, 0x7c, RZ, 0xfc, !PT ;  /* 0x0000007cf53c7812 */ /* 0x000fe400078efcff */
[----:B------:R-:W-:Y:S01]  /*3c80*/  ISETP.GE.AND P2, PT, R56, RZ, PT ;  /* 0x000000ff3800720c */ /* 0x000fe20003f46270 */
[----:B------:R-:W-:Y:S01]  /*3c90*/  IMAD.MOV.U32 R49, RZ, RZ, R51 ;  /* 0x000000ffff317224 */ /* 0x000fe200078e0033 */
[----:B------:R-:W-:Y:S01]  /*3ca0*/  IABS R61, R60 ;  /* 0x0000003c003d7213 */ /* 0x000fe20000000000 */
[----:B------:R-:W-:Y:S01]  /*3cb0*/  @!P3 IMAD.IADD R52, R52, 0x1, -R0 ;  /* 0x000000013434b824 */ /* 0x000fe200078e0a00 */
[----:B------:R-:W-:Y:S01]  /*3cc0*/  ISETP.GT.U32.AND P3, PT, R0, R53, PT ;  /* 0x000000350000720c */ /* 0x000fe20003f64070 */
[----:B------:R-:W-:Y:S01]  /*3cd0*/  IMAD.HI.U32 R51, R246, R59, RZ ;  /* 0x0000003bf6337227 */ /* 0x000fe200078e00ff */
[----:B------:R-:W-:-:S02]  /*3ce0*/  @!P1 IADD3 R49, -R49, RZ, RZ ;  /* 0x000000ff31319210 */ /* 0x000fc40007ffe1ff */
[C---:B------:R-:W-:Y:S01]  /*3cf0*/  ISETP.GT.U32.AND P1, PT, R0.reuse, R52, PT ;  /* 0x000000340000720c */ /* 0x040fe20003f24070 */
[----:B------:R-:W-:Y:S01]  /*3d00*/  IMAD.MOV R54, RZ, RZ, -R54 ;  /* 0x000000ffff367224 */ /* 0x000fe200078e0a36 */
[----:B------:R-:W-:Y:S01]  /*3d10*/  IABS R207, R208 ;  /* 0x000000d000cf7213 */ /* 0x000fe20000000000 */
[----:B------:R-:W-:Y:S01]  /*3d20*/  IMAD.MOV R51, RZ, RZ, -R51 ;  /* 0x000000ffff337224 */ /* 0x000fe200078e0a33 */
[C---:B------:R-:W-:Y:S01]  /*3d30*/  LOP3.LUT R210, R245.reuse, 0x1a2, RZ, 0xfc, !PT ;  /* 0x000001a2f5d27812 */ /* 0x040fe200078efcff */
[C---:B------:R-:W-:Y:S01]  /*3d40*/  IMAD R54, R0.reuse, R54, R57 ;  /* 0x0000003600367224 */ /* 0x040fe200078e0239 */
[----:B------:R-:W-:Y:S01]  /*3d50*/  LOP3.LUT R212, R245, 0x1aa, RZ, 0xfc, !PT ;  /* 0x000001aaf5d47812 */ /* 0x000fe200078efcff */
[C---:B------:R-:W-:Y:S01]  /*3d60*/  IMAD R57, R0.reuse, R51, R59 ;  /* 0x0000003300397224 */ /* 0x040fe200078e023b */
[----:B------:R-:W-:Y:S01]  /*3d70*/  IABS R209, R210 ;  /* 0x000000d200d17213 */ /* 0x000fe20000000000 */
[--C-:B------:R-:W-:Y:S01]  /*3d80*/  @!P5 IMAD.IADD R55, R55, 0x1, -R0.reuse ;  /* 0x000000013737d824 */ /* 0x100fe200078e0a00 */
[----:B------:R-:W-:Y:S01]  /*3d90*/  IABS R211, R212 ;  /* 0x000000d400d37213 */ /* 0x000fe20000000000 */
[----:B------:R-:W-:Y:S01]  /*3da0*/  @!P3 IMAD.IADD R53, R53, 0x1, -R0 ;  /* 0x000000013535b824 */ /* 0x000fe200078e0a00 */
[C---:B------:R-:W-:Y:S01]  /*3db0*/  ISETP.GT.U32.AND P5, PT, R0.reuse, R57, PT ;  /* 0x000000390000720c */ /* 0x040fe20003fa4070 */
[----:B------:R-:W-:Y:S01]  /*3dc0*/  @!P6 IMAD.MOV R50, RZ, RZ, -R50 ;  /* 0x000000ffff32e224 */ /* 0x000fe200078e0a32 */
[----:B------:R-:W-:Y:S01]  /*3dd0*/  ISETP.GT.U32.AND P3, PT, R0, R54, PT ;  /* 0x000000360000720c */ /* 0x000fe20003f64070 */
[----:B------:R-:W-:Y:S01]  /*3de0*/  IMAD.HI.U32 R56, R246, R61, RZ ;  /* 0x0000003df6387227 */ /* 0x000fe200078e00ff */
[----:B------:R-:W-:-:S02]  /*3df0*/  ISETP.GE.AND P6, PT, R62, RZ, PT ;  /* 0x000000ff3e00720c */ /* 0x000fc40003fc6270 */
[----:B------:R-:W-:Y:S01]  /*3e00*/  LOP3.LUT R62, R245, 0x7e, RZ, 0xfc, !PT ;  /* 0x0000007ef53e7812 */ /* 0x000fe200078efcff */
[----:B------:R-:W-:Y:S01]  /*3e10*/  @!P1 IMAD.IADD R52, R52, 0x1, -R0 ;  /* 0x0000000134349824 */ /* 0x000fe200078e0a00 */
[----:B------:R-:W-:Y:S01]  /*3e20*/  ISETP.GE.AND P1, PT, R58, RZ, PT ;  /* 0x000000ff3a00720c */ /* 0x000fe20003f26270 */
[----:B------:R-:W-:Y:S01]  /*3e30*/  IMAD.MOV R56, RZ, RZ, -R56 ;  /* 0x000000ffff387224 */ /* 0x000fe200078e0a38 */
[----:B------:R-:W-:Y:S01]  /*3e40*/  IABS R58, R64 ;  /* 0x00000040003a7213 */ /* 0x000fe20000000000 */
[----:B------:R-:W-:Y:S01]  /*3e50*/  IMAD.MOV.U32 R51, RZ, RZ, R53 ;  /* 0x000000ffff337224 */ /* 0x000fe200078e0035 */
[----:B------:R-:W-:Y:S01]  /*3e60*/  IABS R63, R62 ;  /* 0x0000003e003f7213 */ /* 0x000fe20000000000 */
[--C-:B------:R-:W-:Y:S01]  /*3e70*/  @!P5 IMAD.IADD R57, R57, 0x1, -R0.reuse ;  /* 0x000000013939d824 */ /* 0x100fe200078e0a00 */
[----:B------:R-:W-:Y:S01]  /*3e80*/  LOP3.LUT R214, R245, 0x1ac, RZ, 0xfc, !PT ;  /* 0x000001acf5d67812 */ /* 0x000fe200078efcff */
[----:B------:R-:W-:Y:S01]  /*3e90*/  @!P3 IMAD.IADD R54, R54, 0x1, -R0 ;  /* 0x000000013636b824 */ /* 0x000fe200078e0a00 */
[----:B------:R-:W-:Y:S01]  /*3ea0*/  @!P0 IADD3 R51, -R51, RZ, RZ ;  /* 0x000000ff33338210 */ /* 0x000fe20007ffe1ff */
[C---:B------:R-:W-:Y:S01]  /*3eb0*/  IMAD R56, R0.reuse, R56, R61 ;  /* 0x0000003800387224 */ /* 0x040fe200078e023d */
[C---:B------:R-:W-:Y:S01]  /*3ec0*/  ISETP.GT.U32.AND P5, PT, R0.reuse, R57, PT ;  /* 0x000000390000720c */ /* 0x040fe20003fa4070 */
[----:B------:R-:W-:Y:S01]  /*3ed0*/  IMAD.MOV.U32 R61, RZ, RZ, R58 ;  /* 0x000000ffff3d7224 */ /* 0x000fe200078e003a */
[----:B------:R-:W-:Y:S01]  /*3ee0*/  ISETP.GT.U32.AND P0, PT, R0, R54, PT ;  /* 0x000000360000720c */ /* 0x000fe20003f04070 */
[----:B------:R-:W-:Y:S01]  /*3ef0*/  IMAD.HI.U32 R58, R246, R63, RZ ;  /* 0x0000003ff63a7227 */ /* 0x000fe200078e00ff */
[----:B------:R-:W-:-:S02]  /*3f00*/  ISETP.GE.AND P3, PT, R60, RZ, PT ;  /* 0x000000ff3c00720c */ /* 0x000fc40003f66270 */
[C---:B------:R-:W-:Y:S01]  /*3f10*/  LOP3.LUT R60, R245.reuse, 0x82, RZ, 0xfc, !PT ;  /* 0x00000082f53c7812 */ /* 0x040fe200078efcff */
[----:B------:R-:W-:Y:S01]  /*3f20*/  IMAD.HI.U32 R59, R246, R61, RZ ;  /* 0x0000003df63b7227 */ /* 0x000fe200078e00ff */
[----:B------:R-:W-:Y:S02]  /*3f30*/  IABS R213, R214 ;  /* 0x000000d600d57213 */ /* 0x000fe40000000000 */
[C---:B------:R-:W-:Y:S01]  /*3f40*/  LOP3.LUT R216, R245.reuse, 0x1ae, RZ, 0xfc, !PT ;  /* 0x000001aef5d87812 */ /* 0x040fe200078efcff */
[----:B------:R-:W-:Y:S01]  /*3f50*/  IMAD.MOV R58, RZ, RZ, -R58 ;  /* 0x000000ffff3a7224 */ /* 0x000fe200078e0a3a */
[C---:B------:R-:W-:Y:S01]  /*3f60*/  LOP3.LUT R218, R245.reuse, 0x1b0, RZ, 0xfc, !PT ;  /* 0x000001b0f5da7812 */ /* 0x040fe200078efcff */
[----:B------:R-:W-:Y:S01]  /*3f70*/  IMAD.MOV.U32 R53, RZ, RZ, R55 ;  /* 0x000000ffff357224 */ /* 0x000fe200078e0037 */
[C---:B------:R-:W-:Y:S01]  /*3f80*/  LOP3.LUT R219, R245.reuse, 0x1b4, RZ, 0xfc, !PT ;  /* 0x000001b4f5db7812 */ /* 0x040fe200078efcff */
[----:B------:R-:W-:Y:S01]  /*3f90*/  IMAD.MOV R55, RZ, RZ, -R59 ;  /* 0x000000ffff377224 */ /* 0x000fe200078e0a3b */
[----:B------:R-:W-:Y:S01]  /*3fa0*/  LOP3.LUT R220, R245, 0x1b6, RZ, 0xfc, !PT ;  /* 0x000001b6f5dc7812 */ /* 0x000fe200078efcff */
[----:B------:R-:W-:Y:S01]  /*3fb0*/  IMAD R59, R0, R58, R63 ;  /* 0x0000003a003b7224 */ /* 0x000fe200078e023f */
[----:B------:R-:W-:Y:S01]  /*3fc0*/  IABS R217, R219 ;  /* 0x000000db00d97213 */ /* 0x000fe20000000000 */
[--C-:B------:R-:W-:Y:S01]  /*3fd0*/  @!P5 IMAD.IADD R57, R57, 0x1, -R0.reuse ;  /* 0x000000013939d824 */ /* 0x100fe200078e0a00 */
[C---:B------:R-:W-:Y:S01]  /*3fe0*/  LOP3.LUT R228, R245.reuse, 0x1c0, RZ, 0xfc, !PT ;  /* 0x000001c0f5e47812 */ /* 0x040fe200078efcff */
[----:B------:R-:W-:Y:S01]  /*3ff0*/  @!P0 IMAD.IADD R54, R54, 0x1, -R0 ;  /* 0x0000000136368824 */ /* 0x000fe200078e0a00 */
[C---:B------:R-:W-:Y:S01]  /*4000*/  ISETP.GT.U32.AND P5, PT, R0.reuse, R59, PT ;  /* 0x0000003b0000720c */ /* 0x040fe20003fa4070 */
[----:B------:R-:W-:Y:S01]  /*4010*/  IMAD R58, R0, R55, R61 ;  /* 0x00000037003a7224 */ /* 0x000fe200078e023d */
[----:B------:R-:W-:Y:S01]  /*4020*/  IABS R61, R60 ;  /* 0x0000003c003d7213 */ /* 0x000fe20000000000 */
[----:B------:R-:W-:Y:S01]  /*4030*/  @!P6 IMAD.MOV R54, RZ, RZ, -R54 ;  /* 0x000000ffff36e224 */ /* 0x000fe200078e0a36 */
[----:B------:R-:W-:Y:S01]  /*4040*/  ISETP.GE.AND P0, PT, R64, RZ, PT ;  /* 0x000000ff4000720c */ /* 0x000fe20003f06270 */
[----:B------:R-:W-:Y:S01]  /*4050*/  IMAD.MOV.U32 R55, RZ, RZ, R57 ;  /* 0x000000ffff377224 */ /* 0x000fe200078e0039 */
[----:B------:R-:W-:Y:S01]  /*4060*/  ISETP.GT.U32.AND P6, PT, R0, R58, PT ;  /* 0x0000003a0000720c */ /* 0x000fe20003fc4070 */
[----:B------:R-:W-:Y:S01]  /*4070*/  IMAD.HI.U32 R57, R246, R61, RZ ;  /* 0x0000003df6397227 */ /* 0x000fe200078e00ff */
[----:B------:R-:W-:-:S02]  /*4080*/  LOP3.LUT R64, R245, 0x84, RZ, 0xfc, !PT ;  /* 0x00000084f5407812 */ /* 0x000fc400078efcff */
[----:B------:R-:W-:Y:S01]  /*4090*/  IABS R225, R228 ;  /* 0x000000e400e17213 */ /* 0x000fe20000000000 */
[----:B------:R-:W-:Y:S01]  /*40a0*/  @!P2 IMAD.MOV R53, RZ, RZ, -R53 ;  /* 0x000000ffff35a224 */ /* 0x000fe200078e0a35 */
[----:B------:R-:W-:Y:S01]  /*40b0*/  ISETP.GE.AND P2, PT, R62, RZ, PT ;  /* 0x000000ff3e00720c */ /* 0x000fe20003f46270 */
[----:B------:R-:W-:Y:S01]  /*40c0*/  @!P5 IMAD.IADD R59, R59, 0x1, -R0 ;  /* 0x000000013b3bd824 */ /* 0x000fe200078e0a00 */
[----:B------:R-:W-:Y:S01]  /*40d0*/  IABS R63, R64 ;  /* 0x00000040003f7213 */ /* 0x000fe20000000000 */
[----:B------:R-:W-:Y:S01]  /*40e0*/  IMAD.MOV R62, RZ, RZ, -R57 ;  /* 0x000000ffff3e7224 */ /* 0x000fe200078e0a39 */
[C---:B------:R-:W-:Y:S01]  /*40f0*/  LOP3.LUT R226, R245.reuse, 0x1c2, RZ, 0xfc, !PT ;  /* 0x000001c2f5e27812 */ /* 0x040fe200078efcff */
[----:B------:R-:W-:Y:S01]  /*4100*/  @!P4 IMAD.MOV R52, RZ, RZ, -R52 ;  /* 0x000000ffff34c224 */ /* 0x000fe200078e0a34 */
[----:B------:R-:W-:Y:S01]  /*4110*/  ISETP.GT.U32.AND P5, PT, R0, R59, PT ;  /* 0x0000003b0000720c */ /* 0x000fe20003fa4070 */
[----:B------:R-:W-:Y:S01]  /*4120*/  @!P6 IMAD.IADD R58, R58, 0x1, -R0 ;  /* 0x000000013a3ae824 */ /* 0x000fe200078e0a00 */
[----:B------:R-:W-:Y:S01]  /*4130*/  ISETP.GT.U32.AND P4, PT, R0, R56, PT ;  /* 0x000000380000720c */ /* 0x000fe20003f84070 */
[----:B------:R-:W-:Y:S01]  /*4140*/  @!P1 IMAD.MOV R55, RZ, RZ, -R55 ;  /* 0x000000ffff379224 */ /* 0x000fe200078e0a37 */
[----:B------:R-:W-:Y:S01]  /*4150*/  ISETP.GE.AND P1, PT, R60, RZ, PT ;  /* 0x000000ff3c00720c */ /* 0x000fe20003f26270 */
[C---:B------:R-:W-:Y:S01]  /*4160*/  IMAD R61, R0.reuse, R62, R61 ;  /* 0x0000003e003d7224 */ /* 0x040fe200078e023d */
[----:B------:R-:W-:Y:S01]  /*4170*/  ISETP.GT.U32.AND P6, PT, R0, R58, PT ;  /* 0x0000003a0000720c */ /* 0x000fe20003fc4070 */
[----:B------:R-:W-:Y:S01]  /*4180*/  IMAD.HI.U32 R57, R246, R63, RZ ;  /* 0x0000003ff6397227 */ /* 0x000fe200078e00ff */
[----:B------:R-:W-:-:S02]  /*4190*/  LOP3.LUT R222, R245, 0x1c4, RZ, 0xfc, !PT ;  /* 0x000001c4f5de7812 */ /* 0x000fc400078efcff */
[C---:B------:R-:W-:Y:S01]  /*41a0*/  LOP3.LUT R224, R245.reuse, 0x1c6, RZ, 0xfc, !PT ;  /* 0x000001c6f5e07812 */ /* 0x040fe200078efcff */
[----:B------:R-:W-:Y:S01]  /*41b0*/  IMAD.HI.U32 R60, R246, R65, RZ ;  /* 0x00000041f63c7227 */ /* 0x000fe200078e00ff */
[C---:B------:R-:W-:Y:S02]  /*41c0*/  LOP3.LUT R231, R245.reuse, 0x1d2, RZ, 0xfc, !PT ;  /* 0x000001d2f5e77812 */ /* 0x040fe400078efcff */
[----:B------:R-:W-:Y:S01]  /*41d0*/  LOP3.LUT R239, R245, 0x1d8, RZ, 0xfc, !PT ;  /* 0x000001d8f5ef7812 */ /* 0x000fe200078efcff */
[----:B------:R-:W-:Y:S01]  /*41e0*/  @!P5 IMAD.IADD R59, R59, 0x1, -R0 ;  /* 0x000000013b3bd824 */ /* 0x000fe200078e0a00 */
[----:B------:R-:W-:Y:S01]  /*41f0*/  ISETP.GT.U32.AND P5, PT, R0, R61, PT ;  /* 0x0000003d0000720c */ /* 0x000fe20003fa4070 */
[----:B------:R-:W-:Y:S01]  /*4200*/  IMAD.MOV R57, RZ, RZ, -R57 ;  /* 0x000000ffff397224 */ /* 0x000fe200078e0a39 */
[----:B------:R-:W-:Y:S01]  /*4210*/  @!P4 IADD3 R56, R56, -R0, RZ ;  /* 0x800000003838c210 */ /* 0x000fe20007ffe0ff */
[----:B------:R-:W-:Y:S01]  /*4220*/  IMAD.MOV R62, RZ, RZ, -R60 ;  /* 0x000000ffff3e7224 */ /* 0x000fe200078e0a3c */
[----:B------:R-:W-:Y:S01]  /*4230*/  IABS R230, R231 ;  /* 0x000000e700e67213 */ /* 0x000fe20000000000 */
[C---:B------:R-:W-:Y:S01]  /*4240*/  IMAD R60, R0.reuse, R57, R63 ;  /* 0x00000039003c7224 */ /* 0x040fe200078e023f */
[C---:B------:R-:W-:Y:S01]  /*4250*/  ISETP.GT.U32.AND P4, PT, R0.reuse, R56, PT ;  /* 0x000000380000720c */ /* 0x040fe20003f84070 */
[----:B------:R-:W-:Y:S01]  /*4260*/  IMAD R63, R0, R62, R65 ;  /* 0x0000003e003f7224 */ /* 0x000fe200078e0241 */
[C---:B------:R-:W-:Y:S01]  /*4270*/  LOP3.LUT R234, R245.reuse, 0x1dc, RZ, 0xfc, !PT ;  /* 0x000001dcf5ea7812 */ /* 0x040fe200078efcff */
[----:B------:R-:W-:Y:S01]  /*4280*/  @!P6 IMAD.IADD R58, R58, 0x1, -R0 ;  /* 0x000000013a3ae824 */ /* 0x000fe200078e0a00 */
[C---:B------:R-:W-:Y:S01]  /*4290*/  LOP3.LUT R236, R245.reuse, 0x1da, RZ, 0xfc, !PT ;  /* 0x000001daf5ec7812 */ /* 0x040fe200078efcff */
[----:B------:R-:W-:Y:S01]  /*42a0*/  IMAD.MOV.U32 R57, RZ, RZ, R59 ;  /* 0x000000ffff397224 */ /* 0x000fe200078e003b */
[----:B------:R-:W-:Y:S01]  /*42b0*/  LOP3.LUT R59, R245, 0x88, RZ, 0xfc, !PT ;  /* 0x00000088f53b7812 */ /* 0x000fe200078efcff */
[----:B------:R-:W-:Y:S01]  /*42c0*/  @!P0 IMAD.MOV R58, RZ, RZ, -R58 ;  /* 0x000000ffff3a8224 */ /* 0x000fe200078e0a3a */
[C---:B------:R-:W-:Y:S01]  /*42d0*/  ISETP.GT.U32.AND P0, PT, R0.reuse, R63, PT ;  /* 0x0000003f0000720c */ /* 0x040fe20003f04070 */
[--C-:B------:R-:W-:Y:S01]  /*42e0*/  @!P5 IMAD.IADD R61, R61, 0x1, -R0.reuse ;  /* 0x000000013d3dd824 */ /* 0x100fe200078e0a00 */
[----:B------:R-:W-:Y:S01]  /*42f0*/  IABS R65, R59 ;  /* 0x0000003b00417213 */ /* 0x000fe20000000000 */
[----:B------:R-:W-:Y:S01]  /*4300*/  @!P2 IMAD.MOV R57, RZ, RZ, -R57 ;  /* 0x000000ffff39a224 */ /* 0x000fe200078e0a39 */
[----:B------:R-:W-:Y:S01]  /*4310*/  ISETP.GT.U32.AND P2, PT, R0, R60, PT ;  /* 0x0000003c0000720c */ /* 0x000fe20003f44070 */
[----:B------:R-:W-:Y:S01]  /*4320*/  @!P4 IMAD.IADD R56, R56, 0x1, -R0 ;  /* 0x000000013838c824 */ /* 0x000fe200078e0a00 */
[----:B------:R-:W-:Y:S01]  /*4330*/  ISETP.GT.U32.AND P5, PT, R0, R61, PT ;  /* 0x0000003d0000720c */ /* 0x000fe20003fa4070 */
[----:B------:R-:W-:Y:S01]  /*4340*/  IMAD.HI.U32 R62, R246, R67, RZ ;  /* 0x00000043f63e7227 */ /* 0x000fe200078e00ff */
[----:B------:R-:W-:-:S02]  /*4350*/  ISETP.GE.AND P6, PT, R59, RZ, PT ;  /* 0x000000ff3b00720c */ /* 0x000fc40003fc6270 */
[----:B------:R-:W-:Y:S01]  /*4360*/  ISETP.GE.AND P4, PT, R64, RZ, PT ;  /* 0x000000ff4000720c */ /* 0x000fe20003f86270 */
[----:B------:R-:W-:Y:S01]  /*4370*/  IMAD.HI.U32 R59, R246, R65, RZ ;  /* 0x00000041f63b7227 */ /* 0x000fe200078e00ff */
[----:B------:R-:W-:Y:S02]  /*4380*/  @!P3 IADD3 R56, -R56, RZ, RZ ;  /* 0x000000ff3838b210 */ /* 0x000fe40007ffe1ff */
[----:B------:R-:W-:Y:S01]  /*4390*/  ISETP.GE.AND P3, PT, R66, RZ, PT ;  /* 0x000000ff4200720c */ /* 0x000fe20003f66270 */
[--C-:B------:R-:W-:Y:S01]  /*43a0*/  @!P0 IMAD.IADD R63, R63, 0x1, -R0.reuse ;  /* 0x000000013f3f8824 */ /* 0x100fe200078e0a00 */
[----:B------:R-:W-:Y:S01]  /*43b0*/  IABS R235, R236 ;  /* 0x000000ec00eb7213 */ /* 0x000fe20000000000 */
[----:B------:R-:W-:Y:S01]  /*43c0*/  IMAD.MOV R64, RZ, RZ, -R59 ;  /* 0x000000ffff407224 */ /* 0x000fe200078e0a3b */
[----:B------:R-:W-:Y:S01]  /*43d0*/  LOP3.LUT R240, R245, 0x1de, RZ, 0xfc, !PT ;  /* 0x000001def5f07812 */ /* 0x000fe200078efcff */
[----:B------:R-:W-:Y:S01]  /*43e0*/  @!P2 IMAD.IADD R60, R60, 0x1, -R0 ;  /* 0x000000013c3ca824 */ /* 0x000fe200078e0a00 */
[----:B------:R-:W-:Y:S01]  /*43f0*/  ISETP.GT.U32.AND P0, PT, R0, R63, PT ;  /* 0x0000003f0000720c */ /* 0x000fe20003f04070 */
[----:B------:R-:W-:Y:S01]  /*4400*/  IMAD.MOV R66, RZ, RZ, -R62 ;  /* 0x000000ffff427224 */ /* 0x000fe200078e0a3e */
[----:B------:R-:W-:Y:S01]  /*4410*/  @!P5 IADD3 R61, R61, -R0, RZ ;  /* 0x800000003d3dd210 */ /* 0x000fe20007ffe0ff */
[----:B------:R-:W-:Y:S01]  /*4420*/  IMAD.HI.U32 R59, R246, R69, RZ ;  /* 0x00000045f63b7227 */ /* 0x000fe200078e00ff */
[----:B------:R-:W-:-:S02]  /*4430*/  ISETP.GT.U32.AND P2, PT, R0, R60, PT ;  /* 0x0000003c0000720c */ /* 0x000fc40003f44070 */
[----:B------:R-:W-:Y:S01]  /*4440*/  ISETP.GE.AND P5, PT, R68, RZ, PT ;  /* 0x000000ff4400720c */ /* 0x000fe20003fa6270 */
[C---:B------:R-:W-:Y:S01]  /*4450*/  IMAD R62, R0.reuse, R64, R65 ;  /* 0x00000040003e7224 */ /* 0x040fe200078e0241 */
[C---:B------:R-:W-:Y:S01]  /*4460*/  LOP3.LUT R243, R245.reuse, 0x1e2, RZ, 0xfc, !PT ;  /* 0x000001e2f5f37812 */ /* 0x040fe200078efcff */
[----:B------:R-:W-:Y:S01]  /*4470*/  IMAD R65, R0, R66, R67 ;  /* 0x0000004200417224 */ /* 0x000fe200078e0243 */
[C---:B------:R-:W-:Y:S01]  /*4480*/  LOP3.LUT R242, R245.reuse, 0x1e0, RZ, 0xfc, !PT ;  /* 0x000001e0f5f27812 */ /* 0x040fe200078efcff */
[----:B------:R-:W-:Y:S01]  /*4490*/  IMAD.MOV R66, RZ, RZ, -R59 ;  /* 0x000000ffff427224 */ /* 0x000fe200078e0a3b */
[C---:B------:R-:W-:Y:S01]  /*44a0*/  LOP3.LUT R241, R245.reuse, 0x1e6, RZ, 0xfc, !PT ;  /* 0x000001e6f5f17812 */ /* 0x040fe200078efcff */
[----:B------:R-:W-:Y:S01]  /*44b0*/  IMAD.MOV.U32 R59, RZ, RZ, R61 ;  /* 0x000000ffff3b7224 */ /* 0x000fe200078e003d */
[C---:B------:R-:W-:Y:S01]  /*44c0*/  LOP3.LUT R244, R245.reuse, 0x1ee, RZ, 0xfc, !PT ;  /* 0x000001eef5f47812 */ /* 0x040fe200078efcff */
[----:B------:R-:W-:Y:S01]  /*44d0*/  IMAD.HI.U32 R64, R246, R71, RZ ;  /* 0x00000047f6407227 */ /* 0x000fe200078e00ff */
[----:B------:R-:W-:-:S02]  /*44e0*/  LOP3.LUT R249, R245, 0x1f2, RZ, 0xfc, !PT ;  /* 0x000001f2f5f97812 */ /* 0x000fc400078efcff */
[C---:B-1----:R-:W-:Y:S01]  /*44f0*/  LOP3.LUT R252, R245.reuse, 0x1f4, RZ, 0xfc, !PT ;  /* 0x000001f4f5fc7812 */ /* 0x042fe200078efcff */
[----:B------:R-:W-:Y:S01]  /*4500*/  @!P1 IMAD.MOV R59, RZ, RZ, -R59 ;  /* 0x000000ffff3b9224 */ /* 0x000fe200078e0a3b */
[C---:B------:R-:W-:Y:S01]  /*4510*/  ISETP.GT.U32.AND P1, PT, R0.reuse, R65, PT ;  /* 0x000000410000720c */ /* 0x040fe20003f24070 */
[----:B------:R-:W-:Y:S01]  /*4520*/  IMAD.MOV R67, RZ, RZ, -R64 ;  /* 0x000000ffff437224 */ /* 0x000fe200078e0a40 */
[----:B--2---:R-:W-:Y:S01]  /*4530*/  LOP3.LUT R250, R245, 0x1f6, RZ, 0xfc, !PT ;  /* 0x000001f6f5fa7812 */ /* 0x004fe200078efcff */
[--C-:B------:R-:W-:Y:S01]  /*4540*/  @!P0 IMAD.IADD R63, R63, 0x1, -R0.reuse ;  /* 0x000000013f3f8824 */ /* 0x100fe200078e0a00 */
[C---:B---3--:R-:W-:Y:S01]  /*4550*/  LOP3.LUT R3, R245.reuse, 0x1fa, RZ, 0xfc, !PT ;  /* 0x000001faf5037812 */ /* 0x048fe200078efcff */
[----:B------:R-:W-:Y:S01]  /*4560*/  IMAD R67, R0, R67, R71 ;  /* 0x0000004300437224 */ /* 0x000fe200078e0247 */
[----:B------:R-:W-:Y:S01]  /*4570*/  IABS R71, R74 ;  /* 0x0000004a00477213 */ /* 0x000fe20000000000 */
[----:B------:R-:W-:Y:S01]  /*4580*/  IMAD.MOV.U32 R61, RZ, RZ, R63 ;  /* 0x000000ffff3d7224 */ /* 0x000fe200078e003f */
[----:B------:R-:W-:Y:S01]  /*4590*/  LOP3.LUT R4, R245, 0x1fc, RZ, 0xfc, !PT ;  /* 0x000001fcf5047812 */ /* 0x000fe200078efcff */
[----:B------:R-:W-:Y:S01]  /*45a0*/  @!P2 IMAD.IADD R60, R60, 0x1, -R0 ;  /* 0x000000013c3ca824 */ /* 0x000fe200078e0a00 */
[C---:B------:R-:W-:Y:S01]  /*45b0*/  ISETP.GT.U32.AND P2, PT, R0.reuse, R62, PT ;  /* 0x0000003e0000720c */ /* 0x040fe20003f44070 */
[----:B------:R-:W-:Y:S01]  /*45c0*/  @!P3 IMAD.MOV R61, RZ, RZ, -R61 ;  /* 0x000000ffff3db224 */ /* 0x000fe200078e0a3d */
[C---:B------:R-:W-:Y:S01]  /*45d0*/  ISETP.GT.U32.AND P3, PT, R0.reuse, R67, PT ;  /* 0x000000430000720c */ /* 0x040fe20003f64070 */
[----:B------:R-:W-:Y:S01]  /*45e0*/  IMAD R64, R0, R66, R69 ;  /* 0x0000004200407224 */ /* 0x000fe200078e0245 */
[----:B------:R-:W-:Y:S01]  /*45f0*/  @!P1 IADD3 R65, R65, -R0, RZ ;  /* 0x8000000041419210 */ /* 0x000fe20007ffe0ff */
[----:B------:R-:W-:Y:S01]  /*4600*/  @!P4 IMAD.MOV R60, RZ, RZ, -R60 ;  /* 0x000000ffff3cc224 */ /* 0x000fe200078e0a3c */
[----:B------:R-:W-:Y:S01]  /*4610*/  ISETP.GE.AND P4, PT, R70, RZ, PT ;  /* 0x000000ff4600720c */ /* 0x000fe20003f86270 */
[----:B------:R-:W-:Y:S01]  /*4620*/  IMAD.HI.U32 R68, R246, R71, RZ ;  /* 0x00000047f6447227 */ /* 0x000fe200078e00ff */
[----:B------:R-:W-:Y:S01]  /*4630*/  LOP3.LUT R70, R245, 0x90, RZ, 0xfc, !PT ;  /* 0x00000090f5467812 */ /* 0x000fe200078efcff */
[----:B------:R1:W-:Y:S01]  /*4640*/  STL [R1+0x2c], R4 ;  /* 0x00002c0401007387 */ /* 0x0003e20000100800 */
[----:B------:R-:W-:Y:S01]  /*4650*/  ISETP.GT.U32.AND P0, PT, R0, R64, PT ;  /* 0x000000400000720c */ /* 0x000fe20003f04070 */
[----:B------:R-:W-:Y:S01]  /*4660*/  IMAD.MOV R68, RZ, RZ, -R68 ;  /* 0x000000ffff447224 */ /* 0x000fe200078e0a44 */
[----:B------:R-:W-:Y:S01]  /*4670*/  IABS R69, R70 ;  /* 0x0000004600457213 */ /* 0x000fe20000000000 */
[--C-:B------:R-:W-:Y:S01]  /*4680*/  @!P2 IMAD.IADD R62, R62, 0x1, -R0.reuse ;  /* 0x000000013e3ea824 */ /* 0x100fe200078e0a00 */
[----:B------:R-:W-:Y:S01]  /*4690*/  ISETP.GT.U32.AND P1, PT, R0, R65, PT ;  /* 0x000000410000720c */ /* 0x000fe20003f24070 */
[----:B------:R-:W-:Y:S01]  /*46a0*/  @!P3 IMAD.IADD R67, R67, 0x1, -R0 ;  /* 0x000000014343b824 */ /* 0x000fe200078e0a00 */
[----:B------:R-:W-:Y:S01]  /*46b0*/  IABS R5, R4 ;  /* 0x0000000400057213 */ /* 0x000fe20000000000 */
[----:B------:R-:W-:Y:S01]  /*46c0*/  IMAD.HI.U32 R63, R246, R69, RZ ;  /* 0x00000045f63f7227 */ /* 0x000fe200078e00ff */
[----:B------:R-:W-:-:S02]  /*46d0*/  ISETP.GT.U32.AND P2, PT, R0, R62, PT ;  /* 0x0000003e0000720c */ /* 0x000fc40003f44070 */
[----:B------:R-:W-:Y:S01]  /*46e0*/  ISETP.GT.U32.AND P3, PT, R0, R67, PT ;  /* 0x000000430000720c */ /* 0x000fe20003f64070 */
[----:B------:R-:W-:Y:S02]  /*46f0*/  IMAD.MOV R63, RZ, RZ, -R63 ;  /* 0x000000ffff3f7224 */ /* 0x000fe400078e0a3f */
[--C-:B------:R-:W-:Y:S02]  /*4700*/  @!P0 IMAD.IADD R64, R64, 0x1, -R0.reuse ;  /* 0x0000000140408824 */ /* 0x100fe400078e0a00 */
[C---:B------:R-:W-:Y:S02]  /*4710*/  IMAD R66, R0.reuse, R63, R69 ;  /* 0x0000003f00427224 */ /* 0x040fe400078e0245 */
[----:B------:R-:W-:Y:S01]  /*4720*/  @!P1 IMAD.IADD R65, R65, 0x1, -R0 ;  /* 0x0000000141419824 */ /* 0x000fe200078e0a00 */
[----:B------:R-:W-:Y:S01]  /*4730*/  ISETP.GT.U32.AND P0, PT, R0, R64, PT ;  /* 0x000000400000720c */ /* 0x000fe20003f04070 */
[----:B------:R-:W-:Y:S01]  /*4740*/  IMAD.HI.U32 R69, R246, R73, RZ ;  /* 0x00000049f6457227 */ /* 0x000fe200078e00ff */
[----:B------:R-:W-:-:S03]  /*4750*/  ISETP.GT.U32.AND P1, PT, R0, R66, PT ;  /* 0x000000420000720c */ /* 0x000fc60003f24070 */
[----:B------:R-:W-:Y:S02]  /*4760*/  IMAD.MOV.U32 R63, RZ, RZ, R65 ;  /* 0x000000ffff3f7224 */ /* 0x000fe400078e0041 */
[----:B------:R-:W-:Y:S02]  /*4770*/  IMAD.MOV R65, RZ, RZ, -R69 ;  /* 0x000000ffff417224 */ /* 0x000fe400078e0a45 */
[----:B------:R-:W-:Y:S01]  /*4780*/  IMAD R69, R0, R68, R71 ;  /* 0x0000004400457224 */ /* 0x000fe200078e0247 */
[----:B------:R-:W-:Y:S01]  /*4790*/  LOP3.LUT R71, R245, 0x98, RZ, 0xfc, !PT ;  /* 0x00000098f5477812 */ /* 0x000fe200078efcff */
[--C-:B------:R-:W-:Y:S01]  /*47a0*/  @!P2 IMAD.IADD R62, R62, 0x1, -R0.reuse ;  /* 0x000000013e3ea824 */ /* 0x100fe200078e0a00 */
[----:B------:R-:W-:Y:S01]  /*47b0*/  ISETP.GE.AND P2, PT, R72, RZ, PT ;  /* 0x000000ff4800720c */ /* 0x000fe20003f46270 */
[----:B------:R-:W-:Y:S01]  /*47c0*/  @!P3 IMAD.IADD R67, R67, 0x1, -R0 ;  /* 0x000000014343b824 */ /* 0x000fe200078e0a00 */
[----:B------:R-:W-:Y:S01]  /*47d0*/  ISETP.GT.U32.AND P3, PT, R0, R69, PT ;  /* 0x000000450000720c */ /* 0x000fe20003f64070 */
[----:B------:R-:W-:Y:S01]  /*47e0*/  @!P6 IMAD.MOV R62, RZ, RZ, -R62 ;  /* 0x000000ffff3ee224 */ /* 0x000fe200078e0a3e */
[----:B------:R-:W-:Y:S01]  /*47f0*/  ISETP.GE.AND P6, PT, R70, RZ, PT ;  /* 0x000000ff4600720c */ /* 0x000fe20003fc6270 */
[----:B------:R-:W-:Y:S01]  /*4800*/  @!P0 IMAD.IADD R64, R64, 0x1, -R0 ;  /* 0x0000000140408824 */ /* 0x000fe200078e0a00 */
[----:B------:R-:W-:Y:S01]  /*4810*/  LOP3.LUT R70, R245, 0x96, RZ, 0xfc, !PT ;  /* 0x00000096f5467812 */ /* 0x000fe200078efcff */
[----:B------:R-:W-:Y:S01]  /*4820*/  IMAD R68, R0, R65, R73 ;  /* 0x0000004100447224 */ /* 0x000fe200078e0249 */
[----:B------:R-:W-:Y:S01]  /*4830*/  IABS R73, R71 ;  /* 0x0000004700497213 */ /* 0x000fe20000000000 */
[----:B------:R-:W-:Y:S01]  /*4840*/  @!P4 IMAD.MOV R64, RZ, RZ, -R64 ;  /* 0x000000ffff40c224 */ /* 0x000fe200078e0a40 */
[----:B------:R-:W-:Y:S01]  /*4850*/  ISETP.GE.AND P4, PT, R70, RZ, PT ;  /* 0x000000ff4600720c */ /* 0x000fe20003f86270 */
[----:B------:R-:W-:Y:S01]  /*4860*/  IMAD.MOV.U32 R65, RZ, RZ, R67 ;  /* 0x000000ffff417224 */ /* 0x000fe200078e0043 */
[----:B------:R-:W-:Y:S01]  /*4870*/  IABS R70, R70 ;  /* 0x0000004600467213 */ /* 0x000fe20000000000 */
[--C-:B------:R-:W-:Y:S01]  /*4880*/  @!P1 IMAD.IADD R66, R66, 0x1, -R0.reuse ;  /* 0x0000000142429824 */ /* 0x100fe200078e0a00 */
[----:B------:R-:W-:Y:S01]  /*4890*/  @!P5 IADD3 R63, -R63, RZ, RZ ;  /* 0x000000ff3f3fd210 */ /* 0x000fe20007ffe1ff */
[----:B------:R-:W-:Y:S01]  /*48a0*/  @!P2 IMAD.MOV R65, RZ, RZ, -R65 ;  /* 0x000000ffff41a224 */ /* 0x000fe200078e0a41 */
[----:B------:R-:W-:Y:S01]  /*48b0*/  ISETP.GE.AND P2, PT, R71, RZ, PT ;  /* 0x000000ff4700720c */ /* 0x000fe20003f46270 */
[----:B------:R-:W-:Y:S01]  /*48c0*/  @!P3 IMAD.IADD R69, R69, 0x1, -R0 ;  /* 0x000000014545b824 */ /* 0x000fe200078e0a00 */
[----:B------:R-:W-:Y:S01]  /*48d0*/  ISETP.GT.U32.AND P1, PT, R0, R66, PT ;  /* 0x000000420000720c */ /* 0x000fe20003f24070 */
[----:B------:R-:W-:Y:S01]  /*48e0*/  IMAD.MOV.U32 R71, RZ, RZ, R70 ;  /* 0x000000ffff477224 */ /* 0x000fe200078e0046 */
[----:B------:R-:W-:Y:S01]  /*48f0*/  ISETP.GE.AND P5, PT, R74, RZ, PT ;  /* 0x000000ff4a00720c */ /* 0x000fe20003fa6270 */
[----:B------:R-:W-:Y:S01]  /*4900*/  IMAD.HI.U32 R70, R246, R73, RZ ;  /* 0x00000049f6467227 */ /* 0x000fe200078e00ff */
[----:B------:R-:W-:-:S02]  /*4910*/  ISETP.GT.U32.AND P3, PT, R0, R69, PT ;  /* 0x000000450000720c */ /* 0x000fc40003f64070 */
[----:B------:R-:W-:Y:S01]  /*4920*/  LOP3.LUT R74, R245, 0x9a, RZ, 0xfc, !PT ;  /* 0x0000009af54a7812 */ /* 0x000fe200078efcff */
[----:B------:R-:W-:Y:S01]  /*4930*/  IMAD.HI.U32 R67, R246, R71, RZ ;  /* 0x00000047f6437227 */ /* 0x000fe200078e00ff */
[----:B------:R-:W-:Y:S02]  /*4940*/  ISETP.GE.AND P0, PT, R75, RZ, PT ;  /* 0x000000ff4b00720c */ /* 0x000fe40003f06270 */
[----:B------:R-:W-:Y:S01]  /*4950*/  IABS R75, R74 ;  /* 0x0000004a004b7213 */ /* 0x000fe20000000000 */
[----:B------:R-:W-:Y:S02]  /*4960*/  IMAD.MOV R67, RZ, RZ, -R67 ;  /* 0x000000ffff437224 */ /* 0x000fe400078e0a43 */
[----:B------:R-:W-:Y:S01]  /*4970*/  IMAD.MOV R70, RZ, RZ, -R70 ;  /* 0x000000ffff467224 */ /* 0x000fe200078e0a46 */
[----:B------:R-:W-:Y:S01]  /*4980*/  @!P1 IADD3 R66, R66, -R0, RZ ;  /* 0x8000000042429210 */ /* 0x000fe20007ffe0ff */
[C---:B------:R-:W-:Y:S01]  /*4990*/  IMAD R71, R0.reuse, R67, R71 ;  /* 0x0000004300477224 */ /* 0x040fe200078e0247 */
[C---:B------:R-:W-:Y:S01]  /*49a0*/  ISETP.GT.U32.AND P1, PT, R0.reuse, R68, PT ;  /* 0x000000440000720c */ /* 0x040fe20003f24070 */
[----:B------:R-:W-:-:S02]  /*49b0*/  IMAD R70, R0, R70, R73 ;  /* 0x0000004600467224 */ /* 0x000fc400078e0249 */
[----:B------:R-:W-:Y:S01]  /*49c0*/  @!P3 IMAD.IADD R69, R69, 0x1, -R0 ;  /* 0x000000014545b824 */ /* 0x000fe200078e0a00 */
[C---:B------:R-:W-:Y:S01]  /*49d0*/  ISETP.GT.U32.AND P3, PT, R0.reuse, R71, PT ;  /* 0x000000470000720c */ /* 0x040fe20003f64070 */
[----:B------:R-:W-:Y:S01]  /*49e0*/  @!P6 IMAD.MOV R66, RZ, RZ, -R66 ;  /* 0x000000ffff42e224 */ /* 0x000fe200078e0a42 */
[----:B------:R-:W-:Y:S01]  /*49f0*/  ISETP.GT.U32.AND P6, PT, R0, R70, PT ;  /* 0x000000460000720c */ /* 0x000fe20003fc4070 */
[----:B------:R-:W-:-:S04]  /*4a00*/  IMAD.HI.U32 R67, R246, R75, RZ ;  /* 0x0000004bf6437227 */ /* 0x000fc800078e00ff */
[----:B------:R-:W-:Y:S02]  /*4a10*/  IMAD.MOV R73, RZ, RZ, -R67 ;  /* 0x000000ffff497224 */ /* 0x000fe400078e0a43 */
[----:B------:R-:W-:Y:S02]  /*4a20*/  @!P1 IMAD.IADD R68, R68, 0x1, -R0 ;  /* 0x0000000144449824 */ /* 0x000fe400078e0a00 */
[----:B------:R-:W-:-:S03]  /*4a30*/  IMAD.HI.U32 R72, R246, R77, RZ ;  /* 0x0000004df6487227 */ /* 0x000fc600078e00ff */
[----:B------:R-:W-:Y:S01]  /*4a40*/  ISETP.GT.U32.AND P1, PT, R0, R68, PT ;  /* 0x000000440000720c */ /* 0x000fe20003f24070 */
[--C-:B------:R-:W-:Y:S02]  /*4a50*/  @!P3 IMAD.IADD R71, R71, 0x1, -R0.reuse ;  /* 0x000000014747b824 */ /* 0x100fe400078e0a00 */
[----:B------:R-:W-:Y:S02]  /*4a60*/  @!P6 IMAD.IADD R70, R70, 0x1, -R0 ;  /* 0x000000014646e824 */ /* 0x000fe400078e0a00 */
[C---:B------:R-:W-:Y:S01]  /*4a70*/  IMAD R73, R0.reuse, R73, R75 ;  /* 0x0000004900497224 */ /* 0x040fe200078e024b */
[C---:B------:R-:W-:Y:S01]  /*4a80*/  ISETP.GT.U32.AND P3, PT, R0.reuse, R71, PT ;  /* 0x000000470000720c */ /* 0x040fe20003f64070 */
[----:B------:R-:W-:Y:S01]  /*4a90*/  IMAD.MOV R72, RZ, RZ, -R72 ;  /* 0x000000ffff487224 */ /* 0x000fe200078e0a48 */
[C---:B------:R-:W-:Y:S01]  /*4aa0*/  ISETP.GT.U32.AND P6, PT, R0.reuse, R70, PT ;  /* 0x000000460000720c */ /* 0x040fe20003fc4070 */
[----:B------:R-:W-:Y:S01]  /*4ab0*/  IMAD.MOV.U32 R67, RZ, RZ, R69 ;  /* 0x000000ffff437224 */ /* 0x000fe200078e0045 */
[----:B------:R-:W-:Y:S01]  /*4ac0*/  IABS R75, R82 ;  /* 0x00000052004b7213 */ /* 0x000fe20000000000 */
[----:B------:R-:W-:Y:S01]  /*4ad0*/  IMAD R72, R0, R72, R77 ;  /* 0x0000004800487224 */ /* 0x000fe200078e024d */
[----:B------:R-:W-:Y:S01]  /*4ae0*/  IABS R77, R84 ;  /* 0x00000054004d7213 */ /* 0x000fe20000000000 */
[----:B------:R-:W-:Y:S01]  /*4af0*/  @!P1 IMAD.IADD R68, R68, 0x1, -R0 ;  /* 0x0000000144449824 */ /* 0x000fe200078e0a00 */
[----:B------:R-:W-:Y:S01]  /*4b00*/  ISETP.GE.AND P1, PT, R76, RZ, PT ;  /* 0x000000ff4c00720c */ /* 0x000fe20003f26270 */
[----:B------:R-:W-:Y:S01]  /*4b10*/  IMAD.HI.U32 R69, R246, R75, RZ ;  /* 0x0000004bf6457227 */ /* 0x000fe200078e00ff */
[----:B------:R-:W-:-:S02]  /*4b20*/  @!P5 IADD3 R67, -R67, RZ, RZ ;  /* 0x000000ff4343d210 */ /* 0x000fc40007ffe1ff */
[----:B------:R-:W-:Y:S01]  /*4b30*/  ISETP.GE.AND P5, PT, R74, RZ, PT ;  /* 0x000000ff4a00720c */ /* 0x000fe20003fa6270 */
[--C-:B------:R-:W-:Y:S01]  /*4b40*/  @!P3 IMAD.IADD R71, R71, 0x1, -R0.reuse ;  /* 0x000000014747b824 */ /* 0x100fe200078e0a00 */
[----:B------:R-:W-:Y:S01]  /*4b50*/  ISETP.GT.U32.AND P3, PT, R0, R73, PT ;  /* 0x000000490000720c */ /* 0x000fe20003f64070 */
[----:B------:R-:W-:Y:S01]  /*4b60*/  @!P6 IMAD.IADD R70, R70, 0x1, -R0 ;  /* 0x000000014646e824 */ /* 0x000fe200078e0a00 */
[----:B------:R-:W-:Y:S01]  /*4b70*/  ISETP.GT.U32.AND P6, PT, R0, R72, PT ;  /* 0x000000480000720c */ /* 0x000fe20003fc4070 */
[----:B------:R-:W-:Y:S02]  /*4b80*/  IMAD.MOV R76, RZ, RZ, -R69 ;  /* 0x000000ffff4c7224 */ /* 0x000fe400078e0a45 */
[----:B------:R-:W-:-:S04]  /*4b90*/  IMAD.HI.U32 R69, R246, R77, RZ ;  /* 0x0000004df6457227 */ /* 0x000fc800078e00ff */
[----:B------:R-:W-:-:S04]  /*4ba0*/  IMAD.HI.U32 R74, R246, R79, RZ ;  /* 0x0000004ff64a7227 */ /* 0x000fc800078e00ff */
[C---:B------:R-:W-:Y:S02]  /*4bb0*/  IMAD R75, R0.reuse, R76, R75 ;  /* 0x0000004c004b7224 */ /* 0x040fe400078e024b */
[----:B------:R-:W-:Y:S02]  /*4bc0*/  IMAD.MOV R78, RZ, RZ, -R69 ;  /* 0x000000ffff4e7224 */ /* 0x000fe400078e0a45 */
[----:B------:R-:W-:Y:S02]  /*4bd0*/  IMAD.MOV R80, RZ, RZ, -R74 ;  /* 0x000000ffff507224 */ /* 0x000fe400078e0a4a */
[--C-:B------:R-:W-:Y:S01]  /*4be0*/  @!P3 IMAD.IADD R73, R73, 0x1, -R0.reuse ;  /* 0x000000014949b824 */ /* 0x100fe200078e0a00 */
[C---:B------:R-:W-:Y:S01]  /*4bf0*/  ISETP.GT.U32.AND P3, PT, R0.reuse, R75, PT ;  /* 0x0000004b0000720c */ /* 0x040fe20003f64070 */
[----:B------:R-:W-:Y:S02]  /*4c00*/  IMAD R74, R0, R78, R77 ;  /* 0x0000004e004a7224 */ /* 0x000fe400078e024d */
[----:B------:R-:W-:-:S02]  /*4c10*/  @!P6 IMAD.IADD R72, R72, 0x1, -R0 ;  /* 0x000000014848e824 */ /* 0x000fc400078e0a00 */
[----:B------:R-:W-:Y:S01]  /*4c20*/  IMAD.HI.U32 R69, R246, R83, RZ ;  /* 0x00000053f6457227 */ /* 0x000fe200078e00ff */
[----:B------:R-:W-:-:S03]  /*4c30*/  ISETP.GT.U32.AND P6, PT, R0, R74, PT ;  /* 0x0000004a0000720c */ /* 0x000fc60003fc4070 */
[----:B------:R-:W-:-:S04]  /*4c40*/  IMAD.HI.U32 R76, R246, R81, RZ ;  /* 0x00000051f64c7227 */ /* 0x000fc800078e00ff */
[--C-:B------:R-:W-:Y:S01]  /*4c50*/  @!P3 IMAD.IADD R75, R75, 0x1, -R0.reuse ;  /* 0x000000014b4bb824 */ /* 0x100fe200078e0a00 */
[----:B------:R-:W-:Y:S01]  /*4c60*/  IADD3 R76, -R76, RZ, RZ ;  /* 0x000000ff4c4c7210 */ /* 0x000fe20007ffe1ff */
[----:B------:R-:W-:Y:S01]  /*4c70*/  IMAD.MOV R69, RZ, RZ, -R69 ;  /* 0x000000ffff457224 */ /* 0x000fe200078e0a45 */
[C---:B------:R-:W-:Y:S01]  /*4c80*/  ISETP.GT.U32.AND P3, PT, R0.reuse, R73, PT ;  /* 0x000000490000720c */ /* 0x040fe20003f64070 */
[----:B------:R-:W-:Y:S02]  /*4c90*/  IMAD R77, R0, R80, R79 ;  /* 0x00000050004d7224 */ /* 0x000fe400078e024f */
[----:B------:R-:W-:Y:S01]  /*4ca0*/  @!P6 IMAD.IADD R74, R74, 0x1, -R0 ;  /* 0x000000014a4ae824 */ /* 0x000fe200078e0a00 */
[C---:B------:R-:W-:Y:S01]  /*4cb0*/  ISETP.GT.U32.AND P6, PT, R0.reuse, R75, PT ;  /* 0x0000004b0000720c */ /* 0x040fe20003fc4070 */
[C---:B------:R-:W-:Y:S01]  /*4cc0*/  IMAD R79, R0.reuse, R69, R83 ;  /* 0x00000045004f7224 */ /* 0x040fe200078e0253 */
[----:B------:R-:W-:Y:S01]  /*4cd0*/  IABS R83, R89 ;  /* 0x0000005900537213 */ /* 0x000fe20000000000 */
[----:B------:R-:W-:Y:S01]  /*4ce0*/  @!P0 IMAD.MOV R68, RZ, RZ, -R68 ;  /* 0x000000ffff448224 */ /* 0x000fe200078e0a44 */
[----:B------:R-:W-:Y:S01]  /*4cf0*/  ISETP.GT.U32.AND P0, PT, R0, R72, PT ;  /* 0x000000480000720c */ /* 0x000fe20003f04070 */
[----:B------:R-:W-:-:S02]  /*4d00*/  IMAD.MOV.U32 R69, RZ, RZ, R71 ;  /* 0x000000ffff457224 */ /* 0x000fc400078e0047 */
[C---:B------:R-:W-:Y:S01]  /*4d10*/  IMAD R76, R0.reuse, R76, R81 ;  /* 0x0000004c004c7224 */ /* 0x040fe200078e0251 */
[----:B------:R-:W-:Y:S01]  /*4d20*/  IABS R81, R88 ;  /* 0x0000005800517213 */ /* 0x000fe20000000000 */
[----:B------:R-:W-:Y:S01]  /*4d30*/  @!P2 IMAD.MOV R70, RZ, RZ, -R70 ;  /* 0x000000ffff46a224 */ /* 0x000fe200078e0a46 */
[C---:B------:R-:W-:Y:S01]  /*4d40*/  ISETP.GT.U32.AND P2, PT, R0.reuse, R77, PT ;  /* 0x0000004d0000720c */ /* 0x040fe20003f44070 */
[----:B------:R-:W-:Y:S01]  /*4d50*/  @!P4 IMAD.MOV R69, RZ, RZ, -R69 ;  /* 0x000000ffff45c224 */ /* 0x000fe200078e0a45 */
[C---:B------:R-:W-:Y:S01]  /*4d60*/  ISETP.GT.U32.AND P4, PT, R0.reuse, R74, PT ;  /* 0x0000004a0000720c */ /* 0x040fe20003f84070 */
[----:B------:R-:W-:Y:S01]  /*4d70*/  @!P6 IMAD.IADD R75, R75, 0x1, -R0 ;  /* 0x000000014b4be824 */ /* 0x000fe200078e0a00 */
[----:B------:R-:W-:Y:S01]  /*4d80*/  ISETP.GT.U32.AND P6, PT, R0, R79, PT ;  /* 0x0000004f0000720c */ /* 0x000fe20003fc4070 */
[----:B------:R-:W-:Y:S02]  /*4d90*/  IMAD.HI.U32 R71, R246, R81, RZ ;  /* 0x00000051f6477227 */ /* 0x000fe400078e00ff */
[----:B------:R-:W-:-:S02]  /*4da0*/  @!P0 IADD3 R72, R72, -R0, RZ ;  /* 0x8000000048488210 */ /* 0x000fc40007ffe0ff */
[----:B------:R-:W-:Y:S01]  /*4db0*/  IMAD.HI.U32 R78, R246, R83, RZ ;  /* 0x00000053f64e7227 */ /* 0x000fe200078e00ff */
[----:B------:R-:W-:Y:S02]  /*4dc0*/  ISETP.GE.AND P0, PT, R82, RZ, PT ;  /* 0x000000ff5200720c */ /* 0x000fe40003f06270 */
[----:B------:R-:W-:Y:S01]  /*4dd0*/  LOP3.LUT R82, R245, 0xac, RZ, 0xfc, !PT ;  /* 0x000000acf5527812 */ /* 0x000fe200078efcff */
[----:B------:R-:W-:Y:S01]  /*4de0*/  IMAD.MOV R71, RZ, RZ, -R71 ;  /* 0x000000ffff477224 */ /* 0x000fe200078e0a47 */
[----:B------:R-:W-:Y:S01]  /*4df0*/  @!P1 IADD3 R72, -R72, RZ, RZ ;  /* 0x000000ff48489210 */ /* 0x000fe20007ffe1ff */
[----:B------:R-:W-:Y:S01]  /*4e00*/  @!P3 IMAD.IADD R73, R73, 0x1, -R0 ;  /* 0x000000014949b824 */ /* 0x000fe200078e0a00 */
[C---:B------:R-:W-:Y:S01]  /*4e10*/  ISETP.GT.U32.AND P3, PT, R0.reuse, R76, PT ;  /* 0x0000004c0000720c */ /* 0x040fe20003f64070 */
[----:B------:R-:W-:Y:S02]  /*4e20*/  IMAD.MOV R80, RZ, RZ, -R78 ;  /* 0x000000ffff507224 */ /* 0x000fe400078e0a4e */
[----:B------:R-:W-:-:S02]  /*4e30*/  IMAD R78, R0, R71, R81 ;  /* 0x00000047004e7224 */ /* 0x000fc400078e0251 */
[--C-:B------:R-:W-:Y:S01]  /*4e40*/  @!P2 IMAD.IADD R77, R77, 0x1, -R0.reuse ;  /* 0x000000014d4da824 */ /* 0x100fe200078e0a00 */
[----:B------:R-:W-:Y:S01]  /*4e50*/  ISETP.GE.AND P2, PT, R85, RZ, PT ;  /* 0x000000ff5500720c */ /* 0x000fe20003f46270 */
[----:B------:R-:W-:Y:S02]  /*4e60*/  IMAD.MOV.U32 R71, RZ, RZ, R73 ;  /* 0x000000ffff477224 */ /* 0x000fe400078e0049 */
[--C-:B------:R-:W-:Y:S01]  /*4e70*/  @!P4 IMAD.IADD R74, R74, 0x1, -R0.reuse ;  /* 0x000000014a4ac824 */ /* 0x100fe200078e0a00 */
[----:B------:R-:W-:Y:S01]  /*4e80*/  ISETP.GE.AND P4, PT, R84, RZ, PT ;  /* 0x000000ff5400720c */ /* 0x000fe20003f86270 */
[--C-:B------:R-:W-:Y:S01]  /*4e90*/  @!P6 IMAD.IADD R79, R79, 0x1, -R0.reuse ;  /* 0x000000014f4fe824 */ /* 0x100fe200078e0a00 */
[----:B------:R-:W-:Y:S01]  /*4ea0*/  LOP3.LUT R84, R245, 0xae, RZ, 0xfc, !PT ;  /* 0x000000aef5547812 */ /* 0x000fe200078efcff */
[----:B------:R-:W-:Y:S01]  /*4eb0*/  @!P5 IMAD.MOV R71, RZ, RZ, -R71 ;  /* 0x000000ffff47d224 */ /* 0x000fe200078e0a47 */
[C---:B------:R-:W-:Y:S01]  /*4ec0*/  ISETP.GT.U32.AND P5, PT, R0.reuse, R77, PT ;  /* 0x0000004d0000720c */ /* 0x040fe20003fa4070 */
[----:B------:R-:W-:Y:S01]  /*4ed0*/  IMAD.MOV.U32 R73, RZ, RZ, R75 ;  /* 0x000000ffff497224 */ /* 0x000fe200078e004b */
[C---:B------:R-:W-:Y:S01]  /*4ee0*/  ISETP.GT.U32.AND P6, PT, R0.reuse, R79, PT ;  /* 0x0000004f0000720c */ /* 0x040fe20003fc4070 */
[C---:B------:R-:W-:Y:S01]  /*4ef0*/  IMAD R81, R0.reuse, R80, R83 ;  /* 0x0000005000517224 */ /* 0x040fe200078e0253 */
[----:B------:R-:W-:Y:S01]  /*4f00*/  IABS R83, R82 ;  /* 0x0000005200537213 */ /* 0x000fe20000000000 */
[----:B------:R-:W-:Y:S01]  /*4f10*/  @!P0 IMAD.MOV R73, RZ, RZ, -R73 ;  /* 0x000000ffff498224 */ /* 0x000fe200078e0a49 */
[----:B------:R-:W-:Y:S01]  /*4f20*/  ISETP.GT.U32.AND P0, PT, R0, R78, PT ;  /* 0x0000004e0000720c */ /* 0x000fe20003f04070 */
[----:B------:R-:W-:Y:S01]  /*4f30*/  @!P3 IMAD.IADD R76, R76, 0x1, -R0 ;  /* 0x000000014c4cb824 */ /* 0x000fe200078e0a00 */
[----:B------:R-:W-:Y:S01]  /*4f40*/  IABS R85, R84 ;  /* 0x0000005400557213 */ /* 0x000fe20000000000 */
[----:B------:R-:W-:Y:S01]  /*4f50*/  @!P4 IMAD.MOV R74, RZ, RZ, -R74 ;  /* 0x000000ffff4ac224 */ /* 0x000fe200078e0a4a */
[----:B------:R-:W-:Y:S01]  /*4f60*/  ISETP.GE.AND P4, PT, R87, RZ, PT ;  /* 0x000000ff5700720c */ /* 0x000fe20003f86270 */
[----:B------:R-:W-:Y:S01]  /*4f70*/  IMAD.HI.U32 R80, R246, R83, RZ ;  /* 0x00000053f6507227 */ /* 0x000fe200078e00ff */
[----:B------:R-:W-:-:S02]  /*4f80*/  ISETP.GT.U32.AND P1, PT, R0, R76, PT ;  /* 0x0000004c0000720c */ /* 0x000fc40003f24070 */
[----:B------:R-:W-:Y:S01]  /*4f90*/  ISETP.GE.AND P3, PT, R86, RZ, PT ;  /* 0x000000ff5600720c */ /* 0x000fe20003f66270 */
[--C-:B------:R-:W-:Y:S01]  /*4fa0*/  @!P5 IMAD.IADD R77, R77, 0x1, -R0.reuse ;  /* 0x000000014d4dd824 */ /* 0x100fe200078e0a00 */
[----:B------:R-:W-:Y:S01]  /*4fb0*/  ISETP.GT.U32.AND P5, PT, R0, R81, PT ;  /* 0x000000510000720c */ /* 0x000fe20003fa4070 */
[----:B------:R-:W-:Y:S01]  /*4fc0*/  @!P6 IMAD.IADD R79, R79, 0x1, -R0 ;  /* 0x000000014f4fe824 */ /* 0x000fe200078e0a00 */
[----:B------:R-:W-:Y:S01]  /*4fd0*/  ISETP.GE.AND P6, PT, R89, RZ, PT ;  /* 0x000000ff5900720c */ /* 0x000fe20003fc6270 */
[----:B------:R-:W-:Y:S01]  /*4fe0*/  IMAD.MOV R80, RZ, RZ, -R80 ;  /* 0x000000ffff507224 */ /* 0x000fe200078e0a50 */
[C---:B------:R-:W-:Y:S01]  /*4ff0*/  LOP3.LUT R86, R245.reuse, 0xb4, RZ, 0xfc, !PT ;  /* 0x000000b4f5567812 */ /* 0x040fe200078efcff */
[----:B------:R-:W-:Y:S02]  /*5000*/  IMAD.MOV.U32 R75, RZ, RZ, R77 ;  /* 0x000000ffff4b7224 */ /* 0x000fe400078e004d */
[--C-:B------:R-:W-:Y:S01]  /*5010*/  @!P0 IMAD.IADD R78, R78, 0x1, -R0.reuse ;  /* 0x000000014e4e8824 */ /* 0x100fe200078e0a00 */
[----:B------:R-:W-:Y:S01]  /*5020*/  ISETP.GE.AND P0, PT, R82, RZ, PT ;  /* 0x000000ff5200720c */ /* 0x000fe20003f06270 */
        /* <DEDUP_REMOVED lines=8> */
[----:B------:R-:W-:Y:S01]  /*50b0*/  @!P1 IMAD.IADD R76, R76, 0x1, -R0 ;  /* 0x000000014c4c9824 */ /* 0x000fe200078e0a00 */
[----:B------:R-:W-:Y:S01]  /*50c0*/  @!P5 IADD3 R81, R81, -R0, RZ ;  /* 0x800000005151d210 */ /* 0x000fe20007ffe0ff */
[----:B------:R-:W-:Y:S01]  /*50d0*/  IMAD.HI.U32 R82, R246, R85, RZ ;  /* 0x00000055f6527227 */ /* 0x000fe200078e00ff */
[----:B------:R-:W-:-:S02]  /*50e0*/  ISETP.GE.AND P1, PT, R88, RZ, PT ;  /* 0x000000ff5800720c */ /* 0x000fc40003f26270 */
[----:B------:R-:W-:Y:S01]  /*50f0*/  ISETP.GT.U32.AND P5, PT, R0, R81, PT ;  /* 0x000000510000720c */ /* 0x000fe20003fa4070 */
[----:B------:R-:W-:Y:S01]  /*5100*/  IMAD.MOV R82, RZ, RZ, -R82 ;  /* 0x000000ffff527224 */ /* 0x000fe200078e0a52 */
[----:B------:R-:W-:Y:S01]  /*5110*/  IABS R87, R79 ;  /* 0x0000004f00577213 */ /* 0x000fe20000000000 */
[----:B------:R-:W-:Y:S01]  /*5120*/  @!P3 IMAD.MOV R76, RZ, RZ, -R76 ;  /* 0x000000ffff4cb224 */ /* 0x000fe200078e0a4c */
[----:B------:R-:W-:Y:S01]  /*5130*/  ISETP.GE.AND P3, PT, R84, RZ, PT ;  /* 0x000000ff5400720c */ /* 0x000fe20003f66270 */
[----:B------:R-:W-:Y:S01]  /*5140*/  IMAD R83, R0, R82, R85 ;  /* 0x0000005200537224 */ /* 0x000fe200078e0255 */
[----:B------:R-:W-:Y:S01]  /*5150*/  LOP3.LUT R82, R245, 0xb2, RZ, 0xfc, !PT ;  /* 0x000000b2f5527812 */ /* 0x000fe200078efcff */
[--C-:B------:R-:W-:Y:S01]  /*5160*/  @!P2 IMAD.IADD R78, R78, 0x1, -R0.reuse ;  /* 0x000000014e4ea824 */ /* 0x100fe200078e0a00 */
[----:B------:R-:W-:Y:S01]  /*5170*/  ISETP.GE.AND P2, PT, R79, RZ, PT ;  /* 0x000000ff4f00720c */ /* 0x000fe20003f46270 */
[----:B------:R-:W-:Y:S01]  /*5180*/  @!P4 IMAD.IADD R80, R80, 0x1, -R0 ;  /* 0x000000015050c824 */ /* 0x000fe200078e0a00 */
[----:B------:R-:W-:Y:S01]  /*5190*/  IABS R89, R82 ;  /* 0x0000005200597213 */ /* 0x000fe20000000000 */
[----:B------:R-:W-:Y:S01]  /*51a0*/  @!P1 IMAD.MOV R78, RZ, RZ, -R78 ;  /* 0x000000ffff4e9224 */ /* 0x000fe200078e0a4e */
[----:B------:R-:W-:Y:S01]  /*51b0*/  ISETP.GE.AND P1, PT, R82, RZ, PT ;  /* 0x000000ff5200720c */ /* 0x000fe20003f26270 */
[----:B------:R-:W-:Y:S01]  /*51c0*/  @!P5 IMAD.IADD R81, R81, 0x1, -R0 ;  /* 0x000000015151d824 */ /* 0x000fe200078e0a00 */
[----:B------:R-:W-:Y:S01]  /*51d0*/  ISETP.GT.U32.AND P4, PT, R0, R80, PT ;  /* 0x000000500000720c */ /* 0x000fe20003f84070 */
[----:B------:R-:W-:Y:S01]  /*51e0*/  IMAD.HI.U32 R82, R246, R87, RZ ;  /* 0x00000057f6527227 */ /* 0x000fe200078e00ff */
[----:B------:R-:W-:-:S02]  /*51f0*/  ISETP.GT.U32.AND P5, PT, R0, R83, PT ;  /* 0x000000530000720c */ /* 0x000fc40003fa4070 */
[----:B------:R-:W-:Y:S01]  /*5200*/  LOP3.LUT R88, R245, 0xb6, RZ, 0xfc, !PT ;  /* 0x000000b6f5587812 */ /* 0x000fe200078efcff */
[----:B------:R-:W-:Y:S02]  /*5210*/  IMAD.MOV R82, RZ, RZ, -R82 ;  /* 0x000000ffff527224 */ /* 0x000fe400078e0a52 */
[----:B------:R-:W-:-:S04]  /*5220*/  IMAD.HI.U32 R84, R246, R89, RZ ;  /* 0x00000059f6547227 */ /* 0x000fc800078e00ff */
[----:B------:R-:W-:Y:S01]  /*5230*/  IMAD R82, R0, R82, R87 ;  /* 0x0000005200527224 */ /* 0x000fe200078e0257 */
[----:B------:R-:W-:Y:S01]  /*5240*/  IABS R87, R88 ;  /* 0x0000005800577213 */ /* 0x000fe20000000000 */
[----:B------:R-:W-:Y:S02]  /*5250*/  @!P4 IMAD.IADD R80, R80, 0x1, -R0 ;  /* 0x000000015050c824 */ /* 0x000fe400078e0a00 */
[----:B------:R-:W-:Y:S01]  /*5260*/  @!P5 IADD3 R83, R83, -R0, RZ ;  /* 0x800000005353d210 */ /* 0x000fe20007ffe0ff */
[----:B------:R-:W-:Y:S01]  /*5270*/  IMAD.HI.U32 R85, R246, R91, RZ ;  /* 0x0000005bf6557227 */ /* 0x000fe200078e00ff */
[C---:B------:R-:W-:Y:S02]  /*5280*/  ISETP.GT.U32.AND P4, PT, R0.reuse, R82, PT ;  /* 0x000000520000720c */ /* 0x040fe40003f84070 */
[----:B------:R-:W-:Y:S01]  /*5290*/  ISETP.GT.U32.AND P5, PT, R0, R83, PT ;  /* 0x000000530000720c */ /* 0x000fe20003fa4070 */
[----:B------:R-:W-:Y:S02]  /*52a0*/  IMAD.MOV.U32 R79, RZ, RZ, R81 ;  /* 0x000000ffff4f7224 */ /* 0x000fe400078e0051 */
[----:B------:R-:W-:-:S02]  /*52b0*/  IMAD.MOV R84, RZ, RZ, -R84 ;  /* 0x000000ffff547224 */ /* 0x000fc400078e0a54 */
[----:B------:R-:W-:Y:S02]  /*52c0*/  IMAD.MOV R81, RZ, RZ, -R85 ;  /* 0x000000ffff517224 */ /* 0x000fe400078e0a55 */
[C---:B------:R-:W-:Y:S01]  /*52d0*/  IMAD R85, R0.reuse, R84, R89 ;  /* 0x0000005400557224 */ /* 0x040fe200078e0259 */
[----:B------:R-:W-:Y:S01]  /*52e0*/  IABS R89, R92 ;  /* 0x0000005c00597213 */ /* 0x000fe20000000000 */
[----:B------:R-:W-:Y:S01]  /*52f0*/  IMAD R84, R0, R81, R91 ;  /* 0x0000005100547224 */ /* 0x000fe200078e025b */
[----:B------:R-:W-:Y:S01]  /*5300*/  IABS R91, R94 ;  /* 0x0000005e005b7213 */ /* 0x000fe20000000000 */
[----:B------:R-:W-:Y:S02]  /*5310*/  @!P4 IMAD.IADD R82, R82, 0x1, -R0 ;  /* 0x000000015252c824 */ /* 0x000fe400078e0a00 */
[----:B------:R-:W-:Y:S01]  /*5320*/  @!P0 IMAD.MOV R80, RZ, RZ, -R80 ;  /* 0x000000ffff508224 */ /* 0x000fe200078e0a50 */
[----:B------:R-:W-:Y:S01]  /*5330*/  ISETP.GT.U32.AND P0, PT, R0, R84, PT ;  /* 0x000000540000720c */ /* 0x000fe20003f04070 */
[----:B------:R-:W-:Y:S01]  /*5340*/  @!P6 IMAD.MOV R79, RZ, RZ, -R79 ;  /* 0x000000ffff4fe224 */ /* 0x000fe200078e0a4f */
[----:B------:R-:W-:Y:S01]  /*5350*/  ISETP.GE.AND P6, PT, R86, RZ, PT ;  /* 0x000000ff5600720c */ /* 0x000fe20003fc6270 */
[----:B------:R-:W-:Y:S01]  /*5360*/  @!P5 IMAD.IADD R83, R83, 0x1, -R0 ;  /* 0x000000015353d824 */ /* 0x000fe200078e0a00 */
[----:B------:R-:W-:Y:S01]  /*5370*/  ISETP.GT.U32.AND P4, PT, R0, R82, PT ;  /* 0x000000520000720c */ /* 0x000fe20003f84070 */
[----:B------:R-:W-:Y:S01]  /*5380*/  IMAD.HI.U32 R86, R246, R87, RZ ;  /* 0x00000057f6567227 */ /* 0x000fe200078e00ff */
[----:B------:R-:W-:-:S03]  /*5390*/  ISETP.GT.U32.AND P5, PT, R0, R85, PT ;  /* 0x000000550000720c */ /* 0x000fc60003fa4070 */
[----:B------:R-:W-:Y:S02]  /*53a0*/  IMAD.MOV R86, RZ, RZ, -R86 ;  /* 0x000000ffff567224 */ /* 0x000fe400078e0a56 */
[----:B------:R-:W-:Y:S02]  /*53b0*/  IMAD.MOV.U32 R81, RZ, RZ, R83 ;  /* 0x000000ffff517224 */ /* 0x000fe400078e0053 */
[----:B------:R-:W-:Y:S02]  /*53c0*/  IMAD R87, R0, R86, R87 ;  /* 0x0000005600577224 */ /* 0x000fe400078e0257 */
[--C-:B------:R-:W-:Y:S02]  /*53d0*/  @!P0 IMAD.IADD R84, R84, 0x1, -R0.reuse ;  /* 0x0000000154548824 */ /* 0x100fe400078e0a00 */
[----:B------:R-:W-:Y:S01]  /*53e0*/  @!P4 IMAD.IADD R82, R82, 0x1, -R0 ;  /* 0x000000015252c824 */ /* 0x000fe200078e0a00 */
[----:B------:R-:W-:Y:S01]  /*53f0*/  ISETP.GT.U32.AND P4, PT, R0, R87, PT ;  /* 0x000000570000720c */ /* 0x000fe20003f84070 */
[----:B------:R-:W-:Y:S01]  /*5400*/  IMAD.HI.U32 R83, R246, R89, RZ ;  /* 0x00000059f6537227 */ /* 0x000fe200078e00ff */
[----:B------:R-:W-:-:S02]  /*5410*/  @!P5 IADD3 R85, R85, -R0, RZ ;  /* 0x800000005555d210 */ /* 0x000fc40007ffe0ff */
[----:B------:R-:W-:Y:S01]  /*5420*/  ISETP.GT.U32.AND P0, PT, R0, R84, PT ;  /* 0x000000540000720c */ /* 0x000fe20003f04070 */
[----:B------:R-:W-:Y:S01]  /*5430*/  IMAD.HI.U32 R86, R246, R91, RZ ;  /* 0x0000005bf6567227 */ /* 0x000fe200078e00ff */
[----:B------:R-:W-:-:S03]  /*5440*/  ISETP.GT.U32.AND P5, PT, R0, R85, PT ;  /* 0x000000550000720c */ /* 0x000fc60003fa4070 */
[----:B------:R-:W-:Y:S01]  /*5450*/  @!P3 IMAD.MOV R81, RZ, RZ, -R81 ;  /* 0x000000ffff51b224 */ /* 0x000fe200078e0a51 */
[----:B------:R-:W-:Y:S01]  /*5460*/  ISETP.GE.AND P3, PT, R88, RZ, PT ;  /* 0x000000ff5800720c */ /* 0x000fe20003f66270 */
[----:B------:R-:W-:Y:S02]  /*5470*/  IMAD.MOV R83, RZ, RZ, -R83 ;  /* 0x000000ffff537224 */ /* 0x000fe400078e0a53 */
[----:B------:R-:W-:Y:S01]  /*5480*/  IMAD.HI.U32 R88, R246, R93, RZ ;  /* 0x0000005df6587227 */ /* 0x000fe200078e00ff */
[----:B------:R-:W-:-:S03]  /*5490*/  @!P4 IADD3 R87, R87, -R0, RZ ;  /* 0x800000005757c210 */ /* 0x000fc60007ffe0ff */
[----:B------:R-:W-:Y:S01]  /*54a0*/  IMAD.MOV R90, RZ, RZ, -R86 ;  /* 0x000000ffff5a7224 */ /* 0x000fe200078e0a56 */
[C---:B------:R-:W-:Y:S01]  /*54b0*/  ISETP.GT.U32.AND P4, PT, R0.reuse, R87, PT ;  /* 0x000000570000720c */ /* 0x040fe20003f84070 */
[C---:B------:R-:W-:Y:S02]  /*54c0*/  IMAD R86, R0.reuse, R83, R89 ;  /* 0x0000005300567224 */ /* 0x040fe400078e0259 */
[----:B------:R-:W-:Y:S02]  /*54d0*/  IMAD.MOV R88, RZ, RZ, -R88 ;  /* 0x000000ffff587224 */ /* 0x000fe400078e0a58 */
[C---:B------:R-:W-:Y:S01]  /*54e0*/  IMAD R89, R0.reuse, R90, R91 ;  /* 0x0000005a00597224 */ /* 0x040fe200078e025b */
[----:B------:R-:W-:Y:S01]  /*54f0*/  LOP3.LUT R90, R245, 0xbe, RZ, 0xfc, !PT ;  /* 0x000000bef55a7812 */ /* 0x000fe200078efcff */
[----:B------:R-:W-:Y:S02]  /*5500*/  IMAD R88, R0, R88, R93 ;  /* 0x0000005800587224 */ /* 0x000fe400078e025d */
[--C-:B------:R-:W-:Y:S01]  /*5510*/  @!P0 IMAD.IADD R84, R84, 0x1, -R0.reuse ;  /* 0x0000000154548824 */ /* 0x100fe200078e0a00 */
[C---:B------:R-:W-:Y:S01]  /*5520*/  ISETP.GT.U32.AND P0, PT, R0.reuse, R89, PT ;  /* 0x000000590000720c */ /* 0x040fe20003f04070 */
[----:B------:R-:W-:Y:S01]  /*5530*/  @!P5 IMAD.IADD R85, R85, 0x1, -R0 ;  /* 0x000000015555d824 */ /* 0x000fe200078e0a00 */
[----:B------:R-:W-:Y:S01]  /*5540*/  IABS R91, R90 ;  /* 0x0000005a005b7213 */ /* 0x000fe20000000000 */
[----:B------:R-:W-:Y:S01]  /*5550*/  @!P2 IMAD.MOV R82, RZ, RZ, -R82 ;  /* 0x000000ffff52a224 */ /* 0x000fe200078e0a52 */
[C---:B------:R-:W-:Y:S01]  /*5560*/  ISETP.GT.U32.AND P2, PT, R0.reuse, R86, PT ;  /* 0x000000560000720c */ /* 0x040fe20003f44070 */
[----:B------:R-:W-:Y:S01]  /*5570*/  @!P6 IMAD.MOV R84, RZ, RZ, -R84 ;  /* 0x000000ffff54e224 */ /* 0x000fe200078e0a54 */
[----:B------:R-:W-:Y:S01]  /*5580*/  ISETP.GT.U32.AND P6, PT, R0, R88, PT ;  /* 0x000000580000720c */ /* 0x000fe20003fc4070 */
[----:B------:R-:W-:Y:S01]  /*5590*/  IMAD.MOV.U32 R83, RZ, RZ, R85 ;  /* 0x000000ffff537224 */ /* 0x000fe200078e0055 */
[----:B------:R-:W-:Y:S01]  /*55a0*/  ISETP.GE.AND P5, PT, R92, RZ, PT ;  /* 0x000000ff5c00720c */ /* 0x000fe20003fa6270 */
[----:B------:R-:W-:Y:S01]  /*55b0*/  IMAD.HI.U32 R85, R246, R91, RZ ;  /* 0x0000005bf6557227 */ /* 0x000fe200078e00ff */
[----:B------:R-:W-:-:S03]  /*55c0*/  IABS R92, R96 ;  /* 0x00000060005c7213 */ /* 0x000fc60000000000 */
[----:B------:R-:W-:Y:S01]  /*55d0*/  @!P1 IMAD.MOV R83, RZ, RZ, -R83 ;  /* 0x000000ffff539224 */ /* 0x000fe200078e0a53 */
[----:B------:R-:W-:Y:S01]  /*55e0*/  ISETP.GE.AND P1, PT, R94, RZ, PT ;  /* 0x000000ff5e00720c */ /* 0x000fe20003f26270 */
[--C-:B------:R-:W-:Y:S01]  /*55f0*/  @!P4 IMAD.IADD R87, R87, 0x1, -R0.reuse ;  /* 0x000000015757c824 */ /* 0x100fe200078e0a00 */
[----:B------:R-:W-:Y:S01]  /*5600*/  LOP3.LUT R94, R245, 0xc0, RZ, 0xfc, !PT ;  /* 0x000000c0f55e7812 */ /* 0x000fe200078efcff */
[--C-:B------:R-:W-:Y:S01]  /*5610*/  @!P0 IMAD.IADD R89, R89, 0x1, -R0.reuse ;  /* 0x0000000159598824 */ /* 0x100fe200078e0a00 */
[----:B------:R-:W-:Y:S01]  /*5620*/  ISETP.GE.AND P4, PT, R95, RZ, PT ;  /* 0x000000ff5f00720c */ /* 0x000fe20003f86270 */
[--C-:B------:R-:W-:Y:S01]  /*5630*/  @!P2 IMAD.IADD R86, R86, 0x1, -R0.reuse ;  /* 0x000000015656a824 */ /* 0x100fe200078e0a00 */
[----:B------:R-:W-:Y:S01]  /*5640*/  IABS R93, R94 ;  /* 0x0000005e005d7213 */ /* 0x000fe20000000000 */
[----:B------:R-:W-:Y:S01]  /*5650*/  @!P6 IMAD.IADD R88, R88, 0x1, -R0 ;  /* 0x000000015858e824 */ /* 0x000fe200078e0a00 */
[----:B------:R-:W-:Y:S01]  /*5660*/  ISETP.GE.AND P2, PT, R90, RZ, PT ;  /* 0x000000ff5a00720c */ /* 0x000fe20003f46270 */
[----:B------:R-:W-:Y:S01]  /*5670*/  IMAD.MOV R90, RZ, RZ, -R85 ;  /* 0x000000ffff5a7224 */ /* 0x000fe200078e0a55 */
[----:B------:R-:W-:Y:S01]  /*5680*/  MOV R85, R87 ;  /* 0x0000005700557202 */ /* 0x000fe20000000f00 */
[----:B------:R-:W-:Y:S01]  /*5690*/  IMAD.HI.U32 R87, R246, R93, RZ ;  /* 0x0000005df6577227 */ /* 0x000fe200078e00ff */
[----:B------:R-:W-:-:S02]  /*56a0*/  ISETP.GT.U32.AND P6, PT, R0, R89, PT ;  /* 0x000000590000720c */ /* 0x000fc40003fc4070 */
[C---:B------:R-:W-:Y:S01]  /*56b0*/  ISETP.GT.U32.AND P0, PT, R0.reuse, R86, PT ;  /* 0x000000560000720c */ /* 0x040fe20003f04070 */
[----:B------:R-:W-:Y:S01]  /*56c0*/  IMAD.MOV R87, RZ, RZ, -R87 ;  /* 0x000000ffff577224 */ /* 0x000fe200078e0a57 */
[----:B------:R-:W-:Y:S01]  /*56d0*/  IABS R95, R98 ;  /* 0x00000062005f7213 */ /* 0x000fe20000000000 */
[C---:B------:R-:W-:Y:S02]  /*56e0*/  IMAD R91, R0.reuse, R90, R91 ;  /* 0x0000005a005b7224 */ /* 0x040fe400078e025b */
[C---:B------:R-:W-:Y:S02]  /*56f0*/  IMAD R90, R0.reuse, R87, R93 ;  /* 0x00000057005a7224 */ /* 0x040fe400078e025d */
[----:B------:R-:W-:Y:S01]  /*5700*/  @!P3 IMAD.MOV R85, RZ, RZ, -R85 ;  /* 0x000000ffff55b224 */ /* 0x000fe200078e0a55 */
[C---:B------:R-:W-:Y:S01]  /*5710*/  ISETP.GT.U32.AND P3, PT, R0.reuse, R88, PT ;  /* 0x000000580000720c */ /* 0x040fe20003f64070 */
[----:B------:R-:W-:Y:S02]  /*5720*/  IMAD.MOV.U32 R93, RZ, RZ, R92 ;  /* 0x000000ffff5d7224 */ /* 0x000fe400078e005c */
[--C-:B------:R-:W-:Y:S01]  /*5730*/  @!P6 IMAD.IADD R89, R89, 0x1, -R0.reuse ;  /* 0x000000015959e824 */ /* 0x100fe200078e0a00 */
[----:B------:R-:W-:Y:S01]  /*5740*/  ISETP.GT.U32.AND P6, PT, R0, R90, PT ;  /* 0x0000005a0000720c */ /* 0x000fe20003fc4070 */
[----:B------:R-:W-:Y:S01]  /*5750*/  @!P0 IMAD.IADD R86, R86, 0x1, -R0 ;  /* 0x0000000156568824 */ /* 0x000fe200078e0a00 */
[----:B------:R-:W-:Y:S01]  /*5760*/  ISETP.GT.U32.AND P0, PT, R0, R91, PT ;  /* 0x0000005b0000720c */ /* 0x000fe20003f04070 */
[----:B------:R-:W-:-:S04]  /*5770*/  IMAD.HI.U32 R87, R246, R93, RZ ;  /* 0x0000005df6577227 */ /* 0x000fc800078e00ff */
[----:B------:R-:W-:-:S04]  /*5780*/  IMAD.HI.U32 R92, R246, R95, RZ ;  /* 0x0000005ff65c7227 */ /* 0x000fc800078e00ff */
[----:B------:R-:W-:Y:S01]  /*5790*/  IMAD.MOV R87, RZ, RZ, -R87 ;  /* 0x000000ffff577224 */ /* 0x000fe200078e0a57 */
[----:B------:R-:W-:Y:S01]  /*57a0*/  IADD3 R92, -R92, RZ, RZ ;  /* 0x000000ff5c5c7210 */ /* 0x000fe20007ffe1ff */
[--C-:B------:R-:W-:Y:S02]  /*57b0*/  @!P6 IMAD.IADD R90, R90, 0x1, -R0.reuse ;  /* 0x000000015a5ae824 */ /* 0x100fe400078e0a00 */
[----:B------:R-:W-:Y:S01]  /*57c0*/  @!P3 IMAD.IADD R88, R88, 0x1, -R0 ;  /* 0x000000015858b824 */ /* 0x000fe200078e0a00 */
[----:B------:R-:W-:Y:S01]  /*57d0*/  ISETP.GE.AND P3, PT, R94, RZ, PT ;  /* 0x000000ff5e00720c */ /* 0x000fe20003f66270 */
[----:B------:R-:W-:Y:S01]  /*57e0*/  IMAD.HI.U32 R94, R246, R97, RZ ;  /* 0x00000061f65e7227 */ /* 0x000fe200078e00ff */
[----:B------:R-:W-:-:S03]  /*57f0*/  ISETP.GT.U32.AND P6, PT, R0, R90, PT ;  /* 0x0000005a0000720c */ /* 0x000fc60003fc4070 */
[----:B------:R-:W-:Y:S02]  /*5800*/  IMAD R93, R0, R87, R93 ;  /* 0x00000057005d7224 */ /* 0x000fe400078e025d */
[----:B------:R-:W-:Y:S02]  /*5810*/  IMAD.MOV.U32 R87, RZ, RZ, R89 ;  /* 0x000000ffff577224 */ /* 0x000fe400078e0059 */
[----:B------:R-:W-:Y:S02]  /*5820*/  IMAD.MOV R94, RZ, RZ, -R94 ;  /* 0x000000ffff5e7224 */ /* 0x000fe400078e0a5e */
[----:B------:R-:W-:Y:S01]  /*5830*/  @!P0 IMAD.IADD R91, R91, 0x1, -R0 ;  /* 0x000000015b5b8824 */ /* 0x000fe200078e0a00 */
[----:B------:R-:W-:Y:S01]  /*5840*/  ISETP.GE.AND P0, PT, R96, RZ, PT ;  /* 0x000000ff6000720c */ /* 0x000fe20003f06270 */
[C---:B------:R-:W-:Y:S01]  /*5850*/  IMAD R92, R0.reuse, R92, R95 ;  /* 0x0000005c005c7224 */ /* 0x040fe200078e025f */
[----:B------:R-:W-:Y:S01]  /*5860*/  LOP3.LUT R96, R245, 0xc8, RZ, 0xfc, !PT ;  /* 0x000000c8f5607812 */ /* 0x000fe200078efcff */
[----:B------:R-:W-:Y:S01]  /*5870*/  @!P1 IMAD.MOV R87, RZ, RZ, -R87 ;  /* 0x000000ffff579224 */ /* 0x000fe200078e0a57 */
[C---:B------:R-:W-:Y:S01]  /*5880*/  ISETP.GT.U32.AND P1, PT, R0.reuse, R93, PT ;  /* 0x0000005d0000720c */ /* 0x040fe20003f24070 */
[C---:B------:R-:W-:Y:S01]  /*5890*/  IMAD R95, R0.reuse, R94, R97 ;  /* 0x0000005e005f7224 */ /* 0x040fe200078e0261 */
[----:B------:R-:W-:Y:S01]  /*58a0*/  IABS R97, R96 ;  /* 0x0000006000617213 */ /* 0x000fe20000000000 */
[----:B------:R-:W-:Y:S01]  /*58b0*/  @!P5 IMAD.MOV R86, RZ, RZ, -R86 ;  /* 0x000000ffff56d224 */ /* 0x000fe200078e0a56 */
[C---:B------:R-:W-:Y:S01]  /*58c0*/  ISETP.GT.U32.AND P5, PT, R0.reuse, R91, PT ;  /* 0x0000005b0000720c */ /* 0x040fe20003fa4070 */
[----:B------:R-:W-:Y:S01]  /*58d0*/  @!P4 IMAD.MOV R88, RZ, RZ, -R88 ;  /* 0x000000ffff58c224 */ /* 0x000fe200078e0a58 */
[----:B------:R-:W-:Y:S01]  /*58e0*/  ISETP.GT.U32.AND P4, PT, R0, R92, PT ;  /* 0x0000005c0000720c */ /* 0x000fe20003f84070 */
[----:B------:R-:W-:Y:S01]  /*58f0*/  @!P6 IMAD.IADD R90, R90, 0x1, -R0 ;  /* 0x000000015a5ae824 */ /* 0x000fe200078e0a00 */
[----:B------:R-:W-:Y:S01]  /*5900*/  ISETP.GT.U32.AND P6, PT, R0, R95, PT ;  /* 0x0000005f0000720c */ /* 0x000fe20003fc4070 */
[----:B------:R-:W-:-:S04]  /*5910*/  IMAD.HI.U32 R94, R246, R97, RZ ;  /* 0x00000061f65e7227 */ /* 0x000fc800078e00ff */
[----:B------:R-:W-:Y:S01]  /*5920*/  @!P1 IMAD.IADD R93, R93, 0x1, -R0 ;  /* 0x000000015d5d9824 */ /* 0x000fe200078e0a00 */
[----:B------:R-:W-:Y:S01]  /*5930*/  ISETP.GE.AND P1, PT, R100, RZ, PT ;  /* 0x000000ff6400720c */ /* 0x000fe20003f26270 */
[----:B------:R-:W-:Y:S01]  /*5940*/  IMAD.MOV R94, RZ, RZ, -R94 ;  /* 0x000000ffff5e7224 */ /* 0x000fe200078e0a5e */
[----:B------:R-:W-:Y:S01]  /*5950*/  LOP3.LUT R100, R245, 0xcc, RZ, 0xfc, !PT ;  /* 0x000000ccf5647812 */ /* 0x000fe200078efcff */
[--C-:B------:R-:W-:Y:S01]  /*5960*/  @!P5 IMAD.IADD R91, R91, 0x1, -R0.reuse ;  /* 0x000000015b5bd824 */ /* 0x100fe200078e0a00 */
[----:B------:R-:W-:Y:S01]  /*5970*/  ISETP.GE.AND P5, PT, R98, RZ, PT ;  /* 0x000000ff6200720c */ /* 0x000fe20003fa6270 */
[----:B------:R-:W-:Y:S01]  /*5980*/  IMAD R94, R0, R94, R97 ;  /* 0x0000005e005e7224 */ /* 0x000fe200078e0261 */
[----:B------:R-:W-:Y:S01]  /*5990*/  @!P4 IADD3 R92, R92, -R0, RZ ;  /* 0x800000005c5cc210 */ /* 0x000fe20007ffe0ff */
[----:B------:R-:W-:Y:S01]  /*59a0*/  @!P6 IMAD.IADD R95, R95, 0x1, -R0 ;  /* 0x000000015f5fe824 */ /* 0x000fe200078e0a00 */
[C---:B------:R-:W-:Y:S01]  /*59b0*/  ISETP.GT.U32.AND P4, PT, R0.reuse, R93, PT ;  /* 0x0000005d0000720c */ /* 0x040fe20003f84070 */
[----:B------:R-:W-:Y:S01]  /*59c0*/  IMAD.MOV.U32 R89, RZ, RZ, R91 ;  /* 0x000000ffff597224 */ /* 0x000fe200078e005b */
[----:B------:R-:W-:Y:S01]  /*59d0*/  ISETP.GT.U32.AND P6, PT, R0, R92, PT ;  /* 0x0000005c0000720c */ /* 0x000fe20003fc4070 */
[----:B------:R-:W-:Y:S01]  /*59e0*/  IMAD.HI.U32 R91, R246, R99, RZ ;  /* 0x00000063f65b7227 */ /* 0x000fe200078e00ff */
[----:B------:R-:W-:-:S02]  /*59f0*/  IABS R101, R100 ;  /* 0x0000006400657213 */ /* 0x000fc40000000000 */
[----:B------:R-:W-:Y:S01]  /*5a00*/  IABS R98, R104 ;  /* 0x0000006800627213 */ /* 0x000fe20000000000 */
[----:B------:R-:W-:Y:S02]  /*5a10*/  IMAD.MOV R91, RZ, RZ, -R91 ;  /* 0x000000ffff5b7224 */ /* 0x000fe400078e0a5b */
[----:B------:R-:W-:Y:S01]  /*5a20*/  @!P2 IMAD.MOV R89, RZ, RZ, -R89 ;  /* 0x000000ffff59a224 */ /* 0x000fe200078e0a59 */
[C---:B------:R-:W-:Y:S01]  /*5a30*/  ISETP.GT.U32.AND P2, PT, R0.reuse, R95, PT ;  /* 0x0000005f0000720c */ /* 0x040fe20003f44070 */
[C---:B------:R-:W-:Y:S01]  /*5a40*/  IMAD R97, R0.reuse, R91, R99 ;  /* 0x0000005b00617224 */ /* 0x040fe200078e0263 */
[----:B------:R-:W-:Y:S01]  /*5a50*/  IABS R99, R103 ;  /* 0x0000006700637213 */ /* 0x000fe20000000000 */
[--C-:B------:R-:W-:Y:S01]  /*5a60*/  @!P4 IMAD.IADD R93, R93, 0x1, -R0.reuse ;  /* 0x000000015d5dc824 */ /* 0x100fe200078e0a00 */
[----:B------:R-:W-:Y:S01]  /*5a70*/  ISETP.GT.U32.AND P4, PT, R0, R94, PT ;  /* 0x0000005e0000720c */ /* 0x000fe20003f84070 */
[----:B------:R-:W-:Y:S01]  /*5a80*/  @!P6 IMAD.IADD R92, R92, 0x1, -R0 ;  /* 0x000000015c5ce824 */ /* 0x000fe200078e0a00 */
[----:B------:R-:W-:Y:S01]  /*5a90*/  ISETP.GT.U32.AND P6, PT, R0, R97, PT ;  /* 0x000000610000720c */ /* 0x000fe20003fc4070 */
[----:B------:R-:W-:-:S04]  /*5aa0*/  IMAD.HI.U32 R91, R246, R101, RZ ;  /* 0x00000065f65b7227 */ /* 0x000fc800078e00ff */
[----:B------:R-:W-:Y:S02]  /*5ab0*/  @!P3 IMAD.MOV R90, RZ, RZ, -R90 ;  /* 0x000000ffff5ab224 */ /* 0x000fe400078e0a5a */
[--C-:B------:R-:W-:Y:S01]  /*5ac0*/  @!P2 IMAD.IADD R95, R95, 0x1, -R0.reuse ;  /* 0x000000015f5fa824 */ /* 0x100fe200078e0a00 */
[----:B------:R-:W-:Y:S01]  /*5ad0*/  ISETP.GE.AND P2, PT, R96, RZ, PT ;  /* 0x000000ff6000720c */ /* 0x000fe20003f46270 */
[----:B------:R-:W-:Y:S02]  /*5ae0*/  IMAD.MOV R96, RZ, RZ, -R91 ;  /* 0x000000ffff607224 */ /* 0x000fe400078e0a5b */
[----:B------:R-:W-:Y:S01]  /*5af0*/  @!P4 IADD3 R94, R94, -R0, RZ ;  /* 0x800000005e5ec210 */ /* 0x000fe20007ffe0ff */
[----:B------:R-:W-:Y:S01]  /*5b00*/  IMAD.HI.U32 R91, R246, R99, RZ ;  /* 0x00000063f65b7227 */ /* 0x000fe200078e00ff */
[----:B------:R-:W-:Y:S02]  /*5b10*/  ISETP.GE.AND P4, PT, R102, RZ, PT ;  /* 0x000000ff6600720c */ /* 0x000fe40003f86270 */
[----:B------:R-:W-:Y:S01]  /*5b20*/  LOP3.LUT R102, R245, 0xd4, RZ, 0xfc, !PT ;  /* 0x000000d4f5667812 */ /* 0x000fe200078efcff */
[----:B------:R-:W-:Y:S01]  /*5b30*/  @!P6 IMAD.IADD R97, R97, 0x1, -R0 ;  /* 0x000000016161e824 */ /* 0x000fe200078e0a00 */
[C---:B------:R-:W-:Y:S01]  /*5b40*/  ISETP.GT.U32.AND P6, PT, R0.reuse, R94, PT ;  /* 0x0000005e0000720c */ /* 0x040fe20003fc4070 */
[----:B------:R-:W-:-:S02]  /*5b50*/  IMAD R96, R0, R96, R101 ;  /* 0x0000006000607224 */ /* 0x000fc400078e0265 */
[----:B------:R-:W-:Y:S02]  /*5b60*/  IMAD.MOV.U32 R101, RZ, RZ, R98 ;  /* 0x000000ffff657224 */ /* 0x000fe400078e0062 */
[----:B------:R-:W-:Y:S01]  /*5b70*/  IMAD.MOV R98, RZ, RZ, -R91 ;  /* 0x000000ffff627224 */ /* 0x000fe200078e0a5b */
[C---:B------:R-:W-:Y:S01]  /*5b80*/  ISETP.GT.U32.AND P3, PT, R0.reuse, R96, PT ;  /* 0x000000600000720c */ /* 0x040fe20003f64070 */
[----:B------:R-:W-:Y:S02]  /*5b90*/  IMAD.MOV.U32 R91, RZ, RZ, R93 ;  /* 0x000000ffff5b7224 */ /* 0x000fe400078e005d */
[C---:B------:R-:W-:Y:S01]  /*5ba0*/  IMAD R99, R0.reuse, R98, R99 ;  /* 0x0000006200637224 */ /* 0x040fe200078e0263 */
[----:B------:R-:W-:Y:S01]  /*5bb0*/  LOP3.LUT R98, R245, 0xd2, RZ, 0xfc, !PT ;  /* 0x000000d2f5627812 */ /* 0x000fe200078efcff */
[----:B------:R-:W-:Y:S01]  /*5bc0*/  @!P0 IMAD.MOV R91, RZ, RZ, -R91 ;  /* 0x000000ffff5b8224 */ /* 0x000fe200078e0a5b */
[----:B------:R-:W-:Y:S01]  /*5bd0*/  ISETP.GT.U32.AND P0, PT, R0, R97, PT ;  /* 0x000000610000720c */ /* 0x000fe20003f04070 */
[----:B------:R-:W-:Y:S01]  /*5be0*/  @!P6 IMAD.IADD R94, R94, 0x1, -R0 ;  /* 0x000000015e5ee824 */ /* 0x000fe200078e0a00 */
[----:B------:R-:W-:Y:S01]  /*5bf0*/  ISETP.GT.U32.AND P6, PT, R0, R99, PT ;  /* 0x000000630000720c */ /* 0x000fe20003fc4070 */
[----:B------:R-:W-:-:S02]  /*5c00*/  IMAD.MOV.U32 R93, RZ, RZ, R95 ;  /* 0x000000ffff5d7224 */ /* 0x000fc400078e005f */
[----:B------:R-:W-:-:S04]  /*5c10*/  IMAD.HI.U32 R95, R246, R101, RZ ;  /* 0x00000065f65f7227 */ /* 0x000fc800078e00ff */
[----:B------:R-:W-:Y:S01]  /*5c20*/  @!P5 IMAD.MOV R92, RZ, RZ, -R92 ;  /* 0x000000ffff5cd224 */ /* 0x000fe200078e0a5c */
[----:B------:R-:W-:Y:S01]  /*5c30*/  IADD3 R95, -R95, RZ, RZ ;  /* 0x000000ff5f5f7210 */ /* 0x000fe20007ffe1ff */
[--C-:B------:R-:W-:Y:S01]  /*5c40*/  @!P3 IMAD.IADD R96, R96, 0x1, -R0.reuse ;  /* 0x000000016060b824 */ /* 0x100fe200078e0a00 */
[----:B------:R-:W-:Y:S01]  /*5c50*/  ISETP.GE.AND P5, PT, R100, RZ, PT ;  /* 0x000000ff6400720c */ /* 0x000fe20003fa6270 */
[--C-:B------:R-:W-:Y:S01]  /*5c60*/  @!P0 IMAD.IADD R97, R97, 0x1, -R0.reuse ;  /* 0x0000000161618824 */ /* 0x100fe200078e0a00 */
[----:B------:R-:W-:Y:S01]  /*5c70*/  IABS R100, R98 ;  /* 0x0000006200647213 */ /* 0x000fe20000000000 */
[----:B------:R-:W-:Y:S01]  /*5c80*/  @!P6 IMAD.IADD R99, R99, 0x1, -R0 ;  /* 0x000000016363e824 */ /* 0x000fe200078e0a00 */
[----:B------:R-:W-:Y:S01]  /*5c90*/  ISETP.GE.AND P3, PT, R98, RZ, PT ;  /* 0x000000ff6200720c */ /* 0x000fe20003f66270 */
[C---:B------:R-:W-:Y:S01]  /*5ca0*/  IMAD R98, R0.reuse, R95, R101 ;  /* 0x0000005f00627224 */ /* 0x040fe200078e0265 */
[----:B------:R-:W-:Y:S01]  /*5cb0*/  ISETP.GT.U32.AND P6, PT, R0, R96, PT ;  /* 0x000000600000720c */ /* 0x000fe20003fc4070 */
[----:B------:R-:W-:Y:S01]  /*5cc0*/  IMAD.MOV.U32 R95, RZ, RZ, R97 ;  /* 0x000000ffff5f7224 */ /* 0x000fe200078e0061 */
[----:B------:R-:W-:Y:S01]  /*5cd0*/  ISETP.GE.AND P0, PT, R104, RZ, PT ;  /* 0x000000ff6800720c */ /* 0x000fe20003f06270 */
[----:B------:R-:W-:-:S02]  /*5ce0*/  IMAD.MOV.U32 R101, RZ, RZ, R100 ;  /* 0x000000ffff657224 */ /* 0x000fc400078e0064 */
[----:B------:R-:W-:Y:S01]  /*5cf0*/  @!P2 IMAD.MOV R94, RZ, RZ, -R94 ;  /* 0x000000ffff5ea224 */ /* 0x000fe200078e0a5e */
[C---:B------:R-:W-:Y:S01]  /*5d00*/  ISETP.GT.U32.AND P2, PT, R0.reuse, R99, PT ;  /* 0x000000630000720c */ /* 0x040fe20003f44070 */
[----:B------:R-:W-:Y:S01]  /*5d10*/  @!P4 IMAD.MOV R95, RZ, RZ, -R95 ;  /* 0x000000ffff5fc224 */ /* 0x000fe200078e0a5f */
[----:B------:R-:W-:Y:S01]  /*5d20*/  ISETP.GT.U32.AND P4, PT, R0, R98, PT ;  /* 0x000000620000720c */ /* 0x000fe20003f84070 */
[----:B------:R-:W-:-:S04]  /*5d30*/  IMAD.HI.U32 R100, R246, R101, RZ ;  /* 0x00000065f6647227 */ /* 0x000fc800078e00ff */
[----:B------:R-:W-:Y:S01]  /*5d40*/  @!P1 IMAD.MOV R93, RZ, RZ, -R93 ;  /* 0x000000ffff5d9224 */ /* 0x000fe200078e0a5d */
[----:B------:R-:W-:Y:S01]  /*5d50*/  ISETP.GE.AND P1, PT, R103, RZ, PT ;  /* 0x000000ff6700720c */ /* 0x000fe20003f26270 */
[----:B------:R-:W-:Y:S01]  /*5d60*/  IMAD.MOV R100, RZ, RZ, -R100 ;  /* 0x000000ffff647224 */ /* 0x000fe200078e0a64 */
[----:B------:R-:W-:Y:S01]  /*5d70*/  IABS R103, R102 ;  /* 0x0000006600677213 */ /* 0x000fe20000000000 */
[----:B------:R-:W-:Y:S01]  /*5d80*/  IMAD.MOV R162, RZ, RZ, -R162 ;  /* 0x000000ffffa27224 */ /* 0x000fe200078e0aa2 */
[----:B------:R-:W-:Y:S01]  /*5d90*/  @!P6 IADD3 R96, R96, -R0, RZ ;  /* 0x800000006060e210 */ /* 0x000fe20007ffe0ff */
[----:B------:R-:W-:Y:S02]  /*5da0*/  IMAD R101, R0, R100, R101 ;  /* 0x0000006400657224 */ /* 0x000fe400078e0265 */
[----:B------:R-:W-:-:S03]  /*5db0*/  IMAD.HI.U32 R97, R246, R103, RZ ;  /* 0x00000067f6617227 */ /* 0x000fc600078e00ff */
[----:B------:R-:W-:Y:S01]  /*5dc0*/  ISETP.GT.U32.AND P6, PT, R0, R101, PT ;  /* 0x000000650000720c */ /* 0x000fe20003fc4070 */
[--C-:B------:R-:W-:Y:S01]  /*5dd0*/  @!P2 IMAD.IADD R99, R99, 0x1, -R0.reuse ;  /* 0x000000016363a824 */ /* 0x100fe200078e0a00 */
[----:B------:R-:W-:Y:S01]  /*5de0*/  ISETP.GE.AND P2, PT, R102, RZ, PT ;  /* 0x000000ff6600720c */ /* 0x000fe20003f46270 */
[----:B------:R-:W-:Y:S02]  /*5df0*/  IMAD.MOV R102, RZ, RZ, -R97 ;  /* 0x000000ffff667224 */ /* 0x000fe400078e0a61 */
[----:B------:R-:W-:Y:S01]  /*5e00*/  @!P4 IMAD.IADD R98, R98, 0x1, -R0 ;  /* 0x000000016262c824 */ /* 0x000fe200078e0a00 */
[----:B------:R-:W-:Y:S01]  /*5e10*/  ISETP.GE.AND P4, PT, R106, RZ, PT ;  /* 0x000000ff6a00720c */ /* 0x000fe20003f86270 */
[----:B------:R-:W-:-:S04]  /*5e20*/  IMAD.HI.U32 R97, R246, R107, RZ ;  /* 0x0000006bf6617227 */ /* 0x000fc800078e00ff */
[----:B------:R-:W-:-:S04]  /*5e30*/  IMAD.HI.U32 R100, R246, R105, RZ ;  /* 0x00000069f6647227 */ /* 0x000fc800078e00ff */
[----:B------:R-:W-:Y:S01]  /*5e40*/  @!P5 IMAD.MOV R96, RZ, RZ, -R96 ;  /* 0x000000ffff60d224 */ /* 0x000fe200078e0a60 */
[C---:B------:R-:W-:Y:S01]  /*5e50*/  ISETP.GT.U32.AND P5, PT, R0.reuse, R98, PT ;  /* 0x000000620000720c */ /* 0x040fe20003fa4070 */
[----:B------:R-:W-:Y:S02]  /*5e60*/  IMAD.MOV R97, RZ, RZ, -R97 ;  /* 0x000000ffff617224 */ /* 0x000fe400078e0a61 */
[----:B------:R-:W-:Y:S02]  /*5e70*/  IMAD.MOV R104, RZ, RZ, -R100 ;  /* 0x000000ffff687224 */ /* 0x000fe400078e0a64 */
[C---:B------:R-:W-:Y:S02]  /*5e80*/  IMAD R100, R0.reuse, R102, R103 ;  /* 0x0000006600647224 */ /* 0x040fe400078e0267 */
[----:B------:R-:W-:Y:S01]  /*5e90*/  IMAD R102, R0, R97, R107 ;  /* 0x0000006100667224 */ /* 0x000fe200078e026b */
[----:B------:R-:W-:Y:S01]  /*5ea0*/  IABS R107, R112 ;  /* 0x00000070006b7213 */ /* 0x000fe20000000000 */
[----:B------:R-:W-:-:S02]  /*5eb0*/  IMAD.MOV.U32 R97, RZ, RZ, R99 ;  /* 0x000000ffff617224 */ /* 0x000fc400078e0063 */
[----:B------:R-:W-:Y:S01]  /*5ec0*/  IMAD R103, R0, R104, R105 ;  /* 0x0000006800677224 */ /* 0x000fe200078e0269 */
[----:B------:R-:W-:Y:S01]  /*5ed0*/  IABS R105, R110 ;  /* 0x0000006e00697213 */ /* 0x000fe20000000000 */
[----:B------:R-:W-:Y:S01]  /*5ee0*/  @!P6 IMAD.IADD R101, R101, 0x1, -R0 ;  /* 0x000000016565e824 */ /* 0x000fe200078e0a00 */
[----:B------:R-:W-:Y:S01]  /*5ef0*/  @!P5 IADD3 R98, R98, -R0, RZ ;  /* 0x800000006262d210 */ /* 0x000fe20007ffe0ff */
[----:B------:R-:W-:Y:S01]  /*5f00*/  @!P1 IMAD.MOV R97, RZ, RZ, -R97 ;  /* 0x000000ffff619224 */ /* 0x000fe200078e0a61 */
[----:B------:R-:W-:Y:S01]  /*5f10*/  ISETP.GT.U32.AND P1, PT, R0, R100, PT ;  /* 0x000000640000720c */ /* 0x000fe20003f24070 */
[----:B------:R-:W-:Y:S01]  /*5f20*/  IMAD.HI.U32 R99, R246, R105, RZ ;  /* 0x00000069f6637227 */ /* 0x000fe200078e00ff */
[C---:B------:R-:W-:Y:S02]  /*5f30*/  ISETP.GT.U32.AND P6, PT, R0.reuse, R101, PT ;  /* 0x000000650000720c */ /* 0x040fe40003fc4070 */
[----:B------:R-:W-:Y:S01]  /*5f40*/  ISETP.GT.U32.AND P5, PT, R0, R103, PT ;  /* 0x000000670000720c */ /* 0x000fe20003fa4070 */
[----:B------:R-:W-:-:S02]  /*5f50*/  IMAD.MOV R106, RZ, RZ, -R99 ;  /* 0x000000ffff6a7224 */ /* 0x000fc400078e0a63 */
[----:B------:R-:W-:-:S04]  /*5f60*/  IMAD.HI.U32 R104, R246, R107, RZ ;  /* 0x0000006bf6687227 */ /* 0x000fc800078e00ff */
[----:B------:R-:W-:Y:S02]  /*5f70*/  IMAD R105, R0, R106, R105 ;  /* 0x0000006a00697224 */ /* 0x000fe400078e0269 */
[--C-:B------:R-:W-:Y:S01]  /*5f80*/  @!P1 IMAD.IADD R100, R100, 0x1, -R0.reuse ;  /* 0x0000000164649824 */ /* 0x100fe200078e0a00 */
[----:B------:R-:W-:Y:S01]  /*5f90*/  ISETP.GE.AND P1, PT, R108, RZ, PT ;  /* 0x000000ff6c00720c */ /* 0x000fe20003f26270 */
[--C-:B------:R-:W-:Y:S01]  /*5fa0*/  @!P6 IMAD.IADD R101, R101, 0x1, -R0.reuse ;  /* 0x000000016565e824 */ /* 0x100fe200078e0a00 */
[C---:B------:R-:W-:Y:S01]  /*5fb0*/  ISETP.GT.U32.AND P6, PT, R0.reuse, R102, PT ;  /* 0x000000660000720c */ /* 0x040fe20003fc4070 */
[----:B------:R-:W-:Y:S01]  /*5fc0*/  @!P5 IMAD.IADD R103, R103, 0x1, -R0 ;  /* 0x000000016767d824 */ /* 0x000fe200078e0a00 */
[----:B------:R-:W-:Y:S01]  /*5fd0*/  ISETP.GT.U32.AND P5, PT, R0, R100, PT ;  /* 0x000000640000720c */ /* 0x000fe20003fa4070 */
[----:B------:R-:W-:Y:S02]  /*5fe0*/  IMAD.MOV.U32 R99, RZ, RZ, R101 ;  /* 0x000000ffff637224 */ /* 0x000fe400078e0065 */
[----:B------:R-:W-:-:S04]  /*5ff0*/  IMAD.HI.U32 R101, R246, R109, RZ ;  /* 0x0000006df6657227 */ /* 0x000fc800078e00ff */
[----:B------:R-:W-:Y:S02]  /*6000*/  IMAD.MOV R104, RZ, RZ, -R104 ;  /* 0x000000ffff687224 */ /* 0x000fe400078e0a68 */
[----:B------:R-:W-:-:S04]  /*6010*/  IMAD.HI.U32 R106, R246, R111, RZ ;  /* 0x0000006ff66a7227 */ /* 0x000fc800078e00ff */
[----:B------:R-:W-:Y:S01]  /*6020*/  @!P6 IMAD.IADD R102, R102, 0x1, -R0 ;  /* 0x000000016666e824 */ /* 0x000fe200078e0a00 */
[----:B------:R-:W-:Y:S01]  /*6030*/  @!P5 IADD3 R100, R100, -R0, RZ ;  /* 0x800000006464d210 */ /* 0x000fe20007ffe0ff */
[----:B------:R-:W-:Y:S01]  /*6040*/  IMAD.MOV R101, RZ, RZ, -R101 ;  /* 0x000000ffff657224 */ /* 0x000fe200078e0a65 */
[C---:B------:R-:W-:Y:S01]  /*6050*/  ISETP.GT.U32.AND P6, PT, R0.reuse, R103, PT ;  /* 0x000000670000720c */ /* 0x040fe20003fc4070 */
[C---:B------:R-:W-:Y:S01]  /*6060*/  IMAD R104, R0.reuse, R104, R107 ;  /* 0x0000006800687224 */ /* 0x040fe200078e026b */
[----:B------:R-:W-:Y:S01]  /*6070*/  ISETP.GT.U32.AND P5, PT, R0, R105, PT ;  /* 0x000000690000720c */ /* 0x000fe20003fa4070 */
[----:B------:R-:W-:Y:S02]  /*6080*/  IMAD.MOV R106, RZ, RZ, -R106 ;  /* 0x000000ffff6a7224 */ /* 0x000fe400078e0a6a */
[----:B------:R-:W-:Y:S01]  /*6090*/  @!P3 IMAD.MOV R99, RZ, RZ, -R99 ;  /* 0x000000ffff63b224 */ /* 0x000fe200078e0a63 */
[----:B------:R-:W-:Y:S01]  /*60a0*/  ISETP.GE.AND P3, PT, R110, RZ, PT ;  /* 0x000000ff6e00720c */ /* 0x000fe20003f66270 */
[----:B------:R-:W-:Y:S01]  /*60b0*/  @!P0 IMAD.MOV R98, RZ, RZ, -R98 ;  /* 0x000000ffff628224 */ /* 0x000fe200078e0a62 */
[C---:B------:R-:W-:Y:S01]  /*60c0*/  ISETP.GT.U32.AND P0, PT, R0.reuse, R102, PT ;  /* 0x000000660000720c */ /* 0x040fe20003f04070 */
[C---:B------:R-:W-:Y:S01]  /*60d0*/  IMAD R107, R0.reuse, R101, R109 ;  /* 0x00000065006b7224 */ /* 0x040fe200078e026d */
[----:B------:R-:W-:Y:S01]  /*60e0*/  LOP3.LUT R110, R245, 0xe2, RZ, 0xfc, !PT ;  /* 0x000000e2f56e7812 */ /* 0x000fe200078efcff */
[----:B------:R-:W-:-:S02]  /*60f0*/  IMAD R106, R0, R106, R111 ;  /* 0x0000006a006a7224 */ /* 0x000fc400078e026f */
[--C-:B------:R-:W-:Y:S01]  /*6100*/  @!P6 IMAD.IADD R103, R103, 0x1, -R0.reuse ;  /* 0x000000016767e824 */ /* 0x100fe200078e0a00 */
[C---:B------:R-:W-:Y:S01]  /*6110*/  ISETP.GT.U32.AND P6, PT, R0.reuse, R104, PT ;  /* 0x000000680000720c */ /* 0x040fe20003fc4070 */
[----:B------:R-:W-:Y:S01]  /*6120*/  @!P5 IMAD.IADD R105, R105, 0x1, -R0 ;  /* 0x000000016969d824 */ /* 0x000fe200078e0a00 */
[----:B------:R-:W-:Y:S01]  /*6130*/  IABS R108, R110 ;  /* 0x0000006e006c7213 */ /* 0x000fe20000000000 */
[----:B------:R-:W-:Y:S01]  /*6140*/  @!P2 IMAD.MOV R100, RZ, RZ, -R100 ;  /* 0x000000ffff64a224 */ /* 0x000fe200078e0a64 */
[C---:B------:R-:W-:Y:S01]  /*6150*/  ISETP.GT.U32.AND P5, PT, R0.reuse, R107, PT ;  /* 0x0000006b0000720c */ /* 0x040fe20003fa4070 */
[----:B------:R-:W-:Y:S01]  /*6160*/  IMAD.MOV.U32 R101, RZ, RZ, R103 ;  /* 0x000000ffff657224 */ /* 0x000fe200078e0067 */
[C---:B------:R-:W-:Y:S01]  /*6170*/  ISETP.GT.U32.AND P2, PT, R0.reuse, R105, PT ;  /* 0x000000690000720c */ /* 0x040fe20003f44070 */
[----:B------:R-:W-:Y:S02]  /*6180*/  IMAD.MOV.U32 R109, RZ, RZ, R108 ;  /* 0x000000ffff6d7224 */ /* 0x000fe400078e006c */
[----:B------:R-:W-:Y:S01]  /*6190*/  @!P4 IMAD.MOV R101, RZ, RZ, -R101 ;  /* 0x000000ffff65c224 */ /* 0x000fe200078e0a65 */
[----:B------:R-:W-:Y:S01]  /*61a0*/  ISETP.GT.U32.AND P4, PT, R0, R106, PT ;  /* 0x0000006a0000720c */ /* 0x000fe20003f84070 */
[----:B------:R-:W-:Y:S01]  /*61b0*/  @!P0 IMAD.IADD R102, R102, 0x1, -R0 ;  /* 0x0000000166668824 */ /* 0x000fe200078e0a00 */
[----:B------:R-:W-:Y:S01]  /*61c0*/  ISETP.GE.AND P0, PT, R112, RZ, PT ;  /* 0x000000ff7000720c */ /* 0x000fe20003f06270 */
[----:B------:R-:W-:Y:S01]  /*61d0*/  IMAD.HI.U32 R108, R246, R109, RZ ;  /* 0x0000006df66c7227 */ /* 0x000fe200078e00ff */
[----:B------:R-:W-:-:S03]  /*61e0*/  LOP3.LUT R112, R245, 0xe4, RZ, 0xfc, !PT ;  /* 0x000000e4f5707812 */ /* 0x000fc600078efcff */
[--C-:B------:R-:W-:Y:S01]  /*61f0*/  @!P6 IMAD.IADD R104, R104, 0x1, -R0.reuse ;  /* 0x000000016868e824 */ /* 0x100fe200078e0a00 */
[----:B------:R-:W-:Y:S01]  /*6200*/  IADD3 R108, -R108, RZ, RZ ;  /* 0x000000ff6c6c7210 */ /* 0x000fe20007ffe1ff */
[--C-:B------:R-:W-:Y:S01]  /*6210*/  @!P2 IMAD.IADD R105, R105, 0x1, -R0.reuse ;  /* 0x000000016969a824 */ /* 0x100fe200078e0a00 */
[----:B------:R-:W-:Y:S01]  /*6220*/  IABS R111, R112 ;  /* 0x00000070006f7213 */ /* 0x000fe20000000000 */
[--C-:B------:R-:W-:Y:S01]  /*6230*/  @!P5 IMAD.IADD R107, R107, 0x1, -R0.reuse ;  /* 0x000000016b6bd824 */ /* 0x100fe200078e0a00 */
[----:B------:R-:W-:Y:S01]  /*6240*/  ISETP.GT.U32.AND P6, PT, R0, R104, PT ;  /* 0x000000680000720c */ /* 0x000fe20003fc4070 */
[----:B------:R-:W-:Y:S01]  /*6250*/  IMAD.MOV.U32 R103, RZ, RZ, R105 ;  /* 0x000000ffff677224 */ /* 0x000fe200078e0069 */
[----:B------:R-:W-:Y:S01]  /*6260*/  ISETP.GE.AND P2, PT, R114, RZ, PT ;  /* 0x000000ff7200720c */ /* 0x000fe20003f46270 */
        /* <DEDUP_REMOVED lines=8> */
[----:B------:R-:W-:Y:S01]  /*62f0*/  LOP3.LUT R114, R245, 0xec, RZ, 0xfc, !PT ;  /* 0x000000ecf5727812 */ /* 0x000fe200078efcff */
[----:B------:R-:W-:Y:S02]  /*6300*/  IMAD.MOV R108, RZ, RZ, -R108 ;  /* 0x000000ffff6c7224 */ /* 0x000fe400078e0a6c */
[----:B------:R-:W-:Y:S01]  /*6310*/  @!P6 IMAD.IADD R104, R104, 0x1, -R0 ;  /* 0x000000016868e824 */ /* 0x000fe200078e0a00 */
[C---:B------:R-:W-:Y:S01]  /*6320*/  ISETP.GT.U32.AND P6, PT, R0.reuse, R109, PT ;  /* 0x0000006d0000720c */ /* 0x040fe20003fc4070 */
[----:B------:R-:W-:Y:S01]  /*6330*/  IMAD R108, R0, R108, R111 ;  /* 0x0000006c006c7224 */ /* 0x000fe200078e026f */
[----:B------:R-:W-:Y:S01]  /*6340*/  @!P5 IADD3 R107, R107, -R0, RZ ;  /* 0x800000006b6bd210 */ /* 0x000fe20007ffe0ff */
[----:B------:R-:W-:Y:S01]  /*6350*/  @!P1 IMAD.MOV R102, RZ, RZ, -R102 ;  /* 0x000000ffff669224 */ /* 0x000fe200078e0a66 */
[----:B------:R-:W-:Y:S01]  /*6360*/  ISETP.GE.AND P1, PT, R113, RZ, PT ;  /* 0x000000ff7100720c */ /* 0x000fe20003f26270 */
[----:B------:R-:W-:Y:S01]  /*6370*/  @!P3 IMAD.IADD R106, R106, 0x1, -R0 ;  /* 0x000000016a6ab824 */ /* 0x000fe200078e0a00 */
[----:B------:R-:W-:Y:S01]  /*6380*/  ISETP.GT.U32.AND P3, PT, R0, R108, PT ;  /* 0x0000006c0000720c */ /* 0x000fe20003f64070 */
[----:B------:R-:W-:Y:S01]  /*6390*/  @!P0 IMAD.MOV R104, RZ, RZ, -R104 ;  /* 0x000000ffff688224 */ /* 0x000fe200078e0a68 */
[----:B------:R-:W-:Y:S01]  /*63a0*/  ISETP.GE.AND P0, PT, R110, RZ, PT ;  /* 0x000000ff6e00720c */ /* 0x000fe20003f06270 */
[----:B------:R-:W-:Y:S01]  /*63b0*/  IMAD.MOV.U32 R105, RZ, RZ, R107 ;  /* 0x000000ffff697224 */ /* 0x000fe200078e006b */
[----:B------:R-:W-:Y:S01]  /*63c0*/  LOP3.LUT R111, R245, 0xe8, RZ, 0xfc, !PT ;  /* 0x000000e8f56f7812 */ /* 0x000fe200078efcff */
[----:B------:R-:W-:Y:S01]  /*63d0*/  @!P2 IMAD.MOV R106, RZ, RZ, -R106 ;  /* 0x000000ffff6aa224 */ /* 0x000fe200078e0a6a */
[----:B------:R-:W-:Y:S01]  /*63e0*/  IABS R110, R110 ;  /* 0x0000006e006e7213 */ /* 0x000fe20000000000 */
[--C-:B------:R-:W-:Y:S01]  /*63f0*/  @!P6 IMAD.IADD R109, R109, 0x1, -R0.reuse ;  /* 0x000000016d6de824 */ /* 0x100fe200078e0a00 */
[----:B------:R-:W-:Y:S01]  /*6400*/  ISETP.GE.AND P5, PT, R112, RZ, PT ;  /* 0x000000ff7000720c */ /* 0x000fe20003fa6270 */
[C---:B------:R-:W-:Y:S01]  /*6410*/  IMAD R162, R0.reuse, R162, R167 ;  /* 0x000000a200a27224 */ /* 0x040fe200078e02a7 */
[----:B------:R-:W-:Y:S01]  /*6420*/  LOP3.LUT R112, R245, 0xea, RZ, 0xfc, !PT ;  /* 0x000000eaf5707812 */ /* 0x000fe200078efcff */
[----:B------:R-:W-:Y:S01]  /*6430*/  @!P1 IMAD.MOV R105, RZ, RZ, -R105 ;  /* 0x000000ffff699224 */ /* 0x000fe200078e0a69 */
[----:B------:R-:W-:Y:S01]  /*6440*/  ISETP.GT.U32.AND P6, PT, R0, R109, PT ;  /* 0x0000006d0000720c */ /* 0x000fe20003fc4070 */
[----:B------:R-:W-:Y:S01]  /*6450*/  @!P3 IMAD.IADD R108, R108, 0x1, -R0 ;  /* 0x000000016c6cb824 */ /* 0x000fe200078e0a00 */
[----:B------:R-:W-:-:S02]  /*6460*/  ISETP.GE.AND P1, PT, R111, RZ, PT ;  /* 0x000000ff6f00720c */ /* 0x000fc40003f26270 */
[----:B------:R-:W-:Y:S01]  /*6470*/  IABS R113, R111 ;  /* 0x0000006f00717213 */ /* 0x000fe20000000000 */
[----:B------:R-:W-:Y:S01]  /*6480*/  IMAD.MOV.U32 R111, RZ, RZ, R110 ;  /* 0x000000ffff6f7224 */ /* 0x000fe200078e006e */
[----:B------:R-:W-:Y:S02]  /*6490*/  IABS R115, R112 ;  /* 0x0000007000737213 */ /* 0x000fe40000000000 */
[----:B------:R-:W-:Y:S01]  /*64a0*/  ISETP.GT.U32.AND P3, PT, R0, R108, PT ;  /* 0x0000006c0000720c */ /* 0x000fe20003f64070 */
[----:B------:R-:W-:Y:S01]  /*64b0*/  IMAD.HI.U32 R107, R246, R111, RZ ;  /* 0x0000006ff66b7227 */ /* 0x000fe200078e00ff */
[----:B------:R-:W-:Y:S02]  /*64c0*/  ISETP.GE.AND P2, PT, R112, RZ, PT ;  /* 0x000000ff7000720c */ /* 0x000fe40003f46270 */
[----:B------:R-:W-:Y:S01]  /*64d0*/  IABS R117, R114 ;  /* 0x0000007200757213 */ /* 0x000fe20000000000 */
[----:B------:R-:W-:Y:S01]  /*64e0*/  IMAD.HI.U32 R110, R246, R113, RZ ;  /* 0x00000071f66e7227 */ /* 0x000fe200078e00ff */
[----:B------:R-:W-:-:S03]  /*64f0*/  IADD3 R107, -R107, RZ, RZ ;  /* 0x000000ff6b6b7210 */ /* 0x000fc60007ffe1ff */
[----:B------:R-:W-:-:S04]  /*6500*/  IMAD.HI.U32 R112, R246, R115, RZ ;  /* 0x00000073f6707227 */ /* 0x000fc800078e00ff */
[----:B------:R-:W-:Y:S02]  /*6510*/  IMAD.MOV R110, RZ, RZ, -R110 ;  /* 0x000000ffff6e7224 */ /* 0x000fe400078e0a6e */
[----:B------:R-:W-:Y:S01]  /*6520*/  @!P6 IMAD.IADD R109, R109, 0x1, -R0 ;  /* 0x000000016d6de824 */ /* 0x000fe200078e0a00 */
[----:B------:R-:W-:Y:S01]  /*6530*/  ISETP.GE.AND P6, PT, R114, RZ, PT ;  /* 0x000000ff7200720c */ /* 0x000fe20003fc6270 */
[----:B------:R-:W-:Y:S02]  /*6540*/  IMAD.MOV R112, RZ, RZ, -R112 ;  /* 0x000000ffff707224 */ /* 0x000fe400078e0a70 */
[C---:B------:R-:W-:Y:S02]  /*6550*/  IMAD R111, R0.reuse, R107, R111 ;  /* 0x0000006b006f7224 */ /* 0x040fe400078e026f */
[----:B------:R-:W-:Y:S02]  /*6560*/  IMAD R110, R0, R110, R113 ;  /* 0x0000006e006e7224 */ /* 0x000fe400078e0271 */
[----:B------:R-:W-:-:S02]  /*6570*/  IMAD.MOV.U32 R107, RZ, RZ, R109 ;  /* 0x000000ffff6b7224 */ /* 0x000fc400078e006d */
[----:B------:R-:W-:Y:S01]  /*6580*/  @!P3 IMAD.IADD R108, R108, 0x1, -R0 ;  /* 0x000000016c6cb824 */ /* 0x000fe200078e0a00 */
[C---:B------:R-:W-:Y:S01]  /*6590*/  ISETP.GT.U32.AND P3, PT, R0.reuse, R110, PT ;  /* 0x0000006e0000720c */ /* 0x040fe20003f64070 */
[C---:B------:R-:W-:Y:S01]  /*65a0*/  IMAD R113, R0.reuse, R112, R115 ;  /* 0x0000007000717224 */ /* 0x040fe200078e0273 */
[----:B------:R-:W-:Y:S01]  /*65b0*/  IABS R115, R118 ;  /* 0x0000007600737213 */ /* 0x000fe20000000000 */
[----:B------:R-:W-:Y:S01]  /*65c0*/  @!P4 IMAD.MOV R107, RZ, RZ, -R107 ;  /* 0x000000ffff6bc224 */ /* 0x000fe200078e0a6b */
[C---:B------:R-:W-:Y:S01]  /*65d0*/  ISETP.GT.U32.AND P4, PT, R0.reuse, R111, PT ;  /* 0x0000006f0000720c */ /* 0x040fe20003f84070 */
[----:B------:R-:W-:Y:S01]  /*65e0*/  @!P5 IMAD.MOV R108, RZ, RZ, -R108 ;  /* 0x000000ffff6cd224 */ /* 0x000fe200078e0a6c */
[----:B------:R-:W-:Y:S01]  /*65f0*/  ISETP.GT.U32.AND P5, PT, R0, R113, PT ;  /* 0x000000710000720c */ /* 0x000fe20003fa4070 */
[----:B------:R-:W-:-:S04]  /*6600*/  IMAD.HI.U32 R109, R246, R117, RZ ;  /* 0x00000075f66d7227 */ /* 0x000fc800078e00ff */
[----:B------:R-:W-:Y:S02]  /*6610*/  IMAD.MOV R109, RZ, RZ, -R109 ;  /* 0x000000ffff6d7224 */ /* 0x000fe400078e0a6d */
[--C-:B------:R-:W-:Y:S02]  /*6620*/  @!P3 IMAD.IADD R110, R110, 0x1, -R0.reuse ;  /* 0x000000016e6eb824 */ /* 0x100fe400078e0a00 */
[C---:B------:R-:W-:Y:S01]  /*6630*/  IMAD R112, R0.reuse, R109, R117 ;  /* 0x0000006d00707224 */ /* 0x040fe200078e0275 */
[----:B------:R-:W-:Y:S01]  /*6640*/  IABS R117, R120 ;  /* 0x0000007800757213 */ /* 0x000fe20000000000 */
[----:B------:R-:W-:Y:S01]  /*6650*/  @!P4 IMAD.IADD R111, R111, 0x1, -R0 ;  /* 0x000000016f6fc824 */ /* 0x000fe200078e0a00 */
[----:B------:R-:W-:Y:S01]  /*6660*/  ISETP.GT.U32.AND P3, PT, R0, R110, PT ;  /* 0x0000006e0000720c */ /* 0x000fe20003f64070 */
[----:B------:R-:W-:Y:S01]  /*6670*/  IMAD.HI.U32 R109, R246, R115, RZ ;  /* 0x00000073f66d7227 */ /* 0x000fe200078e00ff */
[----:B------:R-:W-:Y:S02]  /*6680*/  @!P5 IADD3 R113, R113, -R0, RZ ;  /* 0x800000007171d210 */ /* 0x000fe40007ffe0ff */
[----:B------:R-:W-:Y:S01]  /*6690*/  ISETP.GT.U32.AND P4, PT, R0, R111, PT ;  /* 0x0000006f0000720c */ /* 0x000fe20003f84070 */
[----:B------:R-:W-:Y:S01]  /*66a0*/  IMAD.HI.U32 R114, R246, R117, RZ ;  /* 0x00000075f6727227 */ /* 0x000fe200078e00ff */
[----:B------:R-:W-:-:S03]  /*66b0*/  ISETP.GT.U32.AND P5, PT, R0, R113, PT ;  /* 0x000000710000720c */ /* 0x000fc60003fa4070 */
[----:B------:R-:W-:Y:S02]  /*66c0*/  IMAD.MOV R114, RZ, RZ, -R114 ;  /* 0x000000ffff727224 */ /* 0x000fe400078e0a72 */
[----:B------:R-:W-:Y:S02]  /*66d0*/  IMAD.MOV R109, RZ, RZ, -R109 ;  /* 0x000000ffff6d7224 */ /* 0x000fe400078e0a6d */
[C---:B------:R-:W-:Y:S02]  /*66e0*/  IMAD R114, R0.reuse, R114, R117 ;  /* 0x0000007200727224 */ /* 0x040fe400078e0275 */
[C---:B------:R-:W-:Y:S02]  /*66f0*/  IMAD R115, R0.reuse, R109, R115 ;  /* 0x0000006d00737224 */ /* 0x040fe400078e0273 */
[--C-:B------:R-:W-:Y:S01]  /*6700*/  @!P4 IMAD.IADD R111, R111, 0x1, -R0.reuse ;  /* 0x000000016f6fc824 */ /* 0x100fe200078e0a00 */
[C---:B------:R-:W-:Y:S01]  /*6710*/  ISETP.GT.U32.AND P4, PT, R0.reuse, R112, PT ;  /* 0x000000700000720c */ /* 0x040fe20003f84070 */
[--C-:B------:R-:W-:Y:S01]  /*6720*/  @!P5 IMAD.IADD R113, R113, 0x1, -R0.reuse ;  /* 0x000000017171d824 */ /* 0x100fe200078e0a00 */
        /* <DEDUP_REMOVED lines=9> */
[--C-:B------:R-:W-:Y:S02]  /*67c0*/  @!P5 IMAD.IADD R114, R114, 0x1, -R0.reuse ;  /* 0x000000017272d824 */ /* 0x100fe400078e0a00 */
[----:B------:R-:W-:Y:S01]  /*67d0*/  IMAD.HI.U32 R118, R246, R123, RZ ;  /* 0x0000007bf6767227 */ /* 0x000fe200078e00ff */
[C---:B------:R-:W-:Y:S02]  /*67e0*/  ISETP.GT.U32.AND P0, PT, R0.reuse, R112, PT ;  /* 0x000000700000720c */ /* 0x040fe40003f04070 */
[----:B------:R-:W-:Y:S01]  /*67f0*/  ISETP.GT.U32.AND P5, PT, R0, R114, PT ;  /* 0x000000720000720c */ /* 0x000fe20003fa4070 */
[----:B------:R-:W-:Y:S01]  /*6800*/  @!P3 IMAD.IADD R115, R115, 0x1, -R0 ;  /* 0x000000017373b824 */ /* 0x000fe200078e0a00 */
[----:B------:R-:W-:Y:S01]  /*6810*/  ISETP.GE.AND P3, PT, R120, RZ, PT ;  /* 0x000000ff7800720c */ /* 0x000fe20003f66270 */
[----:B------:R-:W-:Y:S01]  /*6820*/  IMAD.MOV R118, RZ, RZ, -R118 ;  /* 0x000000ffff767224 */ /* 0x000fe200078e0a76 */
[----:B------:R-:W-:Y:S01]  /*6830*/  LOP3.LUT R120, R245, 0xf8, RZ, 0xfc, !PT ;  /* 0x000000f8f5787812 */ /* 0x000fe200078efcff */
[----:B------:R-:W-:-:S02]  /*6840*/  IMAD R117, R0, R116, R119 ;  /* 0x0000007400757224 */ /* 0x000fc400078e0277 */
[----:B------:R-:W-:Y:S01]  /*6850*/  @!P1 IMAD.MOV R110, RZ, RZ, -R110 ;  /* 0x000000ffff6e9224 */ /* 0x000fe200078e0a6e */
[C---:B------:R-:W-:Y:S01]  /*6860*/  ISETP.GT.U32.AND P1, PT, R0.reuse, R115, PT ;  /* 0x000000730000720c */ /* 0x040fe20003f24070 */
[C---:B------:R-:W-:Y:S02]  /*6870*/  IMAD R119, R0.reuse, R118, R123 ;  /* 0x0000007600777224 */ /* 0x040fe400078e027b */
[----:B------:R-:W-:Y:S01]  /*6880*/  IMAD R116, R0, R111, R121 ;  /* 0x0000006f00747224 */ /* 0x000fe200078e0279 */
[----:B------:R-:W-:Y:S01]  /*6890*/  IABS R121, R120 ;  /* 0x0000007800797213 */ /* 0x000fe20000000000 */
[----:B------:R-:W-:Y:S01]  /*68a0*/  @!P0 IMAD.IADD R112, R112, 0x1, -R0 ;  /* 0x0000000170708824 */ /* 0x000fe200078e0a00 */
[----:B------:R-:W-:Y:S01]  /*68b0*/  @!P5 IADD3 R114, R114, -R0, RZ ;  /* 0x800000007272d210 */ /* 0x000fe20007ffe0ff */
[----:B------:R-:W-:Y:S01]  /*68c0*/  IMAD.MOV.U32 R111, RZ, RZ, R113 ;  /* 0x000000ffff6f7224 */ /* 0x000fe200078e0071 */
[C---:B------:R-:W-:Y:S01]  /*68d0*/  ISETP.GT.U32.AND P5, PT, R0.reuse, R119, PT ;  /* 0x000000770000720c */ /* 0x040fe20003fa4070 */
        /* <DEDUP_REMOVED lines=8> */
[----:B------:R-:W-:Y:S01]  /*6960*/  ISETP.GE.AND P1, PT, R124, RZ, PT ;  /* 0x000000ff7c00720c */ /* 0x000fe20003f26270 */
[----:B------:R-:W-:Y:S01]  /*6970*/  IMAD.MOV.U32 R113, RZ, RZ, R115 ;  /* 0x000000ffff717224 */ /* 0x000fe200078e0073 */
[----:B------:R-:W-:Y:S01]  /*6980*/  IABS R123, R122 ;  /* 0x0000007a007b7213 */ /* 0x000fe20000000000 */
[--C-:B------:R-:W-:Y:S01]  /*6990*/  @!P5 IMAD.IADD R119, R119, 0x1, -R0.reuse ;  /* 0x000000017777d824 */ /* 0x100fe200078e0a00 */
[----:B------:R-:W-:Y:S01]  /*69a0*/  LOP3.LUT R124, R245, 0xfc, RZ, 0xfc, !PT ;  /* 0x000000fcf57c7812 */ /* 0x000fe200078efcff */
[--C-:B------:R-:W-:Y:S01]  /*69b0*/  @!P0 IMAD.IADD R117, R117, 0x1, -R0.reuse ;  /* 0x0000000175758824 */ /* 0x100fe200078e0a00 */
[----:B------:R-:W-:Y:S01]  /*69c0*/  ISETP.GE.AND P0, PT, R125, RZ, PT ;  /* 0x000000ff7d00720c */ /* 0x000fe20003f06270 */
[----:B------:R-:W-:Y:S01]  /*69d0*/  @!P4 IMAD.MOV R113, RZ, RZ, -R113 ;  /* 0x000000ffff71c224 */ /* 0x000fe200078e0a71 */
[----:B------:R-:W-:Y:S01]  /*69e0*/  ISETP.GT.U32.AND P4, PT, R0, R119, PT ;  /* 0x000000770000720c */ /* 0x000fe20003f84070 */
[----:B------:R-:W-:Y:S01]  /*69f0*/  @!P6 IMAD.IADD R116, R116, 0x1, -R0 ;  /* 0x000000017474e824 */ /* 0x000fe200078e0a00 */
[----:B------:R-:W-:Y:S01]  /*6a00*/  ISETP.GT.U32.AND P6, PT, R0, R117, PT ;  /* 0x000000750000720c */ /* 0x000fe20003fc4070 */
[----:B------:R-:W-:Y:S01]  /*6a10*/  IMAD.HI.U32 R115, R246, R123, RZ ;  /* 0x0000007bf6737227 */ /* 0x000fe200078e00ff */
[----:B------:R-:W-:-:S02]  /*6a20*/  IABS R125, R124 ;  /* 0x0000007c007d7213 */ /* 0x000fc40000000000 */
[C---:B------:R-:W-:Y:S01]  /*6a30*/  ISETP.GT.U32.AND P5, PT, R0.reuse, R116, PT ;  /* 0x000000740000720c */ /* 0x040fe20003fa4070 */
[----:B------:R-:W-:Y:S02]  /*6a40*/  IMAD.MOV R118, RZ, RZ, -R118 ;  /* 0x000000ffff767224 */ /* 0x000fe400078e0a76 */
[----:B------:R-:W-:Y:S02]  /*6a50*/  IMAD.MOV R115, RZ, RZ, -R115 ;  /* 0x000000ffff737224 */ /* 0x000fe400078e0a73 */
[C---:B------:R-:W-:Y:S02]  /*6a60*/  IMAD R118, R0.reuse, R118, R121 ;  /* 0x0000007600767224 */ /* 0x040fe400078e0279 */
[C---:B------:R-:W-:Y:S01]  /*6a70*/  IMAD R121, R0.reuse, R115, R123 ;  /* 0x0000007300797224 */ /* 0x040fe200078e027b */
[----:B------:R-:W-:Y:S01]  /*6a80*/  @!P4 IADD3 R119, R119, -R0, RZ ;  /* 0x800000007777c210 */ /* 0x000fe20007ffe0ff */
[----:B------:R-:W-:Y:S01]  /*6a90*/  @!P6 IMAD.IADD R117, R117, 0x1, -R0 ;  /* 0x000000017575e824 */ /* 0x000fe200078e0a00 */
[----:B------:R-:W-:Y:S01]  /*6aa0*/  ISETP.GT.U32.AND P6, PT, R0, R118, PT ;  /* 0x000000760000720c */ /* 0x000fe20003fc4070 */
[----:B------:R-:W-:Y:S01]  /*6ab0*/  IMAD.HI.U32 R115, R246, R125, RZ ;  /* 0x0000007df6737227 */ /* 0x000fe200078e00ff */
[----:B------:R-:W-:-:S03]  /*6ac0*/  ISETP.GT.U32.AND P4, PT, R0, R121, PT ;  /* 0x000000790000720c */ /* 0x000fc60003f84070 */
[----:B------:R-:W-:Y:S01]  /*6ad0*/  @!P5 IMAD.IADD R116, R116, 0x1, -R0 ;  /* 0x000000017474d824 */ /* 0x000fe200078e0a00 */
[----:B------:R-:W-:Y:S01]  /*6ae0*/  ISETP.GE.AND P5, PT, R120, RZ, PT ;  /* 0x000000ff7800720c */ /* 0x000fe20003fa6270 */
[----:B------:R-:W-:-:S04]  /*6af0*/  IMAD.HI.U32 R120, R246, R127, RZ ;  /* 0x0000007ff6787227 */ /* 0x000fc800078e00ff */
[----:B------:R-:W-:Y:S02]  /*6b00*/  IMAD.MOV R115, RZ, RZ, -R115 ;  /* 0x000000ffff737224 */ /* 0x000fe400078e0a73 */
[----:B------:R-:W-:Y:S02]  /*6b10*/  IMAD.MOV R123, RZ, RZ, -R120 ;  /* 0x000000ffff7b7224 */ /* 0x000fe400078e0a78 */
[----:B------:R-:W-:Y:S01]  /*6b20*/  IMAD R120, R0, R115, R125 ;  /* 0x0000007300787224 */ /* 0x000fe200078e027d */
[----:B------:R-:W-:Y:S01]  /*6b30*/  IABS R125, R128 ;  /* 0x00000080007d7213 */ /* 0x000fe20000000000 */
[--C-:B------:R-:W-:Y:S02]  /*6b40*/  @!P4 IMAD.IADD R121, R121, 0x1, -R0.reuse ;  /* 0x000000017979c824 */ /* 0x100fe400078e0a00 */
[----:B------:R-:W-:Y:S02]  /*6b50*/  IMAD.MOV.U32 R115, RZ, RZ, R117 ;  /* 0x000000ffff737224 */ /* 0x000fe400078e0075 */
[----:B------:R-:W-:Y:S01]  /*6b60*/  @!P6 IMAD.IADD R118, R118, 0x1, -R0 ;  /* 0x000000017676e824 */ /* 0x000fe200078e0a00 */
[----:B------:R-:W-:Y:S01]  /*6b70*/  ISETP.GE.AND P6, PT, R122, RZ, PT ;  /* 0x000000ff7a00720c */ /* 0x000fe20003fc6270 */
[----:B------:R-:W-:Y:S01]  /*6b80*/  @!P2 IMAD.MOV R115, RZ, RZ, -R115 ;  /* 0x000000ffff73a224 */ /* 0x000fe200078e0a73 */
[C---:B------:R-:W-:Y:S01]  /*6b90*/  ISETP.GT.U32.AND P2, PT, R0.reuse, R121, PT ;  /* 0x000000790000720c */ /* 0x040fe20003f44070 */
[C---:B------:R-:W-:Y:S01]  /*6ba0*/  IMAD R123, R0.reuse, R123, R127 ;  /* 0x0000007b007b7224 */ /* 0x040fe200078e027f */
[----:B------:R-:W-:Y:S01]  /*6bb0*/  ISETP.GT.U32.AND P4, PT, R0, R118, PT ;  /* 0x000000760000720c */ /* 0x000fe20003f84070 */
[----:B------:R-:W-:Y:S01]  /*6bc0*/  IMAD.HI.U32 R122, R246, R125, RZ ;  /* 0x0000007df67a7227 */ /* 0x000fe200078e00ff */
[----:B------:R-:W-:-:S03]  /*6bd0*/  IABS R127, R130 ;  /* 0x00000082007f7213 */ /* 0x000fc60000000000 */
[----:B------:R-:W-:Y:S02]  /*6be0*/  IMAD.MOV.U32 R117, RZ, RZ, R119 ;  /* 0x000000ffff757224 */ /* 0x000fe400078e0077 */
[----:B------:R-:W-:Y:S01]  /*6bf0*/  @!P1 IMAD.MOV R116, RZ, RZ, -R116 ;  /* 0x000000ffff749224 */ /* 0x000fe200078e0a74 */
[----:B------:R-:W-:Y:S01]  /*6c00*/  ISETP.GT.U32.AND P1, PT, R0, R123, PT ;  /* 0x0000007b0000720c */ /* 0x000fe20003f24070 */
[----:B------:R-:W-:Y:S01]  /*6c10*/  IMAD.HI.U32 R119, R246, R127, RZ ;  /* 0x0000007ff6777227 */ /* 0x000fe200078e00ff */
[----:B------:R-:W-:Y:S02]  /*6c20*/  @!P0 IADD3 R117, -R117, RZ, RZ ;  /* 0x000000ff75758210 */ /* 0x000fe40007ffe1ff */
[----:B------:R-:W-:Y:S01]  /*6c30*/  ISETP.GE.AND P0, PT, R124, RZ, PT ;  /* 0x000000ff7c00720c */ /* 0x000fe20003f06270 */
[----:B------:R-:W-:Y:S01]  /*6c40*/  IMAD.MOV R122, RZ, RZ, -R122 ;  /* 0x000000ffff7a7224 */ /* 0x000fe200078e0a7a */
[----:B------:R-:W-:Y:S01]  /*6c50*/  LOP3.LUT R124, R245, 0x104, RZ, 0xfc, !PT ;  /* 0x00000104f57c7812 */ /* 0x000fe200078efcff */
[----:B------:R-:W-:-:S02]  /*6c60*/  IMAD.MOV R119, RZ, RZ, -R119 ;  /* 0x000000ffff777224 */ /* 0x000fc400078e0a77 */
[--C-:B------:R-:W-:Y:S01]  /*6c70*/  @!P2 IMAD.IADD R121, R121, 0x1, -R0.reuse ;  /* 0x000000017979a824 */ /* 0x100fe200078e0a00 */
[----:B------:R-:W-:Y:S01]  /*6c80*/  ISETP.GE.AND P2, PT, R128, RZ, PT ;  /* 0x000000ff8000720c */ /* 0x000fe20003f46270 */
[----:B------:R-:W-:Y:S01]  /*6c90*/  @!P4 IMAD.IADD R118, R118, 0x1, -R0 ;  /* 0x000000017676c824 */ /* 0x000fe200078e0a00 */
[----:B------:R-:W-:Y:S01]  /*6ca0*/  LOP3.LUT R128, R245, 0x106, RZ, 0xfc, !PT ;  /* 0x00000106f5807812 */ /* 0x000fe200078efcff */
[----:B------:R-:W-:Y:S01]  /*6cb0*/  IMAD R122, R0, R122, R125 ;  /* 0x0000007a007a7224 */ /* 0x000fe200078e027d */
[----:B------:R-:W-:Y:S01]  /*6cc0*/  ISETP.GE.AND P4, PT, R126, RZ, PT ;  /* 0x000000ff7e00720c */ /* 0x000fe20003f86270 */
[C---:B------:R-:W-:Y:S01]  /*6cd0*/  IMAD R125, R0.reuse, R119, R127 ;  /* 0x00000077007d7224 */ /* 0x040fe200078e027f */
[----:B------:R-:W-:Y:S01]  /*6ce0*/  IABS R127, R124 ;  /* 0x0000007c007f7213 */ /* 0x000fe20000000000 */
[----:B------:R-:W-:Y:S01]  /*6cf0*/  IMAD.MOV.U32 R119, RZ, RZ, R121 ;  /* 0x000000ffff777224 */ /* 0x000fe200078e0079 */
[----:B------:R-:W-:Y:S01]  /*6d00*/  IABS R129, R128 ;  /* 0x0000008000817213 */ /* 0x000fe20000000000 */
[----:B------:R-:W-:Y:S01]  /*6d10*/  @!P5 IMAD.MOV R118, RZ, RZ, -R118 ;  /* 0x000000ffff76d224 */ /* 0x000fe200078e0a76 */
[----:B------:R-:W-:Y:S01]  /*6d20*/  ISETP.GT.U32.AND P5, PT, R0, R122, PT ;  /* 0x0000007a0000720c */ /* 0x000fe20003fa4070 */
[----:B------:R-:W-:-:S02]  /*6d30*/  @!P1 IMAD.IADD R123, R123, 0x1, -R0 ;  /* 0x000000017b7b9824 */ /* 0x000fc400078e0a00 */
[----:B------:R-:W-:Y:S01]  /*6d40*/  @!P6 IMAD.MOV R119, RZ, RZ, -R119 ;  /* 0x000000ffff77e224 */ /* 0x000fe200078e0a77 */
[C---:B------:R-:W-:Y:S01]  /*6d50*/  ISETP.GT.U32.AND P6, PT, R0.reuse, R125, PT ;  /* 0x0000007d0000720c */ /* 0x040fe20003fc4070 */
[----:B------:R-:W-:Y:S01]  /*6d60*/  @!P3 IMAD.MOV R114, RZ, RZ, -R114 ;  /* 0x000000ffff72b224 */ /* 0x000fe200078e0a72 */
[----:B------:R-:W-:Y:S01]  /*6d70*/  ISETP.GT.U32.AND P3, PT, R0, R120, PT ;  /* 0x000000780000720c */ /* 0x000fe20003f64070 */
[----:B------:R-:W-:Y:S01]  /*6d80*/  IMAD.HI.U32 R121, R246, R127, RZ ;  /* 0x0000007ff6797227 */ /* 0x000fe200078e00ff */
[----:B------:R-:W-:-:S03]  /*6d90*/  ISETP.GT.U32.AND P1, PT, R0, R123, PT ;  /* 0x0000007b0000720c */ /* 0x000fc60003f24070 */
[----:B------:R-:W-:Y:S02]  /*6da0*/  IMAD.MOV R121, RZ, RZ, -R121 ;  /* 0x000000ffff797224 */ /* 0x000fe400078e0a79 */
[----:B------:R-:W-:-:S04]  /*6db0*/  @!P5 IMAD.IADD R122, R122, 0x1, -R0 ;  /* 0x000000017a7ad824 */ /* 0x000fc800078e0a00 */
[--C-:B------:R-:W-:Y:S01]  /*6dc0*/  @!P6 IMAD.IADD R125, R125, 0x1, -R0.reuse ;  /* 0x000000017d7de824 */ /* 0x100fe200078e0a00 */
[----:B------:R-:W-:Y:S01]  /*6dd0*/  ISETP.GT.U32.AND P5, PT, R0, R122, PT ;  /* 0x0000007a0000720c */ /* 0x000fe20003fa4070 */
[--C-:B------:R-:W-:Y:S02]  /*6de0*/  @!P3 IMAD.IADD R120, R120, 0x1, -R0.reuse ;  /* 0x000000017878b824 */ /* 0x100fe400078e0a00 */
[----:B------:R-:W-:Y:S01]  /*6df0*/  @!P1 IMAD.IADD R123, R123, 0x1, -R0 ;  /* 0x000000017b7b9824 */ /* 0x000fe200078e0a00 */
[----:B------:R-:W-:Y:S01]  /*6e00*/  ISETP.GE.AND P1, PT, R124, RZ, PT ;  /* 0x000000ff7c00720c */ /* 0x000fe20003f26270 */
[----:B------:R-:W-:Y:S01]  /*6e10*/  IMAD.HI.U32 R124, R246, R129, RZ ;  /* 0x00000081f67c7227 */ /* 0x000fe200078e00ff */
[C---:B------:R-:W-:Y:S02]  /*6e20*/  ISETP.GT.U32.AND P6, PT, R0.reuse, R125, PT ;  /* 0x0000007d0000720c */ /* 0x040fe40003fc4070 */
[----:B------:R-:W-:Y:S01]  /*6e30*/  ISETP.GT.U32.AND P3, PT, R0, R120, PT ;  /* 0x000000780000720c */ /* 0x000fe20003f64070 */
[----:B------:R-:W-:-:S02]  /*6e40*/  IMAD.MOV R126, RZ, RZ, -R124 ;  /* 0x000000ffff7e7224 */ /* 0x000fc400078e0a7c */
[C---:B------:R-:W-:Y:S02]  /*6e50*/  IMAD R124, R0.reuse, R121, R127 ;  /* 0x00000079007c7224 */ /* 0x040fe400078e027f */
[----:B------:R-:W-:Y:S02]  /*6e60*/  IMAD R127, R0, R126, R129 ;  /* 0x0000007e007f7224 */ /* 0x000fe400078e0281 */
[----:B------:R-:W-:Y:S01]  /*6e70*/  @!P5 IMAD.IADD R122, R122, 0x1, -R0 ;  /* 0x000000017a7ad824 */ /* 0x000fe200078e0a00 */
[----:B------:R-:W-:Y:S01]  /*6e80*/  ISETP.GT.U32.AND P5, PT, R0, R124, PT ;  /* 0x0000007c0000720c */ /* 0x000fe20003fa4070 */
[----:B------:R-:W-:-:S04]  /*6e90*/  IMAD.HI.U32 R129, R246, R135, RZ ;  /* 0x00000087f6817227 */ /* 0x000fc800078e00ff */
[----:B------:R-:W-:Y:S01]  /*6ea0*/  @!P6 IMAD.IADD R125, R125, 0x1, -R0 ;  /* 0x000000017d7de824 */ /* 0x000fe200078e0a00 */
[----:B------:R-:W-:Y:S01]  /*6eb0*/  ISETP.GT.U32.AND P6, PT, R0, R127, PT ;  /* 0x0000007f0000720c */ /* 0x000fe20003fc4070 */
[----:B------:R-:W-:Y:S01]  /*6ec0*/  @!P2 IMAD.MOV R122, RZ, RZ, -R122 ;  /* 0x000000ffff7aa224 */ /* 0x000fe200078e0a7a */
[-C--:B------:R-:W-:Y:S02]  /*6ed0*/  @!P3 IADD3 R120, R120, -R0.reuse, RZ ;  /* 0x800000007878b210 */ /* 0x080fe40007ffe0ff */
[----:B------:R-:W-:Y:S02]  /*6ee0*/  ISETP.GE.AND P3, PT, R130, RZ, PT ;  /* 0x000000ff8200720c */ /* 0x000fe40003f66270 */
[----:B------:R-:W-:Y:S01]  /*6ef0*/  LOP3.LUT R130, R245, 0x108, RZ, 0xfc, !PT ;  /* 0x00000108f5827812 */ /* 0x000fe200078efcff */
[----:B------:R-:W-:Y:S01]  /*6f00*/  @!P0 IMAD.MOV R120, RZ, RZ, -R120 ;  /* 0x000000ffff788224 */ /* 0x000fe200078e0a78 */
[----:B------:R-:W-:Y:S02]  /*6f10*/  @!P5 IADD3 R124, R124, -R0, RZ ;  /* 0x800000007c7cd210 */ /* 0x000fe40007ffe0ff */
[----:B------:R-:W-:-:S02]  /*6f20*/  IABS R131, R130 ;  /* 0x0000008200837213 */ /* 0x000fc40000000000 */
[----:B------:R-:W-:Y:S01]  /*6f30*/  ISETP.GE.AND P0, PT, R128, RZ, PT ;  /* 0x000000ff8000720c */ /* 0x000fe20003f06270 */
[----:B------:R-:W-:Y:S01]  /*6f40*/  @!P6 IMAD.IADD R127, R127, 0x1, -R0 ;  /* 0x000000017f7fe824 */ /* 0x000fe200078e0a00 */
[----:B------:R-:W-:Y:S01]  /*6f50*/  ISETP.GT.U32.AND P6, PT, R0, R124, PT ;  /* 0x0000007c0000720c */ /* 0x000fe20003fc4070 */
[----:B------:R-:W-:-:S03]  /*6f60*/  IMAD.HI.U32 R121, R246, R131, RZ ;  /* 0x00000083f6797227 */ /* 0x000fc600078e00ff */
[----:B------:R-:W-:Y:S01]  /*6f70*/  ISETP.GT.U32.AND P2, PT, R0, R127, PT ;  /* 0x0000007f0000720c */ /* 0x000fe20003f44070 */
[----:B------:R-:W-:-:S04]  /*6f80*/  IMAD.HI.U32 R128, R246, R133, RZ ;  /* 0x00000085f6807227 */ /* 0x000fc800078e00ff */
[----:B------:R-:W-:Y:S02]  /*6f90*/  IMAD.MOV R121, RZ, RZ, -R121 ;  /* 0x000000ffff797224 */ /* 0x000fe400078e0a79 */
[----:B------:R-:W-:Y:S02]  /*6fa0*/  IMAD.MOV R128, RZ, RZ, -R128 ;  /* 0x000000ffff807224 */ /* 0x000fe400078e0a80 */
[C---:B------:R-:W-:Y:S01]  /*6fb0*/  IMAD R126, R0.reuse, R121, R131 ;  /* 0x00000079007e7224 */ /* 0x040fe200078e0283 */
[----:B------:R-:W-:Y:S01]  /*6fc0*/  IABS R131, R136 ;  /* 0x0000008800837213 */ /* 0x000fe20000000000 */
[----:B------:R-:W-:Y:S02]  /*6fd0*/  IMAD.MOV.U32 R121, RZ, RZ, R123 ;  /* 0x000000ffff797224 */ /* 0x000fe400078e007b */
[----:B------:R-:W-:Y:S01]  /*6fe0*/  IMAD.MOV R123, RZ, RZ, -R129 ;  /* 0x000000ffff7b7224 */ /* 0x000fe200078e0a81 */
[C---:B------:R-:W-:Y:S01]  /*6ff0*/  ISETP.GT.U32.AND P5, PT, R0.reuse, R126, PT ;  /* 0x0000007e0000720c */ /* 0x040fe20003fa4070 */
[----:B------:R-:W-:Y:S01]  /*7000*/  IMAD R129, R0, R128, R133 ;  /* 0x0000008000817224 */ /* 0x000fe200078e0285 */
[----:B------:R-:W-:Y:S01]  /*7010*/  IABS R133, R138 ;  /* 0x0000008a00857213 */ /* 0x000fe20000000000 */
[----:B------:R-:W-:Y:S01]  /*7020*/  @!P4 IMAD.MOV R121, RZ, RZ, -R121 ;  /* 0x000000ffff79c224 */ /* 0x000fe200078e0a79 */
[----:B------:R-:W-:Y:S01]  /*7030*/  ISETP.GE.AND P4, PT, R130, RZ, PT ;  /* 0x000000ff8200720c */ /* 0x000fe20003f86270 */
[----:B------:R-:W-:Y:S01]  /*7040*/  @!P6 IMAD.IADD R124, R124, 0x1, -R0 ;  /* 0x000000017c7ce824 */ /* 0x000fe200078e0a00 */
[----:B------:R-:W-:Y:S01]  /*7050*/  ISETP.GT.U32.AND P6, PT, R0, R129, PT ;  /* 0x000000810000720c */ /* 0x000fe20003fc4070 */
[----:B------:R-:W-:-:S04]  /*7060*/  IMAD.HI.U32 R130, R246, R131, RZ ;  /* 0x00000083f6827227 */ /* 0x000fc800078e00ff */
[----:B------:R-:W-:Y:S02]  /*7070*/  IMAD.MOV R130, RZ, RZ, -R130 ;  /* 0x000000ffff827224 */ /* 0x000fe400078e0a82 */
[C---:B------:R-:W-:Y:S01]  /*7080*/  IMAD R128, R0.reuse, R123, R135 ;  /* 0x0000007b00807224 */ /* 0x040fe200078e0287 */
[----:B------:R-:W-:Y:S01]  /*7090*/  IABS R135, R141 ;  /* 0x0000008d00877213 */ /* 0x000fe20000000000 */
[----:B------:R-:W-:Y:S02]  /*70a0*/  IMAD R131, R0, R130, R131 ;  /* 0x0000008200837224 */ /* 0x000fe400078e0283 */
[----:B------:R-:W-:Y:S02]  /*70b0*/  IMAD.MOV.U32 R123, RZ, RZ, R125 ;  /* 0x000000ffff7b7224 */ /* 0x000fe400078e007d */
[----:B------:R-:W-:-:S03]  /*70c0*/  IMAD.HI.U32 R125, R246, R133, RZ ;  /* 0x00000085f67d7227 */ /* 0x000fc600078e00ff */
[----:B------:R-:W-:Y:S01]  /*70d0*/  @!P3 IADD3 R123, -R123, RZ, RZ ;  /* 0x000000ff7b7bb210 */ /* 0x000fe20007ffe1ff */
[--C-:B------:R-:W-:Y:S01]  /*70e0*/  @!P6 IMAD.IADD R129, R129, 0x1, -R0.reuse ;  /* 0x000000018181e824 */ /* 0x100fe200078e0a00 */
[----:B------:R-:W-:Y:S01]  /*70f0*/  ISETP.GT.U32.AND P6, PT, R0, R131, PT ;  /* 0x000000830000720c */ /* 0x000fe20003fc4070 */
[----:B------:R-:W-:Y:S01]  /*7100*/  IMAD.MOV R125, RZ, RZ, -R125 ;  /* 0x000000ffff7d7224 */ /* 0x000fe200078e0a7d */
[----:B------:R-:W-:Y:S01]  /*7110*/  ISETP.GE.AND P3, PT, R132, RZ, PT ;  /* 0x000000ff8400720c */ /* 0x000fe20003f66270 */
[----:B------:R-:W-:Y:S01]  /*7120*/  @!P2 IMAD.IADD R127, R127, 0x1, -R0 ;  /* 0x000000017f7fa824 */ /* 0x000fe200078e0a00 */
[----:B------:R-:W-:Y:S01]  /*7130*/  ISETP.GE.AND P2, PT, R134, RZ, PT ;  /* 0x000000ff8600720c */ /* 0x000fe20003f46270 */
[C---:B------:R-:W-:Y:S01]  /*7140*/  IMAD R130, R0.reuse, R125, R133 ;  /* 0x0000007d00827224 */ /* 0x040fe200078e0285 */
[----:B------:R-:W-:Y:S01]  /*7150*/  IABS R133, R140 ;  /* 0x0000008c00857213 */ /* 0x000fe20000000000 */
[----:B------:R-:W-:Y:S02]  /*7160*/  IMAD.MOV.U32 R125, RZ, RZ, R127 ;  /* 0x000000ffff7d7224 */ /* 0x000fe400078e007f */
[----:B------:R-:W-:Y:S01]  /*7170*/  @!P1 IMAD.MOV R124, RZ, RZ, -R124 ;  /* 0x000000ffff7c9224 */ /* 0x000fe200078e0a7c */
[C---:B------:R-:W-:Y:S01]  /*7180*/  ISETP.GT.U32.AND P1, PT, R0.reuse, R128, PT ;  /* 0x000000800000720c */ /* 0x040fe20003f24070 */
[----:B------:R-:W-:Y:S01]  /*7190*/  @!P0 IMAD.MOV R125, RZ, RZ, -R125 ;  /* 0x000000ffff7d8224 */ /* 0x000fe200078e0a7d */
[----:B------:R-:W-:Y:S01]  /*71a0*/  ISETP.GT.U32.AND P0, PT, R0, R129, PT ;  /* 0x000000810000720c */ /* 0x000fe20003f04070 */
[----:B------:R-:W-:Y:S01]  /*71b0*/  IMAD.HI.U32 R127, R246, R133, RZ ;  /* 0x00000085f67f7227 */ /* 0x000fe200078e00ff */
[----:B------:R-:W-:-:S03]  /*71c0*/  @!P6 IADD3 R131, R131, -R0, RZ ;  /* 0x800000008383e210 */ /* 0x000fc60007ffe0ff */
[----:B------:R-:W-:Y:S01]  /*71d0*/  IMAD.MOV R127, RZ, RZ, -R127 ;  /* 0x000000ffff7f7224 */ /* 0x000fe200078e0a7f */
[----:B------:R-:W-:Y:S01]  /*71e0*/  ISETP.GT.U32.AND P6, PT, R0, R131, PT ;  /* 0x000000830000720c */ /* 0x000fe20003fc4070 */
[--C-:B------:R-:W-:Y:S02]  /*71f0*/  @!P5 IMAD.IADD R126, R126, 0x1, -R0.reuse ;  /* 0x000000017e7ed824 */ /* 0x100fe400078e0a00 */
[----:B------:R-:W-:Y:S02]  /*7200*/  IMAD R133, R0, R127, R133 ;  /* 0x0000007f00857224 */ /* 0x000fe400078e0285 */
[--C-:B------:R-:W-:Y:S01]  /*7210*/  @!P1 IMAD.IADD R128, R128, 0x1, -R0.reuse ;  /* 0x0000000180809824 */ /* 0x100fe200078e0a00 */
[C---:B------:R-:W-:Y:S01]  /*7220*/  ISETP.GT.U32.AND P5, PT, R0.reuse, R126, PT ;  /* 0x0000007e0000720c */ /* 0x040fe20003fa4070 */
[----:B------:R-:W-:Y:S01]  /*7230*/  @!P0 IMAD.IADD R129, R129, 0x1, -R0 ;  /* 0x0000000181818824 */ /* 0x000fe200078e0a00 */
[----:B------:R-:W-:Y:S01]  /*7240*/  ISETP.GT.U32.AND P0, PT, R0, R130, PT ;  /* 0x000000820000720c */ /* 0x000fe20003f04070 */
[----:B------:R-:W-:Y:S01]  /*7250*/  IMAD.HI.U32 R127, R246, R135, RZ ;  /* 0x00000087f67f7227 */ /* 0x000fe200078e00ff */
[----:B------:R-:W-:-:S03]  /*7260*/  ISETP.GT.U32.AND P1, PT, R0, R128, PT ;  /* 0x000000800000720c */ /* 0x000fc60003f24070 */
[----:B------:R-:W-:Y:S01]  /*7270*/  @!P6 IMAD.IADD R131, R131, 0x1, -R0 ;  /* 0x000000018383e824 */ /* 0x000fe200078e0a00 */
[----:B------:R-:W-:Y:S01]  /*7280*/  ISETP.GT.U32.AND P6, PT, R0, R133, PT ;  /* 0x000000850000720c */ /* 0x000fe20003fc4070 */
[----:B------:R-:W-:-:S04]  /*7290*/  IMAD.HI.U32 R132, R246, R137, RZ ;  /* 0x00000089f6847227 */ /* 0x000fc800078e00ff */
[----:B------:R-:W-:-:S04]  /*72a0*/  IMAD.HI.U32 R134, R246, R139, RZ ;  /* 0x0000008bf6867227 */ /* 0x000fc800078e00ff */
[--C-:B------:R-:W-:Y:S01]  /*72b0*/  @!P0 IMAD.IADD R130, R130, 0x1, -R0.reuse ;  /* 0x0000000182828824 */ /* 0x100fe200078e0a00 */
[----:B------:R-:W-:Y:S01]  /*72c0*/  ISETP.GE.AND P0, PT, R140, RZ, PT ;  /* 0x000000ff8c00720c */ /* 0x000fe20003f06270 */
[----:B------:R-:W-:Y:S01]  /*72d0*/  IMAD.MOV R127, RZ, RZ, -R127 ;  /* 0x000000ffff7f7224 */ /* 0x000fe200078e0a7f */
[----:B------:R-:W-:Y:S01]  /*72e0*/  LOP3.LUT R140, R245, 0x11c, RZ, 0xfc, !PT ;  /* 0x0000011cf58c7812 */ /* 0x000fe200078efcff */
[--C-:B------:R-:W-:Y:S01]  /*72f0*/  @!P6 IMAD.IADD R133, R133, 0x1, -R0.reuse ;  /* 0x000000018585e824 */ /* 0x100fe200078e0a00 */
[----:B------:R-:W-:Y:S01]  /*7300*/  ISETP.GT.U32.AND P6, PT, R0, R130, PT ;  /* 0x000000820000720c */ /* 0x000fe20003fc4070 */
[--C-:B------:R-:W-:Y:S01]  /*7310*/  @!P5 IMAD.IADD R126, R126, 0x1, -R0.reuse ;  /* 0x000000017e7ed824 */ /* 0x100fe200078e0a00 */
[----:B------:R-:W-:Y:S01]  /*7320*/  ISETP.GE.AND P5, PT, R136, RZ, PT ;  /* 0x000000ff8800720c */ /* 0x000fe20003fa6270 */
[----:B------:R-:W-:Y:S01]  /*7330*/  @!P1 IMAD.IADD R128, R128, 0x1, -R0 ;  /* 0x0000000180809824 */ /* 0x000fe200078e0a00 */
[----:B------:R-:W-:Y:S01]  /*7340*/  ISETP.GE.AND P1, PT, R138, RZ, PT ;  /* 0x000000ff8a00720c */ /* 0x000fe20003f26270 */
[----:B------:R-:W-:Y:S01]  /*7350*/  IMAD.MOV R136, RZ, RZ, -R132 ;  /* 0x000000ffff887224 */ /* 0x000fe200078e0a84 */
[----:B------:R-:W-:Y:S01]  /*7360*/  LOP3.LUT R138, R245, 0x11a, RZ, 0xfc, !PT ;  /* 0x0000011af58a7812 */ /* 0x000fe200078efcff */
[----:B------:R-:W-:-:S02]  /*7370*/  IMAD.MOV R134, RZ, RZ, -R134 ;  /* 0x000000ffff867224 */ /* 0x000fc400078e0a86 */
[C---:B------:R-:W-:Y:S01]  /*7380*/  IMAD R132, R0.reuse, R127, R135 ;  /* 0x0000007f00847224 */ /* 0x040fe200078e0287 */
[----:B------:R-:W-:Y:S01]  /*7390*/  MOV R127, R129 ;  /* 0x00000081007f7202 */ /* 0x000fe20000000f00 */
[----:B------:R-:W-:Y:S01]  /*73a0*/  @!P4 IMAD.MOV R126, RZ, RZ, -R126 ;  /* 0x000000ffff7ec224 */ /* 0x000fe200078e0a7e */
[C---:B------:R-:W-:Y:S01]  /*73b0*/  ISETP.GT.U32.AND P4, PT, R0.reuse, R133, PT ;  /* 0x000000850000720c */ /* 0x040fe20003f84070 */
[C---:B------:R-:W-:Y:S01]  /*73c0*/  IMAD R135, R0.reuse, R136, R137 ;  /* 0x0000008800877224 */ /* 0x040fe200078e0289 */
[----:B------:R-:W-:Y:S01]  /*73d0*/  IABS R137, R138 ;  /* 0x0000008a00897213 */ /* 0x000fe20000000000 */
        /* <DEDUP_REMOVED lines=8> */
[----:B------:R-:W-:-:S02]  /*7460*/  IMAD.MOV.U32 R129, RZ, RZ, R131 ;  /* 0x000000ffff817224 */ /* 0x000fc400078e0083 */
[----:B------:R-:W-:-:S04]  /*7470*/  IMAD.HI.U32 R131, R246, R137, RZ ;  /* 0x00000089f6837227 */ /* 0x000fc800078e00ff */
[----:B------:R-:W-:Y:S02]  /*7480*/  IMAD.MOV R136, RZ, RZ, -R131 ;  /* 0x000000ffff887224 */ /* 0x000fe400078e0a83 */
[----:B------:R-:W-:Y:S02]  /*7490*/  IMAD.HI.U32 R131, R246, R139, RZ ;  /* 0x0000008bf6837227 */ /* 0x000fe400078e00ff */
[----:B------:R-:W-:Y:S02]  /*74a0*/  @!P2 IADD3 R135, R135, -R0, RZ ;  /* 0x800000008787a210 */ /* 0x000fe40007ffe0ff */
[----:B------:R-:W-:Y:S01]  /*74b0*/  @!P4 IMAD.IADD R133, R133, 0x1, -R0 ;  /* 0x000000018585c824 */ /* 0x000fe200078e0a00 */
[----:B------:R-:W-:Y:S01]  /*74c0*/  ISETP.GE.AND P4, PT, R142, RZ, PT ;  /* 0x000000ff8e00720c */ /* 0x000fe20003f86270 */
[----:B------:R-:W-:Y:S01]  /*74d0*/  IMAD R137, R0, R136, R137 ;  /* 0x0000008800897224 */ /* 0x000fe200078e0289 */
[----:B------:R-:W-:Y:S01]  /*74e0*/  LOP3.LUT R142, R245, 0x11e, RZ, 0xfc, !PT ;  /* 0x0000011ef58e7812 */ /* 0x000fe200078efcff */
[----:B------:R-:W-:-:S02]  /*74f0*/  IMAD.MOV R136, RZ, RZ, -R131 ;  /* 0x000000ffff887224 */ /* 0x000fc400078e0a83 */
[--C-:B------:R-:W-:Y:S01]  /*7500*/  @!P3 IMAD.IADD R132, R132, 0x1, -R0.reuse ;  /* 0x000000018484b824 */ /* 0x100fe200078e0a00 */
[----:B------:R-:W-:Y:S01]  /*7510*/  ISETP.GE.AND P3, PT, R143, RZ, PT ;  /* 0x000000ff8f00720c */ /* 0x000fe20003f66270 */
[----:B------:R-:W-:Y:S02]  /*7520*/  IMAD.MOV.U32 R131, RZ, RZ, R133 ;  /* 0x000000ffff837224 */ /* 0x000fe400078e0085 */
[----:B------:R-:W-:Y:S01]  /*7530*/  @!P6 IMAD.IADD R134, R134, 0x1, -R0 ;  /* 0x000000018686e824 */ /* 0x000fe200078e0a00 */
[C---:B------:R-:W-:Y:S01]  /*7540*/  ISETP.GT.U32.AND P2, PT, R0.reuse, R132, PT ;  /* 0x000000840000720c */ /* 0x040fe20003f44070 */
[----:B------:R-:W-:Y:S01]  /*7550*/  @!P0 IMAD.MOV R131, RZ, RZ, -R131 ;  /* 0x000000ffff838224 */ /* 0x000fe200078e0a83 */
[C---:B------:R-:W-:Y:S01]  /*7560*/  ISETP.GT.U32.AND P0, PT, R0.reuse, R137, PT ;  /* 0x000000890000720c */ /* 0x040fe20003f04070 */
[----:B------:R-:W-:Y:S01]  /*7570*/  @!P1 IMAD.MOV R130, RZ, RZ, -R130 ;  /* 0x000000ffff829224 */ /* 0x000fe200078e0a82 */
[C---:B------:R-:W-:Y:S01]  /*7580*/  ISETP.GT.U32.AND P6, PT, R0.reuse, R135, PT ;  /* 0x000000870000720c */ /* 0x040fe20003fc4070 */
[----:B------:R-:W-:Y:S01]  /*7590*/  @!P5 IMAD.MOV R129, RZ, RZ, -R129 ;  /* 0x000000ffff81d224 */ /* 0x000fe200078e0a81 */
[C---:B------:R-:W-:Y:S01]  /*75a0*/  ISETP.GT.U32.AND P1, PT, R0.reuse, R134, PT ;  /* 0x000000860000720c */ /* 0x040fe20003f24070 */
[----:B------:R-:W-:Y:S01]  /*75b0*/  IMAD R136, R0, R136, R139 ;  /* 0x0000008800887224 */ /* 0x000fe200078e028b */
[----:B------:R-:W-:-:S02]  /*75c0*/  ISETP.GE.AND P5, PT, R141, RZ, PT ;  /* 0x000000ff8d00720c */ /* 0x000fc40003fa6270 */
[----:B------:R-:W-:Y:S02]  /*75d0*/  IABS R139, R142 ;  /* 0x0000008e008b7213 */ /* 0x000fe40000000000 */
[----:B------:R-:W-:Y:S01]  /*75e0*/  IABS R141, R144 ;  /* 0x00000090008d7213 */ /* 0x000fe20000000000 */
[--C-:B------:R-:W-:Y:S01]  /*75f0*/  @!P2 IMAD.IADD R132, R132, 0x1, -R0.reuse ;  /* 0x000000018484a824 */ /* 0x100fe200078e0a00 */
[----:B------:R-:W-:Y:S01]  /*7600*/  ISETP.GE.AND P2, PT, R138, RZ, PT ;  /* 0x000000ff8a00720c */ /* 0x000fe20003f46270 */
[--C-:B------:R-:W-:Y:S01]  /*7610*/  @!P0 IMAD.IADD R137, R137, 0x1, -R0.reuse ;  /* 0x0000000189898824 */ /* 0x100fe200078e0a00 */
[----:B------:R-:W-:Y:S01]  /*7620*/  ISETP.GE.AND P0, PT, R142, RZ, PT ;  /* 0x000000ff8e00720c */ /* 0x000fe20003f06270 */
[----:B------:R-:W-:Y:S01]  /*7630*/  @!P6 IMAD.IADD R135, R135, 0x1, -R0 ;  /* 0x000000018787e824 */ /* 0x000fe200078e0a00 */
[----:B------:R-:W-:Y:S01]  /*7640*/  ISETP.GT.U32.AND P6, PT, R0, R136, PT ;  /* 0x000000880000720c */ /* 0x000fe20003fc4070 */
[----:B------:R-:W-:-:S04]  /*7650*/  IMAD.HI.U32 R133, R246, R139, RZ ;  /* 0x0000008bf6857227 */ /* 0x000fc800078e00ff */
[----:B------:R-:W-:Y:S01]  /*7660*/  @!P1 IMAD.IADD R134, R134, 0x1, -R0 ;  /* 0x0000000186869824 */ /* 0x000fe200078e0a00 */
[----:B------:R-:W-:Y:S01]  /*7670*/  ISETP.GE.AND P1, PT, R140, RZ, PT ;  /* 0x000000ff8c00720c */ /* 0x000fe20003f26270 */
[----:B------:R-:W-:Y:S01]  /*7680*/  @!P5 IMAD.MOV R132, RZ, RZ, -R132 ;  /* 0x000000ffff84d224 */ /* 0x000fe200078e0a84 */
[----:B------:R-:W-:Y:S01]  /*7690*/  LOP3.LUT R140, R245, 0x122, RZ, 0xfc, !PT ;  /* 0x00000122f58c7812 */ /* 0x000fe200078efcff */
[----:B------:R-:W-:Y:S01]  /*76a0*/  IMAD.HI.U32 R138, R246, R141, RZ ;  /* 0x0000008df68a7227 */ /* 0x000fe200078e00ff */
[----:B------:R-:W-:Y:S02]  /*76b0*/  ISETP.GT.U32.AND P5, PT, R0, R137, PT ;  /* 0x000000890000720c */ /* 0x000fe40003fa4070 */
[----:B------:R-:W-:Y:S01]  /*76c0*/  IADD3 R133, -R133, RZ, RZ ;  /* 0x000000ff85857210 */ /* 0x000fe20007ffe1ff */
[----:B------:R-:W-:Y:S01]  /*76d0*/  @!P6 IMAD.IADD R136, R136, 0x1, -R0 ;  /* 0x000000018888e824 */ /* 0x000fe200078e0a00 */
[----:B------:R-:W-:Y:S01]  /*76e0*/  IABS R143, R140 ;  /* 0x0000008c008f7213 */ /* 0x000fe20000000000 */
[----:B------:R-:W-:-:S02]  /*76f0*/  IMAD.MOV R138, RZ, RZ, -R138 ;  /* 0x000000ffff8a7224 */ /* 0x000fc400078e0a8a */
[C---:B------:R-:W-:Y:S01]  /*7700*/  IMAD R139, R0.reuse, R133, R139 ;  /* 0x00000085008b7224 */ /* 0x040fe200078e028b */
[----:B------:R-:W-:Y:S01]  /*7710*/  ISETP.GT.U32.AND P6, PT, R0, R136, PT ;  /* 0x000000880000720c */ /* 0x000fe20003fc4070 */
[----:B------:R-:W-:Y:S02]  /*7720*/  IMAD.MOV.U32 R133, RZ, RZ, R135 ;  /* 0x000000ffff857224 */ /* 0x000fe400078e0087 */
[----:B------:R-:W-:-:S04]  /*7730*/  IMAD.HI.U32 R135, R246, R143, RZ ;  /* 0x0000008ff6877227 */ /* 0x000fc800078e00ff */
[----:B------:R-:W-:Y:S01]  /*7740*/  @!P4 IMAD.MOV R133, RZ, RZ, -R133 ;  /* 0x000000ffff85c224 */ /* 0x000fe200078e0a85 */
[C---:B------:R-:W-:Y:S01]  /*7750*/  ISETP.GT.U32.AND P4, PT, R0.reuse, R139, PT ;  /* 0x0000008b0000720c */ /* 0x040fe20003f84070 */
[----:B------:R-:W-:Y:S02]  /*7760*/  IMAD.MOV R135, RZ, RZ, -R135 ;  /* 0x000000ffff877224 */ /* 0x000fe400078e0a87 */
[--C-:B------:R-:W-:Y:S02]  /*7770*/  @!P5 IMAD.IADD R137, R137, 0x1, -R0.reuse ;  /* 0x000000018989d824 */ /* 0x100fe400078e0a00 */
[C---:B------:R-:W-:Y:S02]  /*7780*/  IMAD R138, R0.reuse, R138, R141 ;  /* 0x0000008a008a7224 */ /* 0x040fe400078e028d */
[C---:B------:R-:W-:Y:S02]  /*7790*/  IMAD R141, R0.reuse, R135, R143 ;  /* 0x00000087008d7224 */ /* 0x040fe400078e028f */
[----:B------:R-:W-:Y:S01]  /*77a0*/  IMAD.MOV.U32 R135, RZ, RZ, R137 ;  /* 0x000000ffff877224 */ /* 0x000fe200078e0089 */
[----:B------:R-:W-:Y:S01]  /*77b0*/  ISETP.GT.U32.AND P5, PT, R0, R138, PT ;  /* 0x0000008a0000720c */ /* 0x000fe20003fa4070 */
[----:B------:R-:W-:Y:S01]  /*77c0*/  @!P6 IMAD.IADD R136, R136, 0x1, -R0 ;  /* 0x000000018888e824 */ /* 0x000fe200078e0a00 */
[----:B------:R-:W-:Y:S01]  /*77d0*/  ISETP.GE.AND P6, PT, R140, RZ, PT ;  /* 0x000000ff8c00720c */ /* 0x000fe20003fc6270 */
[----:B------:R-:W-:Y:S01]  /*77e0*/  @!P2 IMAD.MOV R135, RZ, RZ, -R135 ;  /* 0x000000ffff87a224 */ /* 0x000fe200078e0a87 */
[----:B------:R-:W-:Y:S01]  /*77f0*/  ISETP.GT.U32.AND P2, PT, R0, R141, PT ;  /* 0x0000008d0000720c */ /* 0x000fe20003f44070 */
[----:B------:R-:W-:Y:S01]  /*7800*/  @!P3 IMAD.MOV R134, RZ, RZ, -R134 ;  /* 0x000000ffff86b224 */ /* 0x000fe200078e0a86 */
[----:B------:R-:W-:Y:S01]  /*7810*/  @!P4 IADD3 R139, R139, -R0, RZ ;  /* 0x800000008b8bc210 */ /* 0x000fe20007ffe0ff */
[----:B------:R-:W-:Y:S01]  /*7820*/  @!P1 IMAD.MOV R136, RZ, RZ, -R136 ;  /* 0x000000ffff889224 */ /* 0x000fe200078e0a88 */
[----:B------:R-:W-:Y:S01]  /*7830*/  ISETP.GE.AND P3, PT, R144, RZ, PT ;  /* 0x000000ff9000720c */ /* 0x000fe20003f66270 */
[----:B------:R-:W-:Y:S01]  /*7840*/  IMAD.HI.U32 R142, R246, R147, RZ ;  /* 0x00000093f68e7227 */ /* 0x000fe200078e00ff */
[----:B------:R-:W-:-:S02]  /*7850*/  ISETP.GT.U32.AND P4, PT, R0, R139, PT ;  /* 0x0000008b0000720c */ /* 0x000fc40003f84070 */
[C---:B------:R-:W-:Y:S01]  /*7860*/  LOP3.LUT R140, R245.reuse, 0x124, RZ, 0xfc, !PT ;  /* 0x00000124f58c7812 */ /* 0x040fe200078efcff */
[----:B------:R-:W-:Y:S01]  /*7870*/  @!P5 IMAD.IADD R138, R138, 0x1, -R0 ;  /* 0x000000018a8ad824 */ /* 0x000fe200078e0a00 */
[----:B------:R-:W-:Y:S01]  /*7880*/  LOP3.LUT R144, R245, 0x126, RZ, 0xfc, !PT ;  /* 0x00000126f5907812 */ /* 0x000fe200078efcff */
[----:B------:R-:W-:Y:S01]  /*7890*/  IMAD.MOV R142, RZ, RZ, -R142 ;  /* 0x000000ffff8e7224 */ /* 0x000fe200078e0a8e */
[----:B------:R-:W-:Y:S02]  /*78a0*/  IABS R143, R140 ;  /* 0x0000008c008f7213 */ /* 0x000fe40000000000 */
[----:B------:R-:W-:Y:S01]  /*78b0*/  IABS R145, R144 ;  /* 0x0000009000917213 */ /* 0x000fe20000000000 */
[----:B------:R-:W-:Y:S01]  /*78c0*/  IMAD R142, R0, R142, R147 ;  /* 0x0000008e008e7224 */ /* 0x000fe200078e0293 */
[----:B------:R-:W-:Y:S01]  /*78d0*/  @!P2 IADD3 R141, R141, -R0, RZ ;  /* 0x800000008d8da210 */ /* 0x000fe20007ffe0ff */
[----:B------:R-:W-:Y:S01]  /*78e0*/  IMAD.HI.U32 R137, R246, R143, RZ ;  /* 0x0000008ff6897227 */ /* 0x000fe200078e00ff */
[----:B------:R-:W-:-:S02]  /*78f0*/  ISETP.GE.AND P1, PT, R140, RZ, PT ;  /* 0x000000ff8c00720c */ /* 0x000fc40003f26270 */
[----:B------:R-:W-:Y:S01]  /*7900*/  ISETP.GT.U32.AND P2, PT, R0, R141, PT ;  /* 0x0000008d0000720c */ /* 0x000fe20003f44070 */
[----:B------:R-:W-:Y:S01]  /*7910*/  IMAD.HI.U32 R140, R246, R145, RZ ;  /* 0x00000091f68c7227 */ /* 0x000fe200078e00ff */
[----:B------:R-:W-:-:S03]  /*7920*/  ISETP.GT.U32.AND P5, PT, R0, R138, PT ;  /* 0x0000008a0000720c */ /* 0x000fc60003fa4070 */
[----:B------:R-:W-:Y:S01]  /*7930*/  @!P4 IMAD.IADD R139, R139, 0x1, -R0 ;  /* 0x000000018b8bc824 */ /* 0x000fe200078e0a00 */
[----:B------:R-:W-:Y:S01]  /*7940*/  ISETP.GE.AND P4, PT, R144, RZ, PT ;  /* 0x000000ff9000720c */ /* 0x000fe20003f86270 */
[----:B------:R-:W-:Y:S02]  /*7950*/  IMAD.MOV R137, RZ, RZ, -R137 ;  /* 0x000000ffff897224 */ /* 0x000fe400078e0a89 */
[----:B------:R-:W-:Y:S02]  /*7960*/  IMAD.MOV R144, RZ, RZ, -R140 ;  /* 0x000000ffff907224 */ /* 0x000fe400078e0a8c */
[C---:B------:R-:W-:Y:S02]  /*7970*/  IMAD R140, R0.reuse, R137, R143 ;  /* 0x00000089008c7224 */ /* 0x040fe400078e028f */
[----:B------:R-:W-:Y:S02]  /*7980*/  IMAD R143, R0, R144, R145 ;  /* 0x00000090008f7224 */ /* 0x000fe400078e0291 */
[----:B------:R-:W-:-:S02]  /*7990*/  @!P2 IMAD.IADD R141, R141, 0x1, -R0 ;  /* 0x000000018d8da824 */ /* 0x000fc400078e0a00 */
[----:B------:R-:W-:Y:S01]  /*79a0*/  IMAD.MOV.U32 R137, RZ, RZ, R139 ;  /* 0x000000ffff897224 */ /* 0x000fe200078e008b */
[----:B------:R-:W-:Y:S01]  /*79b0*/  ISETP.GT.U32.AND P2, PT, R0, R143, PT ;  /* 0x0000008f0000720c */ /* 0x000fe20003f44070 */
[----:B------:R-:W-:Y:S01]  /*79c0*/  @!P5 IMAD.IADD R138, R138, 0x1, -R0 ;  /* 0x000000018a8ad824 */ /* 0x000fe200078e0a00 */
[----:B------:R-:W-:Y:S01]  /*79d0*/  LOP3.LUT R139, R245, 0x12a, RZ, 0xfc, !PT ;  /* 0x0000012af58b7812 */ /* 0x000fe200078efcff */
[----:B------:R-:W-:Y:S01]  /*79e0*/  @!P0 IMAD.MOV R137, RZ, RZ, -R137 ;  /* 0x000000ffff898224 */ /* 0x000fe200078e0a89 */
[----:B------:R-:W-:Y:S01]  /*79f0*/  ISETP.GT.U32.AND P0, PT, R0, R140, PT ;  /* 0x0000008c0000720c */ /* 0x000fe20003f04070 */
[----:B------:R-:W-:Y:S01]  /*7a00*/  @!P3 IMAD.MOV R138, RZ, RZ, -R138 ;  /* 0x000000ffff8ab224 */ /* 0x000fe200078e0a8a */
[----:B------:R-:W-:Y:S01]  /*7a10*/  IABS R147, R139 ;  /* 0x0000008b00937213 */ /* 0x000fe20000000000 */
[----:B------:R-:W-:Y:S01]  /*7a20*/  IMAD.HI.U32 R145, R246, R151, RZ ;  /* 0x00000097f6917227 */ /* 0x000fe200078e00ff */
[----:B------:R-:W-:Y:S02]  /*7a30*/  ISETP.GE.AND P3, PT, R139, RZ, PT ;  /* 0x000000ff8b00720c */ /* 0x000fe40003f66270 */
[----:B------:R-:W-:Y:S01]  /*7a40*/  ISETP.GE.AND P5, PT, R146, RZ, PT ;  /* 0x000000ff9200720c */ /* 0x000fe20003fa6270 */
[----:B------:R-:W-:-:S04]  /*7a50*/  IMAD.HI.U32 R139, R246, R147, RZ ;  /* 0x00000093f68b7227 */ /* 0x000fc800078e00ff */
[----:B------:R-:W-:Y:S02]  /*7a60*/  @!P2 IMAD.IADD R143, R143, 0x1, -R0 ;  /* 0x000000018f8fa824 */ /* 0x000fe400078e0a00 */
[----:B------:R-:W-:Y:S02]  /*7a70*/  IMAD.MOV R148, RZ, RZ, -R139 ;  /* 0x000000ffff947224 */ /* 0x000fe400078e0a8b */
[----:B------:R-:W-:Y:S01]  /*7a80*/  IMAD.MOV.U32 R139, RZ, RZ, R141 ;  /* 0x000000ffff8b7224 */ /* 0x000fe200078e008d */
[----:B------:R-:W-:Y:S01]  /*7a90*/  ISETP.GT.U32.AND P2, PT, R0, R143, PT ;  /* 0x0000008f0000720c */ /* 0x000fe20003f44070 */
[----:B------:R-:W-:Y:S01]  /*7aa0*/  IMAD.HI.U32 R144, R246, R149, RZ ;  /* 0x00000095f6907227 */ /* 0x000fe200078e00ff */
[----:B------:R-:W-:-:S03]  /*7ab0*/  IADD3 R141, -R145, RZ, RZ ;  /* 0x000000ff918d7210 */ /* 0x000fc60007ffe1ff */
[----:B------:R-:W-:Y:S01]  /*7ac0*/  @!P6 IMAD.MOV R139, RZ, RZ, -R139 ;  /* 0x000000ffff8be224 */ /* 0x000fe200078e0a8b */
[C---:B------:R-:W-:Y:S01]  /*7ad0*/  ISETP.GT.U32.AND P6, PT, R0.reuse, R142, PT ;  /* 0x0000008e0000720c */ /* 0x040fe20003fc4070 */
[----:B------:R-:W-:Y:S02]  /*7ae0*/  IMAD R145, R0, R148, R147 ;  /* 0x0000009400917224 */ /* 0x000fe400078e0293 */
[----:B------:R-:W-:Y:S02]  /*7af0*/  @!P0 IMAD.IADD R140, R140, 0x1, -R0 ;  /* 0x000000018c8c8824 */ /* 0x000fe400078e0a00 */
[----:B------:R-:W-:Y:S02]  /*7b00*/  IMAD.MOV R144, RZ, RZ, -R144 ;  /* 0x000000ffff907224 */ /* 0x000fe400078e0a90 */
[----:B------:R-:W-:Y:S01]  /*7b10*/  @!P2 IMAD.IADD R143, R143, 0x1, -R0 ;  /* 0x000000018f8fa824 */ /* 0x000fe200078e0a00 */
[C---:B------:R-:W-:Y:S01]  /*7b20*/  ISETP.GT.U32.AND P2, PT, R0.reuse, R145, PT ;  /* 0x000000910000720c */ /* 0x040fe20003f44070 */
[C---:B------:R-:W-:Y:S01]  /*7b30*/  IMAD R144, R0.reuse, R144, R149 ;  /* 0x0000009000907224 */ /* 0x040fe200078e0295 */
[----:B------:R-:W-:Y:S01]  /*7b40*/  ISETP.GT.U32.AND P0, PT, R0, R140, PT ;  /* 0x0000008c0000720c */ /* 0x000fe20003f04070 */
[----:B------:R-:W-:-:S04]  /*7b50*/  IMAD.HI.U32 R146, R246, R153, RZ ;  /* 0x00000099f6927227 */ /* 0x000fc800078e00ff */
[----:B------:R-:W-:Y:S01]  /*7b60*/  @!P6 IMAD.IADD R142, R142, 0x1, -R0 ;  /* 0x000000018e8ee824 */ /* 0x000fe200078e0a00 */
[C---:B------:R-:W-:Y:S01]  /*7b70*/  ISETP.GT.U32.AND P6, PT, R0.reuse, R144, PT ;  /* 0x000000900000720c */ /* 0x040fe20003fc4070 */
[C---:B------:R-:W-:Y:S01]  /*7b80*/  IMAD R147, R0.reuse, R141, R151 ;  /* 0x0000008d00937224 */ /* 0x040fe200078e0297 */
[----:B------:R-:W-:Y:S01]  /*7b90*/  IABS R151, R158 ;  /* 0x0000009e00977213 */ /* 0x000fe20000000000 */
[----:B------:R-:W-:Y:S02]  /*7ba0*/  IMAD.MOV R146, RZ, RZ, -R146 ;  /* 0x000000ffff927224 */ /* 0x000fe400078e0a92 */
[--C-:B------:R-:W-:Y:S01]  /*7bb0*/  @!P2 IMAD.IADD R145, R145, 0x1, -R0.reuse ;  /* 0x000000019191a824 */ /* 0x100fe200078e0a00 */
[----:B------:R-:W-:Y:S01]  /*7bc0*/  ISETP.GT.U32.AND P2, PT, R0, R142, PT ;  /* 0x0000008e0000720c */ /* 0x000fe20003f44070 */
[----:B------:R-:W-:Y:S01]  /*7bd0*/  @!P0 IMAD.IADD R140, R140, 0x1, -R0 ;  /* 0x000000018c8c8824 */ /* 0x000fe200078e0a00 */
[----:B------:R-:W-:Y:S01]  /*7be0*/  ISETP.GE.AND P0, PT, R150, RZ, PT ;  /* 0x000000ff9600720c */ /* 0x000fe20003f06270 */
[----:B------:R-:W-:Y:S01]  /*7bf0*/  IMAD R146, R0, R146, R153 ;  /* 0x0000009200927224 */ /* 0x000fe200078e0299 */
[----:B------:R-:W-:Y:S01]  /*7c00*/  IABS R153, R159 ;  /* 0x0000009f00997213 */ /* 0x000fe20000000000 */
[----:B------:R-:W-:-:S04]  /*7c10*/  IMAD.HI.U32 R148, R246, R151, RZ ;  /* 0x00000097f6947227 */ /* 0x000fc800078e00ff */
[----:B------:R-:W-:Y:S01]  /*7c20*/  @!P6 IMAD.IADD R144, R144, 0x1, -R0 ;  /* 0x000000019090e824 */ /* 0x000fe200078e0a00 */
[----:B------:R-:W-:Y:S01]  /*7c30*/  IADD3 R148, -R148, RZ, RZ ;  /* 0x000000ff94947210 */ /* 0x000fe20007ffe1ff */
[----:B------:R-:W-:Y:S01]  /*7c40*/  @!P1 IMAD.MOV R140, RZ, RZ, -R140 ;  /* 0x000000ffff8c9224 */ /* 0x000fe200078e0a8c */
[----:B------:R-:W-:Y:S01]  /*7c50*/  ISETP.GT.U32.AND P1, PT, R0, R145, PT ;  /* 0x000000910000720c */ /* 0x000fe20003f24070 */
[----:B------:R-:W-:Y:S01]  /*7c60*/  IMAD.HI.U32 R149, R246, R153, RZ ;  /* 0x00000099f6957227 */ /* 0x000fe200078e00ff */
[----:B------:R-:W-:-:S03]  /*7c70*/  ISETP.GT.U32.AND P6, PT, R0, R144, PT ;  /* 0x000000900000720c */ /* 0x000fc60003fc4070 */
[----:B------:R-:W-:Y:S02]  /*7c80*/  IMAD.MOV.U32 R141, RZ, RZ, R143 ;  /* 0x000000ffff8d7224 */ /* 0x000fe400078e008f */
[----:B------:R-:W-:Y:S02]  /*7c90*/  IMAD.MOV R152, RZ, RZ, -R149 ;  /* 0x000000ffff987224 */ /* 0x000fe400078e0a95 */
[----:B------:R-:W-:Y:S01]  /*7ca0*/  @!P2 IMAD.IADD R142, R142, 0x1, -R0 ;  /* 0x000000018e8ea824 */ /* 0x000fe200078e0a00 */
[C---:B------:R-:W-:Y:S01]  /*7cb0*/  ISETP.GT.U32.AND P2, PT, R0.reuse, R146, PT ;  /* 0x000000920000720c */ /* 0x040fe20003f44070 */
[----:B------:R-:W-:Y:S01]  /*7cc0*/  @!P4 IMAD.MOV R141, RZ, RZ, -R141 ;  /* 0x000000ffff8dc224 */ /* 0x000fe200078e0a8d */
[C---:B------:R-:W-:Y:S01]  /*7cd0*/  ISETP.GT.U32.AND P4, PT, R0.reuse, R147, PT ;  /* 0x000000930000720c */ /* 0x040fe20003f84070 */
[C---:B------:R-:W-:Y:S02]  /*7ce0*/  IMAD R149, R0.reuse, R148, R151 ;  /* 0x0000009400957224 */ /* 0x040fe400078e0297 */
[----:B------:R-:W-:-:S02]  /*7cf0*/  IMAD R148, R0, R152, R153 ;  /* 0x0000009800947224 */ /* 0x000fc400078e0299 */
[--C-:B------:R-:W-:Y:S01]  /*7d00*/  @!P1 IMAD.IADD R145, R145, 0x1, -R0.reuse ;  /* 0x0000000191919824 */ /* 0x100fe200078e0a00 */
[----:B------:R-:W-:Y:S01]  /*7d10*/  ISETP.GT.U32.AND P1, PT, R0, R149, PT ;  /* 0x000000950000720c */ /* 0x000fe20003f24070 */
[----:B------:R-:W-:Y:S01]  /*7d20*/  @!P6 IMAD.IADD R144, R144, 0x1, -R0 ;  /* 0x000000019090e824 */ /* 0x000fe200078e0a00 */
[----:B------:R-:W-:Y:S01]  /*7d30*/  ISETP.GT.U32.AND P6, PT, R0, R148, PT ;  /* 0x000000940000720c */ /* 0x000fe20003fc4070 */
[----:B------:R-:W-:-:S04]  /*7d40*/  IMAD.HI.U32 R143, R246, R155, RZ ;  /* 0x0000009bf68f7227 */ /* 0x000fc800078e00ff */
[--C-:B------:R-:W-:Y:S01]  /*7d50*/  @!P2 IMAD.IADD R146, R146, 0x1, -R0.reuse ;  /* 0x000000019292a824 */ /* 0x100fe200078e0a00 */
[----:B------:R-:W-:Y:S01]  /*7d60*/  ISETP.GE.AND P2, PT, R156, RZ, PT ;  /* 0x000000ff9c00720c */ /* 0x000fe20003f46270 */
[----:B------:R-:W-:Y:S01]  /*7d70*/  @!P4 IMAD.IADD R147, R147, 0x1, -R0 ;  /* 0x000000019393c824 */ /* 0x000fe200078e0a00 */
[----:B------:R-:W-:Y:S01]  /*7d80*/  LOP3.LUT R156, R245, 0x13a, RZ, 0xfc, !PT ;  /* 0x0000013af59c7812 */ /* 0x000fe200078efcff */
[----:B------:R-:W-:Y:S01]  /*7d90*/  @!P5 IMAD.MOV R142, RZ, RZ, -R142 ;  /* 0x000000ffff8ed224 */ /* 0x000fe200078e0a8e */
[----:B------:R-:W-:Y:S01]  /*7da0*/  ISETP.GT.U32.AND P5, PT, R0, R146, PT ;  /* 0x000000920000720c */ /* 0x000fe20003fa4070 */
[----:B------:R-:W-:Y:S01]  /*7db0*/  IMAD.HI.U32 R150, R246, R157, RZ ;  /* 0x0000009df6967227 */ /* 0x000fe200078e00ff */
[----:B------:R-:W-:Y:S02]  /*7dc0*/  @!P1 IADD3 R149, R149, -R0, RZ ;  /* 0x8000000095959210 */ /* 0x000fe40007ffe0ff */
[----:B------:R-:W-:Y:S01]  /*7dd0*/  ISETP.GT.U32.AND P1, PT, R0, R147, PT ;  /* 0x000000930000720c */ /* 0x000fe20003f24070 */
[----:B------:R-:W-:Y:S01]  /*7de0*/  IMAD.MOV R143, RZ, RZ, -R143 ;  /* 0x000000ffff8f7224 */ /* 0x000fe200078e0a8f */
[----:B------:R-:W-:Y:S01]  /*7df0*/  IABS R153, R156 ;  /* 0x0000009c00997213 */ /* 0x000fe20000000000 */
[----:B------:R-:W-:Y:S01]  /*7e00*/  @!P6 IMAD.IADD R148, R148, 0x1, -R0 ;  /* 0x000000019494e824 */ /* 0x000fe200078e0a00 */
[----:B------:R-:W-:Y:S01]  /*7e10*/  ISETP.GT.U32.AND P6, PT, R0, R149, PT ;  /* 0x000000950000720c */ /* 0x000fe20003fc4070 */
[----:B------:R-:W-:Y:S01]  /*7e20*/  IMAD.MOV R150, RZ, RZ, -R150 ;  /* 0x000000ffff967224 */ /* 0x000fe200078e0a96 */
[----:B------:R-:W-:Y:S01]  /*7e30*/  ISETP.GE.AND P4, PT, R154, RZ, PT ;  /* 0x000000ff9a00720c */ /* 0x000fe20003f86270 */
[----:B------:R-:W-:-:S02]  /*7e40*/  IMAD R151, R0, R143, R155 ;  /* 0x0000008f00977224 */ /* 0x000fc400078e029b */
[C---:B------:R-:W-:Y:S01]  /*7e50*/  IMAD R150, R0.reuse, R150, R157 ;  /* 0x0000009600967224 */ /* 0x040fe200078e029d */
[----:B------:R-:W-:Y:S01]  /*7e60*/  LOP3.LUT R157, R245, 0x13c, RZ, 0xfc, !PT ;  /* 0x0000013cf59d7812 */ /* 0x000fe200078efcff */
[----:B------:R-:W-:Y:S02]  /*7e70*/  IMAD.MOV.U32 R143, RZ, RZ, R145 ;  /* 0x000000ffff8f7224 */ /* 0x000fe400078e0091 */
[----:B------:R-:W-:Y:S01]  /*7e80*/  @!P0 IMAD.MOV R144, RZ, RZ, -R144 ;  /* 0x000000ffff908224 */ /* 0x000fe200078e0a90 */
[----:B------:R-:W-:Y:S01]  /*7e90*/  ISETP.GT.U32.AND P0, PT, R0, R151, PT ;  /* 0x000000970000720c */ /* 0x000fe20003f04070 */
[--C-:B------:R-:W-:Y:S01]  /*7ea0*/  @!P5 IMAD.IADD R146, R146, 0x1, -R0.reuse ;  /* 0x000000019292d824 */ /* 0x100fe200078e0a00 */
[C---:B------:R-:W-:Y:S01]  /*7eb0*/  ISETP.GT.U32.AND P5, PT, R0.reuse, R150, PT ;  /* 0x000000960000720c */ /* 0x040fe20003fa4070 */
[----:B------:R-:W-:Y:S01]  /*7ec0*/  @!P3 IMAD.MOV R143, RZ, RZ, -R143 ;  /* 0x000000ffff8fb224 */ /* 0x000fe200078e0a8f */
[----:B------:R-:W-:Y:S01]  /*7ed0*/  ISETP.GT.U32.AND P3, PT, R0, R148, PT ;  /* 0x000000940000720c */ /* 0x000fe20003f64070 */
[----:B------:R-:W-:Y:S01]  /*7ee0*/  @!P1 IMAD.IADD R147, R147, 0x1, -R0 ;  /* 0x0000000193939824 */ /* 0x000fe200078e0a00 */
[----:B------:R-:W-:Y:S01]  /*7ef0*/  IABS R155, R157 ;  /* 0x0000009d009b7213 */ /* 0x000fe20000000000 */
[----:B------:R-:W-:Y:S01]  /*7f00*/  IMAD.HI.U32 R145, R246, R153, RZ ;  /* 0x00000099f6917227 */ /* 0x000fe200078e00ff */
[----:B------:R-:W-:-:S02]  /*7f10*/  ISETP.GE.AND P1, PT, R158, RZ, PT ;  /* 0x000000ff9e00720c */ /* 0x000fc40003f26270 */
[----:B------:R-:W-:Y:S01]  /*7f20*/  LOP3.LUT R158, R245, 0x146, RZ, 0xfc, !PT ;  /* 0x00000146f59e7812 */ /* 0x000fe200078efcff */
[----:B------:R-:W-:Y:S01]  /*7f30*/  @!P6 IMAD.IADD R149, R149, 0x1, -R0 ;  /* 0x000000019595e824 */ /* 0x000fe200078e0a00 */
[----:B------:R-:W-:Y:S01]  /*7f40*/  ISETP.GE.AND P6, PT, R159, RZ, PT ;  /* 0x000000ff9f00720c */ /* 0x000fe20003fc6270 */
[----:B------:R-:W-:Y:S01]  /*7f50*/  IMAD.HI.U32 R152, R246, R155, RZ ;  /* 0x0000009bf6987227 */ /* 0x000fe200078e00ff */
[----:B------:R-:W-:Y:S02]  /*7f60*/  @!P0 IADD3 R151, R151, -R0, RZ ;  /* 0x8000000097978210 */ /* 0x000fe40007ffe0ff */
[----:B------:R-:W-:Y:S01]  /*7f70*/  ISETP.GE.AND P0, PT, R161, RZ, PT ;  /* 0x000000ffa100720c */ /* 0x000fe20003f06270 */
[----:B------:R-:W-:Y:S01]  /*7f80*/  IMAD.MOV R154, RZ, RZ, -R145 ;  /* 0x000000ffff9a7224 */ /* 0x000fe200078e0a91 */
[----:B------:R-:W-:Y:S01]  /*7f90*/  IABS R161, R158 ;  /* 0x0000009e00a17213 */ /* 0x000fe20000000000 */
[----:B------:R-:W-:Y:S02]  /*7fa0*/  IMAD.MOV.U32 R145, RZ, RZ, R147 ;  /* 0x000000ffff917224 */ /* 0x000fe400078e0093 */
[----:B------:R-:W-:-:S02]  /*7fb0*/  IMAD.MOV R152, RZ, RZ, -R152 ;  /* 0x000000ffff987224 */ /* 0x000fc400078e0a98 */
[----:B------:R-:W-:Y:S01]  /*7fc0*/  IMAD R153, R0, R154, R153 ;  /* 0x0000009a00997224 */ /* 0x000fe200078e0299 */
[C---:B------:R-:W-:Y:S01]  /*7fd0*/  LOP3.LUT R154, R245.reuse, 0x140, RZ, 0xfc, !PT ;  /* 0x00000140f59a7812 */ /* 0x040fe200078efcff */
[----:B------:R-:W-:Y:S01]  /*7fe0*/  IMAD.MOV.U32 R147, RZ, RZ, R149 ;  /* 0x000000ffff937224 */ /* 0x000fe200078e0095 */
[----:B------:R-:W-:Y:S01]  /*7ff0*/  LOP3.LUT R149, R245, 0x13e, RZ, 0xfc, !PT ;  /* 0x0000013ef5957812 */ /* 0x000fe200078efcff */
[--C-:B------:R-:W-:Y:S02]  /*8000*/  @!P5 IMAD.IADD R150, R150, 0x1, -R0.reuse ;  /* 0x000000019696d824 */ /* 0x100fe400078e0a00 */
[----:B------:R-:W-:Y:S01]  /*8010*/  @!P3 IMAD.IADD R148, R148, 0x1, -R0 ;  /* 0x000000019494b824 */ /* 0x000fe200078e0a00 */
[----:B------:R-:W-:Y:S01]  /*8020*/  ISETP.GE.AND P3, PT, R160, RZ, PT ;  /* 0x000000ffa000720c */ /* 0x000fe20003f66270 */
[----:B------:R-:W-:Y:S01]  /*8030*/  @!P4 IMAD.MOV R145, RZ, RZ, -R145 ;  /* 0x000000ffff91c224 */ /* 0x000fe200078e0a91 */
        /* <DEDUP_REMOVED lines=8> */
[----:B------:R-:W-:-:S02]  /*80c0*/  IABS R155, R149 ;  /* 0x00000095009b7213 */ /* 0x000fc40000000000 */
[----:B------:R-:W-:Y:S02]  /*80d0*/  ISETP.GE.AND P2, PT, R156, RZ, PT ;  /* 0x000000ff9c00720c */ /* 0x000fe40003f46270 */
[----:B------:R-:W-:Y:S02]  /*80e0*/  LOP3.LUT R156, R245, 0x142, RZ, 0xfc, !PT ;  /* 0x00000142f59c7812 */ /* 0x000fe400078efcff */
[----:B------:R-:W-:Y:S01]  /*80f0*/  @!P4 IADD3 R151, R151, -R0, RZ ;  /* 0x800000009797c210 */ /* 0x000fe20007ffe0ff */
[--C-:B------:R-:W-:Y:S01]  /*8100*/  @!P5 IMAD.IADD R150, R150, 0x1, -R0.reuse ;  /* 0x000000019696d824 */ /* 0x100fe200078e0a00 */
[----:B------:R-:W-:Y:S01]  /*8110*/  ISETP.GE.AND P5, PT, R149, RZ, PT ;  /* 0x000000ff9500720c */ /* 0x000fe20003fa6270 */
[--C-:B------:R-:W-:Y:S01]  /*8120*/  @!P1 IMAD.IADD R153, R153, 0x1, -R0.reuse ;  /* 0x0000000199999824 */ /* 0x100fe200078e0a00 */
[----:B------:R-:W-:Y:S01]  /*8130*/  ISETP.GE.AND P4, PT, R157, RZ, PT ;  /* 0x000000ff9d00720c */ /* 0x000fe20003f86270 */
[----:B------:R-:W-:Y:S01]  /*8140*/  @!P6 IMAD.IADD R152, R152, 0x1, -R0 ;  /* 0x000000019898e824 */ /* 0x000fe200078e0a00 */
[----:B------:R-:W-:Y:S01]  /*8150*/  IABS R157, R154 ;  /* 0x0000009a009d7213 */ /* 0x000fe20000000000 */
[----:B------:R-:W-:Y:S01]  /*8160*/  IMAD.MOV.U32 R149, RZ, RZ, R151 ;  /* 0x000000ffff957224 */ /* 0x000fe200078e0097 */
[----:B------:R-:W-:Y:S01]  /*8170*/  ISETP.GT.U32.AND P6, PT, R0, R153, PT ;  /* 0x000000990000720c */ /* 0x000fe20003fc4070 */
[----:B------:R-:W-:Y:S01]  /*8180*/  IMAD.HI.U32 R151, R246, R155, RZ ;  /* 0x0000009bf6977227 */ /* 0x000fe200078e00ff */
[----:B------:R-:W-:-:S02]  /*8190*/  ISETP.GE.AND P1, PT, R154, RZ, PT ;  /* 0x000000ff9a00720c */ /* 0x000fc40003f26270 */
[----:B------:R-:W-:Y:S01]  /*81a0*/  LOP3.LUT R160, R245, 0x148, RZ, 0xfc, !PT ;  /* 0x00000148f5a07812 */ /* 0x000fe200078efcff */
[----:B------:R-:W-:Y:S01]  /*81b0*/  @!P3 IMAD.MOV R149, RZ, RZ, -R149 ;  /* 0x000000ffff95b224 */ /* 0x000fe200078e0a95 */
[----:B------:R-:W-:Y:S01]  /*81c0*/  ISETP.GT.U32.AND P3, PT, R0, R152, PT ;  /* 0x000000980000720c */ /* 0x000fe20003f64070 */
[----:B------:R-:W-:Y:S01]  /*81d0*/  IMAD.MOV R151, RZ, RZ, -R151 ;  /* 0x000000ffff977224 */ /* 0x000fe200078e0a97 */
[----:B------:R-:W-:Y:S01]  /*81e0*/  IABS R163, R160 ;  /* 0x000000a000a37213 */ /* 0x000fe20000000000 */
[----:B------:R-:W-:-:S04]  /*81f0*/  IMAD.HI.U32 R154, R246, R157, RZ ;  /* 0x0000009df69a7227 */ /* 0x000fc800078e00ff */
[C---:B------:R-:W-:Y:S01]  /*8200*/  IMAD R155, R0.reuse, R151, R155 ;  /* 0x00000097009b7224 */ /* 0x040fe200078e029b */
[----:B------:R-:W-:Y:S01]  /*8210*/  @!P6 IADD3 R153, R153, -R0, RZ ;  /* 0x800000009999e210 */ /* 0x000fe20007ffe0ff */
[----:B------:R-:W-:Y:S01]  /*8220*/  IMAD.MOV R154, RZ, RZ, -R154 ;  /* 0x000000ffff9a7224 */ /* 0x000fe200078e0a9a */
[----:B------:R-:W-:Y:S01]  /*8230*/  LOP3.LUT R151, R245, 0x144, RZ, 0xfc, !PT ;  /* 0x00000144f5977812 */ /* 0x000fe200078efcff */
[----:B------:R-:W-:Y:S01]  /*8240*/  @!P0 IMAD.MOV R150, RZ, RZ, -R150 ;  /* 0x000000ffff968224 */ /* 0x000fe200078e0a96 */
[----:B------:R-:W-:Y:S01]  /*8250*/  ISETP.GT.U32.AND P6, PT, R0, R155, PT ;  /* 0x0000009b0000720c */ /* 0x000fe20003fc4070 */
[----:B------:R-:W-:Y:S01]  /*8260*/  @!P3 IMAD.IADD R152, R152, 0x1, -R0 ;  /* 0x000000019898b824 */ /* 0x000fe200078e0a00 */
[----:B------:R-:W-:Y:S01]  /*8270*/  ISETP.GE.AND P3, PT, R151, RZ, PT ;  /* 0x000000ff9700720c */ /* 0x000fe20003f66270 */
[----:B------:R-:W-:Y:S01]  /*8280*/  IMAD R154, R0, R154, R157 ;  /* 0x0000009a009a7224 */ /* 0x000fe200078e029d */
[----:B------:R-:W-:Y:S01]  /*8290*/  IABS R159, R151 ;  /* 0x00000097009f7213 */ /* 0x000fe20000000000 */
[----:B------:R-:W-:Y:S01]  /*82a0*/  IMAD.MOV.U32 R151, RZ, RZ, R153 ;  /* 0x000000ffff977224 */ /* 0x000fe200078e0099 */
[----:B------:R-:W-:Y:S01]  /*82b0*/  ISETP.GE.AND P0, PT, R156, RZ, PT ;  /* 0x000000ff9c00720c */ /* 0x000fe20003f06270 */
[----:B------:R-:W-:Y:S01]  /*82c0*/  @!P4 IMAD.MOV R152, RZ, RZ, -R152 ;  /* 0x000000ffff98c224 */ /* 0x000fe200078e0a98 */
[----:B------:R-:W-:Y:S01]  /*82d0*/  IABS R156, R156 ;  /* 0x0000009c009c7213 */ /* 0x000fe20000000000 */
[----:B------:R-:W-:Y:S01]  /*82e0*/  @!P2 IMAD.MOV R151, RZ, RZ, -R151 ;  /* 0x000000ffff97a224 */ /* 0x000fe200078e0a97 */
[----:B------:R-:W-:Y:S01]  /*82f0*/  ISETP.GT.U32.AND P2, PT, R0, R154, PT ;  /* 0x0000009a0000720c */ /* 0x000fe20003f44070 */
[----:B------:R-:W-:Y:S01]  /*8300*/  IMAD.HI.U32 R153, R246, R159, RZ ;  /* 0x0000009ff6997227 */ /* 0x000fe200078e00ff */
[----:B------:R-:W-:-:S03]  /*8310*/  ISETP.GE.AND P4, PT, R158, RZ, PT ;  /* 0x000000ff9e00720c */ /* 0x000fc60003f86270 */
[----:B------:R-:W-:Y:S02]  /*8320*/  @!P6 IMAD.IADD R155, R155, 0x1, -R0 ;  /* 0x000000019b9be824 */ /* 0x000fe400078e0a00 */
[----:B------:R-:W-:Y:S02]  /*8330*/  IMAD.MOV.U32 R157, RZ, RZ, R156 ;  /* 0x000000ffff9d7224 */ /* 0x000fe400078e009c */
[----:B------:R-:W-:Y:S01]  /*8340*/  IMAD.MOV R153, RZ, RZ, -R153 ;  /* 0x000000ffff997224 */ /* 0x000fe200078e0a99 */
[----:B------:R-:W-:Y:S01]  /*8350*/  ISETP.GT.U32.AND P6, PT, R0, R155, PT ;  /* 0x0000009b0000720c */ /* 0x000fe20003fc4070 */
[----:B------:R-:W-:-:S04]  /*8360*/  IMAD.HI.U32 R156, R246, R157, RZ ;  /* 0x0000009df69c7227 */ /* 0x000fc800078e00ff */
[----:B------:R-:W-:Y:S02]  /*8370*/  IMAD.MOV R156, RZ, RZ, -R156 ;  /* 0x000000ffff9c7224 */ /* 0x000fe400078e0a9c */
[----:B------:R-:W-:Y:S02]  /*8380*/  @!P2 IMAD.IADD R154, R154, 0x1, -R0 ;  /* 0x000000019a9aa824 */ /* 0x000fe400078e0a00 */
[C---:B------:R-:W-:Y:S02]  /*8390*/  IMAD R157, R0.reuse, R156, R157 ;  /* 0x0000009c009d7224 */ /* 0x040fe400078e029d */
[C---:B------:R-:W-:Y:S01]  /*83a0*/  IMAD R156, R0.reuse, R153, R159 ;  /* 0x00000099009c7224 */ /* 0x040fe200078e029f */
[----:B------:R-:W-:Y:S01]  /*83b0*/  ISETP.GT.U32.AND P2, PT, R0, R154, PT ;  /* 0x0000009a0000720c */ /* 0x000fe20003f44070 */
[----:B------:R-:W-:-:S04]  /*83c0*/  IMAD.HI.U32 R153, R246, R161, RZ ;  /* 0x000000a1f6997227 */ /* 0x000fc800078e00ff */
[----:B------:R-:W-:Y:S01]  /*83d0*/  @!P6 IMAD.IADD R155, R155, 0x1, -R0 ;  /* 0x000000019b9be824 */ /* 0x000fe200078e0a00 */
[----:B------:R-:W-:Y:S01]  /*83e0*/  IADD3 R159, -R153, RZ, RZ ;  /* 0x000000ff999f7210 */ /* 0x000fe20007ffe1ff */
[----:B------:R-:W-:Y:S01]  /*83f0*/  IMAD.HI.U32 R158, R246, R163, RZ ;  /* 0x000000a3f69e7227 */ /* 0x000fe200078e00ff */
[----:B------:R-:W-:-:S03]  /*8400*/  ISETP.GT.U32.AND P6, PT, R0, R157, PT ;  /* 0x0000009d0000720c */ /* 0x000fc60003fc4070 */
[----:B------:R-:W-:Y:S02]  /*8410*/  IMAD.MOV.U32 R153, RZ, RZ, R155 ;  /* 0x000000ffff997224 */ /* 0x000fe400078e009b */
[C---:B------:R-:W-:Y:S02]  /*8420*/  IMAD R159, R0.reuse, R159, R161 ;  /* 0x0000009f009f7224 */ /* 0x040fe400078e02a1 */
[----:B------:R-:W-:Y:S01]  /*8430*/  @!P5 IMAD.MOV R153, RZ, RZ, -R153 ;  /* 0x000000ffff99d224 */ /* 0x000fe200078e0a99 */
[----:B------:R-:W-:Y:S01]  /*8440*/  ISETP.GT.U32.AND P5, PT, R0, R156, PT ;  /* 0x0000009c0000720c */ /* 0x000fe20003fa4070 */
[----:B------:R-:W-:Y:S02]  /*8450*/  IMAD.MOV R158, RZ, RZ, -R158 ;  /* 0x000000ffff9e7224 */ /* 0x000fe400078e0a9e */
[--C-:B------:R-:W-:Y:S01]  /*8460*/  @!P2 IMAD.IADD R154, R154, 0x1, -R0.reuse ;  /* 0x000000019a9aa824 */ /* 0x100fe200078e0a00 */
[C---:B------:R-:W-:Y:S01]  /*8470*/  ISETP.GT.U32.AND P2, PT, R0.reuse, R159, PT ;  /* 0x0000009f0000720c */ /* 0x040fe20003f44070 */
[----:B------:R-:W-:Y:S01]  /*8480*/  IMAD R158, R0, R158, R163 ;  /* 0x0000009e009e7224 */ /* 0x000fe200078e02a3 */
[----:B------:R-:W-:Y:S01]  /*8490*/  IABS R163, R166 ;  /* 0x000000a600a37213 */ /* 0x000fe20000000000 */
[----:B------:R-:W-:Y:S01]  /*84a0*/  @!P6 IMAD.IADD R157, R157, 0x1, -R0 ;  /* 0x000000019d9de824 */ /* 0x000fe200078e0a00 */
[----:B------:R-:W-:Y:S01]  /*84b0*/  @!P1 IADD3 R154, -R154, RZ, RZ ;  /* 0x000000ff9a9a9210 */ /* 0x000fe20007ffe1ff */
[----:B------:R-:W-:Y:S01]  /*84c0*/  IMAD.HI.U32 R155, R246, R165, RZ ;  /* 0x000000a5f69b7227 */ /* 0x000fe200078e00ff */
[----:B------:R-:W-:-:S03]  /*84d0*/  ISETP.GT.U32.AND P6, PT, R0, R158, PT ;  /* 0x0000009e0000720c */ /* 0x000fc60003fc4070 */
[--C-:B------:R-:W-:Y:S01]  /*84e0*/  @!P5 IMAD.IADD R156, R156, 0x1, -R0.reuse ;  /* 0x000000019c9cd824 */ /* 0x100fe200078e0a00 */
[C---:B------:R-:W-:Y:S01]  /*84f0*/  ISETP.GT.U32.AND P5, PT, R0.reuse, R157, PT ;  /* 0x0000009d0000720c */ /* 0x040fe20003fa4070 */
[----:B------:R-:W-:Y:S02]  /*8500*/  IMAD.MOV R155, RZ, RZ, -R155 ;  /* 0x000000ffff9b7224 */ /* 0x000fe400078e0a9b */
[----:B------:R-:W-:Y:S01]  /*8510*/  @!P2 IMAD.IADD R159, R159, 0x1, -R0 ;  /* 0x000000019f9fa824 */ /* 0x000fe200078e0a00 */
[C---:B------:R-:W-:Y:S01]  /*8520*/  ISETP.GT.U32.AND P2, PT, R0.reuse, R156, PT ;  /* 0x0000009c0000720c */ /* 0x040fe20003f44070 */
[----:B------:R-:W-:Y:S01]  /*8530*/  IMAD R161, R0, R155, R165 ;  /* 0x0000009b00a17224 */ /* 0x000fe200078e02a5 */
[----:B------:R-:W-:Y:S01]  /*8540*/  IABS R165, R168 ;  /* 0x000000a800a57213 */ /* 0x000fe20000000000 */
[----:B------:R-:W-:-:S04]  /*8550*/  IMAD.HI.U32 R155, R246, R163, RZ ;  /* 0x000000a3f69b7227 */ /* 0x000fc800078e00ff */
[--C-:B------:R-:W-:Y:S01]  /*8560*/  @!P6 IMAD.IADD R158, R158, 0x1, -R0.reuse ;  /* 0x000000019e9ee824 */ /* 0x100fe200078e0a00 */
[C---:B------:R-:W-:Y:S01]  /*8570*/  ISETP.GT.U32.AND P6, PT, R0.reuse, R159, PT ;  /* 0x0000009f0000720c */ /* 0x040fe20003fc4070 */
[----:B------:R-:W-:Y:S02]  /*8580*/  IMAD.MOV R155, RZ, RZ, -R155 ;  /* 0x000000ffff9b7224 */ /* 0x000fe400078e0a9b */
[--C-:B------:R-:W-:Y:S01]  /*8590*/  @!P5 IMAD.IADD R157, R157, 0x1, -R0.reuse ;  /* 0x000000019d9dd824 */ /* 0x100fe200078e0a00 */
[----:B------:R-:W-:Y:S01]  /*85a0*/  ISETP.GT.U32.AND P5, PT, R0, R161, PT ;  /* 0x000000a10000720c */ /* 0x000fe20003fa4070 */
[----:B------:R-:W-:Y:S01]  /*85b0*/  @!P2 IMAD.IADD R156, R156, 0x1, -R0 ;  /* 0x000000019c9ca824 */ /* 0x000fe200078e0a00 */
[----:B------:R-:W-:Y:S01]  /*85c0*/  ISETP.GE.AND P2, PT, R160, RZ, PT ;  /* 0x000000ffa000720c */ /* 0x000fe20003f46270 */
[C---:B------:R-:W-:Y:S01]  /*85d0*/  IMAD R160, R0.reuse, R155, R163 ;  /* 0x0000009b00a07224 */ /* 0x040fe200078e02a3 */
[----:B------:R-:W-:Y:S01]  /*85e0*/  ISETP.GT.U32.AND P1, PT, R0, R158, PT ;  /* 0x0000009e0000720c */ /* 0x000fe20003f24070 */
[----:B------:R-:W-:-:S04]  /*85f0*/  IMAD.HI.U32 R155, R246, R165, RZ ;  /* 0x000000a5f69b7227 */ /* 0x000fc800078e00ff */
[--C-:B------:R-:W-:Y:S01]  /*8600*/  @!P6 IMAD.IADD R159, R159, 0x1, -R0.reuse ;  /* 0x000000019f9fe824 */ /* 0x100fe200078e0a00 */
[----:B------:R-:W-:Y:S01]  /*8610*/  ISETP.GT.U32.AND P6, PT, R0, R160, PT ;  /* 0x000000a00000720c */ /* 0x000fe20003fc4070 */
[----:B------:R-:W-:Y:S02]  /*8620*/  IMAD.MOV R155, RZ, RZ, -R155 ;  /* 0x000000ffff9b7224 */ /* 0x000fe400078e0a9b */
[----:B------:R-:W-:Y:S01]  /*8630*/  @!P5 IMAD.IADD R161, R161, 0x1, -R0 ;  /* 0x00000001a1a1d824 */ /* 0x000fe200078e0a00 */
[----:B------:R-:W-:Y:S01]  /*8640*/  ISETP.GE.AND P5, PT, R166, RZ, PT ;  /* 0x000000ffa600720c */ /* 0x000fe20003fa6270 */
[----:B------:R-:W-:Y:S01]  /*8650*/  IMAD R163, R0, R155, R165 ;  /* 0x0000009b00a37224 */ /* 0x000fe200078e02a5 */
[----:B------:R-:W-:Y:S01]  /*8660*/  LOP3.LUT R166, R245, 0x154, RZ, 0xfc, !PT ;  /* 0x00000154f5a67812 */ /* 0x000fe200078efcff */
[----:B------:R-:W-:Y:S02]  /*8670*/  IMAD.MOV.U32 R155, RZ, RZ, R157 ;  /* 0x000000ffff9b7224 */ /* 0x000fe400078e009d */
[----:B------:R-:W-:Y:S01]  /*8680*/  IMAD.HI.U32 R157, R246, R169, RZ ;  /* 0x000000a9f69d7227 */ /* 0x000fe200078e00ff */
[----:B------:R-:W-:-:S03]  /*8690*/  IABS R167, R166 ;  /* 0x000000a600a77213 */ /* 0x000fc60000000000 */
[----:B------:R-:W-:Y:S01]  /*86a0*/  @!P6 IADD3 R160, R160, -R0, RZ ;  /* 0x80000000a0a0e210 */ /* 0x000fe20007ffe0ff */
[----:B------:R-:W-:Y:S02]  /*86b0*/  IMAD.MOV R165, RZ, RZ, -R157 ;  /* 0x000000ffffa57224 */ /* 0x000fe400078e0a9d */
[----:B------:R-:W-:Y:S01]  /*86c0*/  @!P0 IMAD.MOV R155, RZ, RZ, -R155 ;  /* 0x000000ffff9b8224 */ /* 0x000fe200078e0a9b */
[C---:B------:R-:W-:Y:S01]  /*86d0*/  ISETP.GT.U32.AND P6, PT, R0.reuse, R160, PT ;  /* 0x000000a00000720c */ /* 0x040fe20003fc4070 */
[C---:B------:R-:W-:Y:S01]  /*86e0*/  IMAD R165, R0.reuse, R165, R169 ;  /* 0x000000a500a57224 */ /* 0x040fe200078e02a9 */
[----:B------:R-:W-:Y:S01]  /*86f0*/  ISETP.GT.U32.AND P0, PT, R0, R161, PT ;  /* 0x000000a10000720c */ /* 0x000fe20003f04070 */
[----:B------:R-:W-:Y:S01]  /*8700*/  @!P1 IMAD.IADD R158, R158, 0x1, -R0 ;  /* 0x000000019e9e9824 */ /* 0x000fe200078e0a00 */
[----:B------:R-:W-:Y:S01]  /*8710*/  ISETP.GE.AND P1, PT, R164, RZ, PT ;  /* 0x000000ffa400720c */ /* 0x000fe20003f26270 */
[----:B------:R-:W-:Y:S01]  /*8720*/  @!P3 IMAD.MOV R156, RZ, RZ, -R156 ;  /* 0x000000ffff9cb224 */ /* 0x000fe200078e0a9c */
[C---:B------:R-:W-:Y:S01]  /*8730*/  ISETP.GT.U32.AND P3, PT, R0.reuse, R163, PT ;  /* 0x000000a30000720c */ /* 0x040fe20003f64070 */
[----:B------:R-:W-:Y:S01]  /*8740*/  @!P2 IMAD.MOV R158, RZ, RZ, -R158 ;  /* 0x000000ffff9ea224 */ /* 0x000fe200078e0a9e */
[----:B------:R-:W-:Y:S01]  /*8750*/  ISETP.GT.U32.AND P2, PT, R0, R162, PT ;  /* 0x000000a20000720c */ /* 0x000fe20003f44070 */
[----:B------:R-:W-:-:S04]  /*8760*/  IMAD.MOV.U32 R157, RZ, RZ, R159 ;  /* 0x000000ffff9d7224 */ /* 0x000fc800078e009f */
[--C-:B------:R-:W-:Y:S01]  /*8770*/  @!P6 IMAD.IADD R160, R160, 0x1, -R0.reuse ;  /* 0x00000001a0a0e824 */ /* 0x100fe200078e0a00 */
[----:B------:R-:W-:Y:S01]  /*8780*/  ISETP.GT.U32.AND P6, PT, R0, R165, PT ;  /* 0x000000a50000720c */ /* 0x000fe20003fc4070 */
[----:B------:R-:W-:Y:S01]  /*8790*/  @!P4 IMAD.MOV R157, RZ, RZ, -R157 ;  /* 0x000000ffff9dc224 */ /* 0x000fe200078e0a9d */
[----:B------:R-:W-:Y:S01]  /*87a0*/  ISETP.GE.AND P4, PT, R168, RZ, PT ;  /* 0x000000ffa800720c */ /* 0x000fe20003f86270 */
[--C-:B------:R-:W-:Y:S01]  /*87b0*/  @!P0 IMAD.IADD R161, R161, 0x1, -R0.reuse ;  /* 0x00000001a1a18824 */ /* 0x100fe200078e0a00 */
[----:B------:R-:W-:Y:S01]  /*87c0*/  LOP3.LUT R168, R245, 0x156, RZ, 0xfc, !PT ;  /* 0x00000156f5a87812 */ /* 0x000fe200078efcff */
[--C-:B------:R-:W-:Y:S01]  /*87d0*/  @!P3 IMAD.IADD R163, R163, 0x1, -R0.reuse ;  /* 0x00000001a3a3b824 */ /* 0x100fe200078e0a00 */
[----:B------:R-:W-:Y:S01]  /*87e0*/  ISETP.GE.AND P0, PT, R170, RZ, PT ;  /* 0x000000ffaa00720c */ /* 0x000fe20003f06270 */
[----:B------:R-:W-:Y:S01]  /*87f0*/  @!P2 IMAD.IADD R162, R162, 0x1, -R0 ;  /* 0x00000001a2a2a824 */ /* 0x000fe200078e0a00 */
[----:B------:R-:W-:Y:S01]  /*8800*/  MOV R159, R161 ;  /* 0x000000a1009f7202 */ /* 0x000fe20000000f00 */
[----:B------:R-:W-:Y:S01]  /*8810*/  IMAD.HI.U32 R161, R246, R167, RZ ;  /* 0x000000a7f6a17227 */ /* 0x000fe200078e00ff */
[----:B------:R-:W-:-:S02]  /*8820*/  IABS R169, R168 ;  /* 0x000000a800a97213 */ /* 0x000fc40000000000 */
[----:B------:R-:W-:Y:S01]  /*8830*/  ISETP.GT.U32.AND P2, PT, R0, R163, PT ;  /* 0x000000a30000720c */ /* 0x000fe20003f44070 */
[----:B------:R-:W-:Y:S01]  /*8840*/  @!P6 IMAD.IADD R165, R165, 0x1, -R0 ;  /* 0x00000001a5a5e824 */ /* 0x000fe200078e0a00 */
[----:B------:R-:W-:Y:S01]  /*8850*/  LOP3.LUT R170, R245, 0x158, RZ, 0xfc, !PT ;  /* 0x00000158f5aa7812 */ /* 0x000fe200078efcff */
[----:B------:R-:W-:Y:S01]  /*8860*/  IMAD.MOV R164, RZ, RZ, -R161 ;  /* 0x000000ffffa47224 */ /* 0x000fe200078e0aa1 */
[----:B------:R-:W-:Y:S01]  /*8870*/  ISETP.GE.AND P3, PT, R171, RZ, PT ;  /* 0x000000ffab00720c */ /* 0x000fe20003f66270 */
[----:B------:R-:W-:Y:S01]  /*8880*/  IMAD.HI.U32 R161, R246, R169, RZ ;  /* 0x000000a9f6a17227 */ /* 0x000fe200078e00ff */
[C---:B------:R-:W-:Y:S02]  /*8890*/  ISETP.GT.U32.AND P6, PT, R0.reuse, R165, PT ;  /* 0x000000a50000720c */ /* 0x040fe40003fc4070 */
[----:B------:R-:W-:Y:S01]  /*88a0*/  IABS R171, R170 ;  /* 0x000000aa00ab7213 */ /* 0x000fe20000000000 */
[----:B------:R-:W-:Y:S01]  /*88b0*/  @!P1 IMAD.MOV R159, RZ, RZ, -R159 ;  /* 0x000000ffff9f9224 */ /* 0x000fe200078e0a9f */
[----:B------:R-:W-:Y:S01]  /*88c0*/  ISETP.GT.U32.AND P1, PT, R0, R162, PT ;  /* 0x000000a20000720c */ /* 0x000fe20003f24070 */
[----:B------:R-:W-:-:S02]  /*88d0*/  IMAD.MOV R161, RZ, RZ, -R161 ;  /* 0x000000ffffa17224 */ /* 0x000fc400078e0aa1 */
[C---:B------:R-:W-:Y:S02]  /*88e0*/  IMAD R164, R0.reuse, R164, R167 ;  /* 0x000000a400a47224 */ /* 0x040fe400078e02a7 */
[C---:B------:R-:W-:Y:S02]  /*88f0*/  IMAD R167, R0.reuse, R161, R169 ;  /* 0x000000a100a77224 */ /* 0x040fe400078e02a9 */
[--C-:B------:R-:W-:Y:S01]  /*8900*/  @!P2 IMAD.IADD R163, R163, 0x1, -R0.reuse ;  /* 0x00000001a3a3a824 */ /* 0x100fe200078e0a00 */
[C---:B------:R-:W-:Y:S01]  /*8910*/  ISETP.GT.U32.AND P2, PT, R0.reuse, R164, PT ;  /* 0x000000a40000720c */ /* 0x040fe20003f44070 */
[----:B------:R-:W-:Y:S01]  /*8920*/  @!P6 IMAD.IADD R165, R165, 0x1, -R0 ;  /* 0x00000001a5a5e824 */ /* 0x000fe200078e0a00 */
[----:B------:R-:W-:Y:S01]  /*8930*/  ISETP.GT.U32.AND P6, PT, R0, R167, PT ;  /* 0x000000a70000720c */ /* 0x000fe20003fc4070 */
[----:B------:R-:W-:-:S04]  /*8940*/  IMAD.HI.U32 R161, R246, R171, RZ ;  /* 0x000000abf6a17227 */ /* 0x000fc800078e00ff */
[----:B------:R-:W-:Y:S01]  /*8950*/  @!P1 IMAD.IADD R162, R162, 0x1, -R0 ;  /* 0x00000001a2a29824 */ /* 0x000fe200078e0a00 */
[----:B------:R-:W-:Y:S01]  /*8960*/  ISETP.GE.AND P1, PT, R166, RZ, PT ;  /* 0x000000ffa600720c */ /* 0x000fe20003f26270 */
[----:B------:R-:W-:-:S04]  /*8970*/  IMAD.HI.U32 R166, R246, R173, RZ ;  /* 0x000000adf6a67227 */ /* 0x000fc800078e00ff */
[----:B------:R-:W-:Y:S01]  /*8980*/  IMAD.MOV R161, RZ, RZ, -R161 ;  /* 0x000000ffffa17224 */ /* 0x000fe200078e0aa1 */
[----:B------:R-:W-:Y:S01]  /*8990*/  IADD3 R169, -R166, RZ, RZ ;  /* 0x000000ffa6a97210 */ /* 0x000fe20007ffe1ff */
[--C-:B------:R-:W-:Y:S01]  /*89a0*/  @!P2 IMAD.IADD R164, R164, 0x1, -R0.reuse ;  /* 0x00000001a4a4a824 */ /* 0x100fe200078e0a00 */
[----:B------:R-:W-:Y:S01]  /*89b0*/  ISETP.GE.AND P2, PT, R168, RZ, PT ;  /* 0x000000ffa800720c */ /* 0x000fe20003f46270 */
[C---:B------:R-:W-:Y:S01]  /*89c0*/  IMAD R166, R0.reuse, R161, R171 ;  /* 0x000000a100a67224 */ /* 0x040fe200078e02ab */
[----:B------:R-:W-:Y:S01]  /*89d0*/  IABS R171, R176 ;  /* 0x000000b000ab7213 */ /* 0x000fe20000000000 */
[----:B------:R-:W-:Y:S02]  /*89e0*/  IMAD.MOV.U32 R161, RZ, RZ, R163 ;  /* 0x000000ffffa17224 */ /* 0x000fe400078e00a3 */
[----:B------:R-:W-:Y:S02]  /*89f0*/  @!P6 IMAD.IADD R167, R167, 0x1, -R0 ;  /* 0x00000001a7a7e824 */ /* 0x000fe400078e0a00 */
[----:B------:R-:W-:Y:S01]  /*8a00*/  @!P5 IMAD.MOV R160, RZ, RZ, -R160 ;  /* 0x000000ffffa0d224 */ /* 0x000fe200078e0aa0 */
[C---:B------:R-:W-:Y:S01]  /*8a10*/  ISETP.GT.U32.AND P5, PT, R0.reuse, R164, PT ;  /* 0x000000a40000720c */ /* 0x040fe20003fa4070 */
[----:B------:R-:W-:Y:S01]  /*8a20*/  @!P4 IMAD.MOV R161, RZ, RZ, -R161 ;  /* 0x000000ffffa1c224 */ /* 0x000fe200078e0aa1 */
[----:B------:R-:W-:Y:S01]  /*8a30*/  ISETP.GT.U32.AND P4, PT, R0, R166, PT ;  /* 0x000000a60000720c */ /* 0x000fe20003f84070 */
[----:B------:R-:W-:Y:S01]  /*8a40*/  IMAD.HI.U32 R168, R246, R175, RZ ;  /* 0x000000aff6a87227 */ /* 0x000fe200078e00ff */
[----:B------:R-:W-:-:S03]  /*8a50*/  ISETP.GT.U32.AND P6, PT, R0, R167, PT ;  /* 0x000000a70000720c */ /* 0x000fc60003fc4070 */
[C---:B------:R-:W-:Y:S02]  /*8a60*/  IMAD R169, R0.reuse, R169, R173 ;  /* 0x000000a900a97224 */ /* 0x040fe400078e02ad */
[----:B------:R-:W-:Y:S02]  /*8a70*/  IMAD.MOV.U32 R163, RZ, RZ, R165 ;  /* 0x000000ffffa37224 */ /* 0x000fe400078e00a5 */
[----:B------:R-:W-:Y:S02]  /*8a80*/  IMAD.MOV R168, RZ, RZ, -R168 ;  /* 0x000000ffffa87224 */ /* 0x000fe400078e0aa8 */
[----:B------:R-:W-:Y:S01]  /*8a90*/  @!P3 IMAD.MOV R163, RZ, RZ, -R163 ;  /* 0x000000ffffa3b224 */ /* 0x000fe200078e0aa3 */
[C---:B------:R-:W-:Y:S01]  /*8aa0*/  ISETP.GT.U32.AND P3, PT, R0.reuse, R169, PT ;  /* 0x000000a90000720c */ /* 0x040fe20003f64070 */
[----:B------:R-:W-:Y:S01]  /*8ab0*/  IMAD R168, R0, R168, R175 ;  /* 0x000000a800a87224 */ /* 0x000fe200078e02af */
[----:B------:R-:W-:Y:S01]  /*8ac0*/  @!P5 IADD3 R164, R164, -R0, RZ ;  /* 0x80000000a4a4d210 */ /* 0x000fe20007ffe0ff */
[--C-:B------:R-:W-:Y:S01]  /*8ad0*/  @!P4 IMAD.IADD R166, R166, 0x1, -R0.reuse ;  /* 0x00000001a6a6c824 */ /* 0x100fe200078e0a00 */
[----:B------:R-:W-:Y:S01]  /*8ae0*/  ISETP.GE.AND P4, PT, R174, RZ, PT ;  /* 0x000000ffae00720c */ /* 0x000fe20003f86270 */
[----:B------:R-:W-:Y:S01]  /*8af0*/  @!P6 IMAD.IADD R167, R167, 0x1, -R0 ;  /* 0x00000001a7a7e824 */ /* 0x000fe200078e0a00 */
[C---:B------:R-:W-:Y:S01]  /*8b00*/  ISETP.GT.U32.AND P6, PT, R0.reuse, R168, PT ;  /* 0x000000a80000720c */ /* 0x040fe20003fc4070 */
[----:B------:R-:W-:Y:S01]  /*8b10*/  @!P1 IMAD.MOV R164, RZ, RZ, -R164 ;  /* 0x000000ffffa49224 */ /* 0x000fe200078e0aa4 */
[----:B------:R-:W-:Y:S01]  /*8b20*/  ISETP.GT.U32.AND P1, PT, R0, R166, PT ;  /* 0x000000a60000720c */ /* 0x000fe20003f24070 */
[----:B------:R-:W-:Y:S01]  /*8b30*/  IMAD.HI.U32 R165, R246, R171, RZ ;  /* 0x000000abf6a57227 */ /* 0x000fe200078e00ff */
[----:B------:R-:W-:-:S02]  /*8b40*/  LOP3.LUT R174, R245, 0x162, RZ, 0xfc, !PT ;  /* 0x00000162f5ae7812 */ /* 0x000fc400078efcff */
[----:B------:R-:W-:Y:S01]  /*8b50*/  ISETP.GE.AND P5, PT, R172, RZ, PT ;  /* 0x000000ffac00720c */ /* 0x000fe20003fa6270 */
[----:B------:R-:W-:Y:S01]  /*8b60*/  @!P3 IMAD.IADD R169, R169, 0x1, -R0 ;  /* 0x00000001a9a9b824 */ /* 0x000fe200078e0a00 */
[----:B------:R-:W-:Y:S01]  /*8b70*/  IABS R175, R174 ;  /* 0x000000ae00af7213 */ /* 0x000fe20000000000 */
[----:B------:R-:W-:Y:S01]  /*8b80*/  @!P0 IMAD.MOV R162, RZ, RZ, -R162 ;  /* 0x000000ffffa28224 */ /* 0x000fe200078e0aa2 */
[----:B------:R-:W-:Y:S01]  /*8b90*/  ISETP.GE.AND P0, PT, R170, RZ, PT ;  /* 0x000000ffaa00720c */ /* 0x000fe20003f06270 */
[----:B------:R-:W-:Y:S01]  /*8ba0*/  IMAD.MOV R165, RZ, RZ, -R165 ;  /* 0x000000ffffa57224 */ /* 0x000fe200078e0aa5 */
[----:B------:R-:W-:Y:S01]  /*8bb0*/  LOP3.LUT R170, R245, 0x160, RZ, 0xfc, !PT ;  /* 0x00000160f5aa7812 */ /* 0x000fe200078efcff */
[----:B------:R-:W-:Y:S01]  /*8bc0*/  @!P6 IMAD.IADD R168, R168, 0x1, -R0 ;  /* 0x00000001a8a8e824 */ /* 0x000fe200078e0a00 */
[C---:B------:R-:W-:Y:S01]  /*8bd0*/  ISETP.GT.U32.AND P3, PT, R0.reuse, R169, PT ;  /* 0x000000a90000720c */ /* 0x040fe20003f64070 */
[----:B------:R-:W-:Y:S01]  /*8be0*/  IMAD R171, R0, R165, R171 ;  /* 0x000000a500ab7224 */ /* 0x000fe200078e02ab */
[----:B------:R-:W-:Y:S01]  /*8bf0*/  IABS R173, R170 ;  /* 0x000000aa00ad7213 */ /* 0x000fe20000000000 */
[----:B------:R-:W-:Y:S01]  /*8c00*/  IMAD.MOV.U32 R165, RZ, RZ, R167 ;  /* 0x000000ffffa57224 */ /* 0x000fe200078e00a7 */
[----:B------:R-:W-:-:S02]  /*8c10*/  @!P1 IADD3 R166, R166, -R0, RZ ;  /* 0x80000000a6a69210 */ /* 0x000fc40007ffe0ff */
[----:B------:R-:W-:Y:S01]  /*8c20*/  ISETP.GT.U32.AND P1, PT, R0, R171, PT ;  /* 0x000000ab0000720c */ /* 0x000fe20003f24070 */
[----:B------:R-:W-:Y:S01]  /*8c30*/  IMAD.HI.U32 R167, R246, R173, RZ ;  /* 0x000000adf6a77227 */ /* 0x000fe200078e00ff */
[----:B------:R-:W-:Y:S02]  /*8c40*/  ISETP.GT.U32.AND P6, PT, R0, R168, PT ;  /* 0x000000a80000720c */ /* 0x000fe40003fc4070 */
[----:B------:R-:W-:Y:S01]  /*8c50*/  IABS R172, R178 ;  /* 0x000000b200ac7213 */ /* 0x000fe20000000000 */
[----:B------:R-:W-:Y:S02]  /*8c60*/  IMAD.MOV R167, RZ, RZ, -R167 ;  /* 0x000000ffffa77224 */ /* 0x000fe400078e0aa7 */
[----:B------:R-:W-:Y:S01]  /*8c70*/  @!P3 IMAD.IADD R169, R169, 0x1, -R0 ;  /* 0x00000001a9a9b824 */ /* 0x000fe200078e0a00 */
[----:B------:R-:W-:Y:S01]  /*8c80*/  ISETP.GE.AND P3, PT, R170, RZ, PT ;  /* 0x000000ffaa00720c */ /* 0x000fe20003f66270 */
[----:B------:R-:W-:Y:S02]  /*8c90*/  IMAD R170, R0, R167, R173 ;  /* 0x000000a700aa7224 */ /* 0x000fe400078e02ad */
[----:B------:R-:W-:-:S04]  /*8ca0*/  IMAD.HI.U32 R167, R246, R175, RZ ;  /* 0x000000aff6a77227 */ /* 0x000fc800078e00ff */
[--C-:B------:R-:W-:Y:S01]  /*8cb0*/  @!P1 IMAD.IADD R171, R171, 0x1, -R0.reuse ;  /* 0x00000001abab9824 */ /* 0x100fe200078e0a00 */
[----:B------:R-:W-:Y:S01]  /*8cc0*/  ISETP.GE.AND P1, PT, R174, RZ, PT ;  /* 0x000000ffae00720c */ /* 0x000fe20003f26270 */
[----:B------:R-:W-:Y:S01]  /*8cd0*/  @!P6 IMAD.IADD R168, R168, 0x1, -R0 ;  /* 0x00000001a8a8e824 */ /* 0x000fe200078e0a00 */
[C---:B------:R-:W-:Y:S01]  /*8ce0*/  ISETP.GT.U32.AND P6, PT, R0.reuse, R170, PT ;  /* 0x000000aa0000720c */ /* 0x040fe20003fc4070 */
[----:B------:R-:W-:Y:S01]  /*8cf0*/  IMAD.MOV R167, RZ, RZ, -R167 ;  /* 0x000000ffffa77224 */ /* 0x000fe200078e0aa7 */
[----:B------:R-:W-:Y:S01]  /*8d00*/  LOP3.LUT R174, R245, 0x168, RZ, 0xfc, !PT ;  /* 0x00000168f5ae7812 */ /* 0x000fe200078efcff */
[----:B------:R-:W-:Y:S01]  /*8d10*/  @!P0 IMAD.MOV R166, RZ, RZ, -R166 ;  /* 0x000000ffffa68224 */ /* 0x000fe200078e0aa6 */
[C---:B------:R-:W-:Y:S01]  /*8d20*/  ISETP.GT.U32.AND P0, PT, R0.reuse, R171, PT ;  /* 0x000000ab0000720c */ /* 0x040fe20003f04070 */
[----:B------:R-:W-:Y:S01]  /*8d30*/  IMAD R173, R0, R167, R175 ;  /* 0x000000a700ad7224 */ /* 0x000fe200078e02af */
[----:B------:R-:W-:Y:S01]  /*8d40*/  IABS R179, R174 ;  /* 0x000000ae00b37213 */ /* 0x000fe20000000000 */
[----:B------:R-:W-:Y:S01]  /*8d50*/  IMAD.MOV.U32 R175, RZ, RZ, R172 ;  /* 0x000000ffffaf7224 */ /* 0x000fe200078e00ac */
[----:B------:R-:W-:Y:S01]  /*8d60*/  @!P4 IADD3 R168, -R168, RZ, RZ ;  /* 0x000000ffa8a8c210 */ /* 0x000fe20007ffe1ff */
[----:B------:R-:W-:-:S02]  /*8d70*/  IMAD.MOV.U32 R167, RZ, RZ, R169 ;  /* 0x000000ffffa77224 */ /* 0x000fc400078e00a9 */
[----:B------:R-:W-:Y:S01]  /*8d80*/  @!P2 IMAD.MOV R165, RZ, RZ, -R165 ;  /* 0x000000ffffa5a224 */ /* 0x000fe200078e0aa5 */
[----:B------:R-:W-:Y:S01]  /*8d90*/  ISETP.GE.AND P2, PT, R176, RZ, PT ;  /* 0x000000ffb000720c */ /* 0x000fe20003f46270 */
[----:B------:R-:W-:Y:S01]  /*8da0*/  IMAD.HI.U32 R169, R246, R175, RZ ;  /* 0x000000aff6a97227 */ /* 0x000fe200078e00ff */
[----:B------:R-:W-:-:S03]  /*8db0*/  LOP3.LUT R176, R245, 0x164, RZ, 0xfc, !PT ;  /* 0x00000164f5b07812 */ /* 0x000fc600078efcff */
[----:B------:R-:W-:Y:S01]  /*8dc0*/  @!P5 IMAD.MOV R167, RZ, RZ, -R167 ;  /* 0x000000ffffa7d224 */ /* 0x000fe200078e0aa7 */
[----:B------:R-:W-:Y:S01]  /*8dd0*/  ISETP.GT.U32.AND P5, PT, R0, R173, PT ;  /* 0x000000ad0000720c */ /* 0x000fe20003fa4070 */
[--C-:B------:R-:W-:Y:S01]  /*8de0*/  @!P6 IMAD.IADD R170, R170, 0x1, -R0.reuse ;  /* 0x00000001aaaae824 */ /* 0x100fe200078e0a00 */
[----:B------:R-:W-:Y:S01]  /*8df0*/  IABS R177, R176 ;  /* 0x000000b000b17213 */ /* 0x000fe20000000000 */
[----:B------:R-:W-:Y:S01]  /*8e00*/  IMAD.MOV R169, RZ, RZ, -R169 ;  /* 0x000000ffffa97224 */ /* 0x000fe200078e0aa9 */
[----:B------:R-:W-:Y:S01]  /*8e10*/  ISETP.GE.AND P4, PT, R176, RZ, PT ;  /* 0x000000ffb000720c */ /* 0x000fe20003f86270 */
[----:B------:R-:W-:Y:S01]  /*8e20*/  @!P0 IMAD.IADD R171, R171, 0x1, -R0 ;  /* 0x00000001abab8824 */ /* 0x000fe200078e0a00 */
[----:B------:R-:W-:Y:S01]  /*8e30*/  ISETP.GT.U32.AND P6, PT, R0, R170, PT ;  /* 0x000000aa0000720c */ /* 0x000fe20003fc4070 */
[----:B------:R-:W-:Y:S01]  /*8e40*/  IMAD.HI.U32 R172, R246, R177, RZ ;  /* 0x000000b1f6ac7227 */ /* 0x000fe200078e00ff */
[----:B------:R-:W-:Y:S02]  /*8e50*/  ISETP.GE.AND P0, PT, R178, RZ, PT ;  /* 0x000000ffb200720c */ /* 0x000fe40003f06270 */
[C---:B------:R-:W-:Y:S01]  /*8e60*/  LOP3.LUT R176, R245.reuse, 0x16a, RZ, 0xfc, !PT ;  /* 0x0000016af5b07812 */ /* 0x040fe200078efcff */
[C---:B------:R-:W-:Y:S01]  /*8e70*/  IMAD R175, R0.reuse, R169, R175 ;  /* 0x000000a900af7224 */ /* 0x040fe200078e02af */
[----:B------:R-:W-:Y:S01]  /*8e80*/  LOP3.LUT R178, R245, 0x16c, RZ, 0xfc, !PT ;  /* 0x0000016cf5b27812 */ /* 0x000fe200078efcff */
[----:B------:R-:W-:Y:S01]  /*8e90*/  IMAD.MOV.U32 R169, RZ, RZ, R171 ;  /* 0x000000ffffa97224 */ /* 0x000fe200078e00ab */
[----:B------:R-:W-:Y:S01]  /*8ea0*/  IABS R181, R176 ;  /* 0x000000b000b57213 */ /* 0x000fe20000000000 */
[----:B------:R-:W-:Y:S01]  /*8eb0*/  IMAD.MOV R172, RZ, RZ, -R172 ;  /* 0x000000ffffac7224 */ /* 0x000fe200078e0aac */
[----:B------:R-:W-:Y:S01]  /*8ec0*/  IABS R183, R178 ;  /* 0x000000b200b77213 */ /* 0x000fe20000000000 */
[----:B------:R-:W-:Y:S01]  /*8ed0*/  @!P2 IMAD.MOV R169, RZ, RZ, -R169 ;  /* 0x000000ffffa9a224 */ /* 0x000fe200078e0aa9 */
[----:B------:R-:W-:Y:S01]  /*8ee0*/  ISETP.GT.U32.AND P2, PT, R0, R175, PT ;  /* 0x000000af0000720c */ /* 0x000fe20003f44070 */
[----:B------:R-:W-:-:S02]  /*8ef0*/  @!P5 IMAD.IADD R173, R173, 0x1, -R0 ;  /* 0x00000001adadd824 */ /* 0x000fc400078e0a00 */
[----:B------:R-:W-:Y:S02]  /*8f00*/  IMAD R172, R0, R172, R177 ;  /* 0x000000ac00ac7224 */ /* 0x000fe400078e02b1 */
[----:B------:R-:W-:Y:S01]  /*8f10*/  @!P6 IMAD.IADD R170, R170, 0x1, -R0 ;  /* 0x00000001aaaae824 */ /* 0x000fe200078e0a00 */
[----:B------:R-:W-:Y:S01]  /*8f20*/  ISETP.GT.U32.AND P5, PT, R0, R173, PT ;  /* 0x000000ad0000720c */ /* 0x000fe20003fa4070 */
[----:B------:R-:W-:Y:S01]  /*8f30*/  IMAD.HI.U32 R171, R246, R179, RZ ;  /* 0x000000b3f6ab7227 */ /* 0x000fe200078e00ff */
[----:B------:R-:W-:-:S03]  /*8f40*/  ISETP.GT.U32.AND P6, PT, R0, R172, PT ;  /* 0x000000ac0000720c */ /* 0x000fc60003fc4070 */
[----:B------:R-:W-:Y:S01]  /*8f50*/  @!P3 IMAD.MOV R170, RZ, RZ, -R170 ;  /* 0x000000ffffaab224 */ /* 0x000fe200078e0aaa */
[----:B------:R-:W-:Y:S01]  /*8f60*/  IADD3 R171, -R171, RZ, RZ ;  /* 0x000000ffabab7210 */ /* 0x000fe20007ffe1ff */
[----:B------:R-:W-:Y:S01]  /*8f70*/  @!P2 IMAD.IADD R175, R175, 0x1, -R0 ;  /* 0x00000001afafa824 */ /* 0x000fe200078e0a00 */
[----:B------:R-:W-:Y:S01]  /*8f80*/  ISETP.GE.AND P3, PT, R174, RZ, PT ;  /* 0x000000ffae00720c */ /* 0x000fe20003f66270 */
[----:B------:R-:W-:-:S03]  /*8f90*/  IMAD.HI.U32 R177, R246, R183, RZ ;  /* 0x000000b7f6b17227 */ /* 0x000fc600078e00ff */
[----:B------:R-:W-:Y:S01]  /*8fa0*/  ISETP.GT.U32.AND P2, PT, R0, R175, PT ;  /* 0x000000af0000720c */ /* 0x000fe20003f44070 */
[--C-:B------:R-:W-:Y:S01]  /*8fb0*/  @!P5 IMAD.IADD R173, R173, 0x1, -R0.reuse ;  /* 0x00000001adadd824 */ /* 0x100fe200078e0a00 */
[----:B------:R-:W-:Y:S01]  /*8fc0*/  ISETP.GE.AND P5, PT, R176, RZ, PT ;  /* 0x000000ffb000720c */ /* 0x000fe20003fa6270 */
[----:B------:R-:W-:Y:S02]  /*8fd0*/  @!P6 IMAD.IADD R172, R172, 0x1, -R0 ;  /* 0x00000001acace824 */ /* 0x000fe400078e0a00 */
[----:B------:R-:W-:-:S03]  /*8fe0*/  IMAD.HI.U32 R176, R246, R181, RZ ;  /* 0x000000b5f6b07227 */ /* 0x000fc600078e00ff */
[C---:B------:R-:W-:Y:S01]  /*8ff0*/  ISETP.GT.U32.AND P6, PT, R0.reuse, R172, PT ;  /* 0x000000ac0000720c */ /* 0x040fe20003fc4070 */
[C---:B------:R-:W-:Y:S02]  /*9000*/  IMAD R174, R0.reuse, R171, R179 ;  /* 0x000000ab00ae7224 */ /* 0x040fe400078e02b3 */
[----:B------:R-:W-:Y:S02]  /*9010*/  IMAD.MOV.U32 R171, RZ, RZ, R173 ;  /* 0x000000ffffab7224 */ /* 0x000fe400078e00ad */
[----:B------:R-:W-:Y:S02]  /*9020*/  IMAD.MOV R176, RZ, RZ, -R176 ;  /* 0x000000ffffb07224 */ /* 0x000fe400078e0ab0 */
[----:B------:R-:W-:Y:S02]  /*9030*/  IMAD.MOV R173, RZ, RZ, -R177 ;  /* 0x000000ffffad7224 */ /* 0x000fe400078e0ab1 */
[C---:B------:R-:W-:Y:S01]  /*9040*/  IMAD R177, R0.reuse, R176, R181 ;  /* 0x000000b000b17224 */ /* 0x040fe200078e02b5 */
[----:B------:R-:W-:Y:S01]  /*9050*/  IABS R181, R182 ;  /* 0x000000b600b57213 */ /* 0x000fe20000000000 */
[----:B------:R-:W-:Y:S01]  /*9060*/  IMAD R176, R0, R173, R183 ;  /* 0x000000ad00b07224 */ /* 0x000fe200078e02b7 */
[----:B------:R-:W-:Y:S01]  /*9070*/  LOP3.LUT R173, R245, 0x16e, RZ, 0xfc, !PT ;  /* 0x0000016ef5ad7812 */ /* 0x000fe200078efcff */
[--C-:B------:R-:W-:Y:S01]  /*9080*/  @!P2 IMAD.IADD R175, R175, 0x1, -R0.reuse ;  /* 0x00000001afafa824 */ /* 0x100fe200078e0a00 */
[----:B------:R-:W-:Y:S01]  /*9090*/  IABS R183, R184 ;  /* 0x000000b800b77213 */ /* 0x000fe20000000000 */
[----:B------:R-:W-:Y:S01]  /*90a0*/  @!P6 IMAD.IADD R172, R172, 0x1, -R0 ;  /* 0x00000001acace824 */ /* 0x000fe200078e0a00 */
[----:B------:R-:W-:Y:S01]  /*90b0*/  ISETP.GE.AND P2, PT, R173, RZ, PT ;  /* 0x000000ffad00720c */ /* 0x000fe20003f46270 */
[----:B------:R-:W-:Y:S01]  /*90c0*/  @!P1 IMAD.MOV R171, RZ, RZ, -R171 ;  /* 0x000000ffffab9224 */ /* 0x000fe200078e0aab */
[----:B------:R-:W-:Y:S01]  /*90d0*/  IABS R179, R173 ;  /* 0x000000ad00b37213 */ /* 0x000fe20000000000 */
[----:B------:R-:W-:Y:S01]  /*90e0*/  IMAD.MOV.U32 R173, RZ, RZ, R175 ;  /* 0x000000ffffad7224 */ /* 0x000fe200078e00af */
[C---:B------:R-:W-:Y:S01]  /*90f0*/  ISETP.GT.U32.AND P6, PT, R0.reuse, R174, PT ;  /* 0x000000ae0000720c */ /* 0x040fe20003fc4070 */
[----:B------:R-:W-:Y:S01]  /*9100*/  @!P4 IMAD.MOV R172, RZ, RZ, -R172 ;  /* 0x000000ffffacc224 */ /* 0x000fe200078e0aac */
[C---:B------:R-:W-:Y:S01]  /*9110*/  ISETP.GT.U32.AND P4, PT, R0.reuse, R177, PT ;  /* 0x000000b10000720c */ /* 0x040fe20003f84070 */
[----:B------:R-:W-:Y:S01]  /*9120*/  @!P0 IMAD.MOV R173, RZ, RZ, -R173 ;  /* 0x000000ffffad8224 */ /* 0x000fe200078e0aad */
[----:B------:R-:W-:Y:S01]  /*9130*/  ISETP.GT.U32.AND P0, PT, R0, R176, PT ;  /* 0x000000b00000720c */ /* 0x000fe20003f04070 */
[----:B------:R-:W-:Y:S01]  /*9140*/  IMAD.HI.U32 R175, R246, R179, RZ ;  /* 0x000000b3f6af7227 */ /* 0x000fe200078e00ff */
[----:B------:R-:W-:-:S03]  /*9150*/  ISETP.GE.AND P1, PT, R178, RZ, PT ;  /* 0x000000ffb200720c */ /* 0x000fc60003f26270 */
[----:B------:R-:W-:Y:S02]  /*9160*/  IMAD.MOV R180, RZ, RZ, -R175 ;  /* 0x000000ffffb47224 */ /* 0x000fe400078e0aaf */
[----:B------:R-:W-:Y:S02]  /*9170*/  IMAD.HI.U32 R178, R246, R181, RZ ;  /* 0x000000b5f6b27227 */ /* 0x000fe400078e00ff */
[----:B------:R-:W-:Y:S02]  /*9180*/  @!P6 IADD3 R174, R174, -R0, RZ ;  /* 0x80000000aeaee210 */ /* 0x000fe40007ffe0ff */
[--C-:B------:R-:W-:Y:S02]  /*9190*/  @!P4 IMAD.IADD R177, R177, 0x1, -R0.reuse ;  /* 0x00000001b1b1c824 */ /* 0x100fe400078e0a00 */
[----:B------:R-:W-:Y:S01]  /*91a0*/  @!P0 IMAD.IADD R176, R176, 0x1, -R0 ;  /* 0x00000001b0b08824 */ /* 0x000fe200078e0a00 */
[C---:B------:R-:W-:Y:S01]  /*91b0*/  ISETP.GT.U32.AND P6, PT, R0.reuse, R174, PT ;  /* 0x000000ae0000720c */ /* 0x040fe20003fc4070 */
[C---:B------:R-:W-:Y:S01]  /*91c0*/  IMAD R179, R0.reuse, R180, R179 ;  /* 0x000000b400b37224 */ /* 0x040fe200078e02b3 */
[----:B------:R-:W-:Y:S01]  /*91d0*/  ISETP.GT.U32.AND P4, PT, R0, R177, PT ;  /* 0x000000b10000720c */ /* 0x000fe20003f84070 */
[----:B------:R-:W-:Y:S01]  /*91e0*/  IMAD.HI.U32 R180, R246, R185, RZ ;  /* 0x000000b9f6b47227 */ /* 0x000fe200078e00ff */
[----:B------:R-:W-:-:S03]  /*91f0*/  ISETP.GT.U32.AND P0, PT, R0, R176, PT ;  /* 0x000000b00000720c */ /* 0x000fc60003f04070 */
[----:B------:R-:W-:Y:S01]  /*9200*/  IMAD.MOV R178, RZ, RZ, -R178 ;  /* 0x000000ffffb27224 */ /* 0x000fe200078e0ab2 */
[----:B------:R-:W-:Y:S01]  /*9210*/  IADD3 R180, -R180, RZ, RZ ;  /* 0x000000ffb4b47210 */ /* 0x000fe20007ffe1ff */
[----:B------:R-:W-:-:S04]  /*9220*/  IMAD.HI.U32 R175, R246, R183, RZ ;  /* 0x000000b7f6af7227 */ /* 0x000fc800078e00ff */
[----:B------:R-:W-:Y:S02]  /*9230*/  IMAD R180, R0, R180, R185 ;  /* 0x000000b400b47224 */ /* 0x000fe400078e02b9 */
[--C-:B------:R-:W-:Y:S01]  /*9240*/  @!P6 IMAD.IADD R174, R174, 0x1, -R0.reuse ;  /* 0x00000001aeaee824 */ /* 0x100fe200078e0a00 */
[----:B------:R-:W-:Y:S01]  /*9250*/  ISETP.GE.AND P6, PT, R182, RZ, PT ;  /* 0x000000ffb600720c */ /* 0x000fe20003fc6270 */
[--C-:B------:R-:W-:Y:S02]  /*9260*/  @!P0 IMAD.IADD R176, R176, 0x1, -R0.reuse ;  /* 0x00000001b0b08824 */ /* 0x100fe400078e0a00 */
[C---:B------:R-:W-:Y:S02]  /*9270*/  IMAD R178, R0.reuse, R178, R181 ;  /* 0x000000b200b27224 */ /* 0x040fe400078e02b5 */
[----:B------:R-:W-:Y:S01]  /*9280*/  @!P4 IMAD.IADD R177, R177, 0x1, -R0 ;  /* 0x00000001b1b1c824 */ /* 0x000fe200078e0a00 */
[C---:B------:R-:W-:Y:S01]  /*9290*/  ISETP.GT.U32.AND P4, PT, R0.reuse, R179, PT ;  /* 0x000000b30000720c */ /* 0x040fe20003f84070 */
[----:B------:R-:W-:Y:S01]  /*92a0*/  @!P1 IMAD.MOV R176, RZ, RZ, -R176 ;  /* 0x000000ffffb09224 */ /* 0x000fe200078e0ab0 */
[----:B------:R-:W-:Y:S01]  /*92b0*/  ISETP.GT.U32.AND P1, PT, R0, R180, PT ;  /* 0x000000b40000720c */ /* 0x000fe20003f24070 */
[----:B------:R-:W-:-:S02]  /*92c0*/  IMAD.MOV R181, RZ, RZ, -R175 ;  /* 0x000000ffffb57224 */ /* 0x000fc400078e0aaf */
[----:B------:R-:W-:Y:S01]  /*92d0*/  @!P3 IMAD.MOV R174, RZ, RZ, -R174 ;  /* 0x000000ffffaeb224 */ /* 0x000fe200078e0aae */
[C---:B------:R-:W-:Y:S01]  /*92e0*/  ISETP.GT.U32.AND P3, PT, R0.reuse, R178, PT ;  /* 0x000000b20000720c */ /* 0x040fe20003f64070 */
[----:B------:R-:W-:Y:S01]  /*92f0*/  IMAD R181, R0, R181, R183 ;  /* 0x000000b500b57224 */ /* 0x000fe200078e02b7 */
[----:B------:R-:W-:Y:S01]  /*9300*/  IABS R183, R188 ;  /* 0x000000bc00b77213 */ /* 0x000fe20000000000 */
[----:B------:R-:W-:-:S03]  /*9310*/  IMAD.MOV.U32 R175, RZ, RZ, R177 ;  /* 0x000000ffffaf7224 */ /* 0x000fc600078e00b1 */
[----:B------:R-:W-:Y:S01]  /*9320*/  ISETP.GT.U32.AND P0, PT, R0, R181, PT ;  /* 0x000000b50000720c */ /* 0x000fe20003f04070 */
[----:B------:R-:W-:Y:S01]  /*9330*/  @!P5 IMAD.MOV R175, RZ, RZ, -R175 ;  /* 0x000000ffffafd224 */ /* 0x000fe200078e0aaf */
[----:B------:R-:W-:Y:S01]  /*9340*/  ISETP.GE.AND P5, PT, R184, RZ, PT ;  /* 0x000000ffb800720c */ /* 0x000fe20003fa6270 */
[--C-:B------:R-:W-:Y:S01]  /*9350*/  @!P4 IMAD.IADD R179, R179, 0x1, -R0.reuse ;  /* 0x00000001b3b3c824 */ /* 0x100fe200078e0a00 */
[----:B------:R-:W-:Y:S01]  /*9360*/  LOP3.LUT R184, R245, 0x176, RZ, 0xfc, !PT ;  /* 0x00000176f5b87812 */ /* 0x000fe200078efcff */
[--C-:B------:R-:W-:Y:S02]  /*9370*/  @!P1 IMAD.IADD R180, R180, 0x1, -R0.reuse ;  /* 0x00000001b4b49824 */ /* 0x100fe400078e0a00 */
[----:B------:R-:W-:Y:S01]  /*9380*/  @!P3 IMAD.IADD R178, R178, 0x1, -R0 ;  /* 0x00000001b2b2b824 */ /* 0x000fe200078e0a00 */
[----:B------:R-:W-:Y:S01]  /*9390*/  IABS R185, R184 ;  /* 0x000000b800b97213 */ /* 0x000fe20000000000 */
[----:B------:R-:W-:Y:S01]  /*93a0*/  IMAD.HI.U32 R182, R246, R183, RZ ;  /* 0x000000b7f6b67227 */ /* 0x000fe200078e00ff */
[----:B------:R-:W-:-:S02]  /*93b0*/  ISETP.GT.U32.AND P4, PT, R0, R179, PT ;  /* 0x000000b30000720c */ /* 0x000fc40003f84070 */
[----:B------:R-:W-:Y:S01]  /*93c0*/  ISETP.GT.U32.AND P1, PT, R0, R180, PT ;  /* 0x000000b40000720c */ /* 0x000fe20003f24070 */
[----:B------:R-:W-:Y:S01]  /*93d0*/  IMAD.HI.U32 R177, R246, R185, RZ ;  /* 0x000000b9f6b17227 */ /* 0x000fe200078e00ff */
[C---:B------:R-:W-:Y:S02]  /*93e0*/  ISETP.GT.U32.AND P3, PT, R0.reuse, R178, PT ;  /* 0x000000b20000720c */ /* 0x040fe40003f64070 */
[----:B------:R-:W-:Y:S01]  /*93f0*/  @!P0 IADD3 R181, R181, -R0, RZ ;  /* 0x80000000b5b58210 */ /* 0x000fe20007ffe0ff */
[----:B------:R-:W-:Y:S02]  /*9400*/  IMAD.MOV R182, RZ, RZ, -R182 ;  /* 0x000000ffffb67224 */ /* 0x000fe400078e0ab6 */
[----:B------:R-:W-:Y:S01]  /*9410*/  IMAD.MOV R177, RZ, RZ, -R177 ;  /* 0x000000ffffb17224 */ /* 0x000fe200078e0ab1 */
[C---:B------:R-:W-:Y:S01]  /*9420*/  ISETP.GT.U32.AND P0, PT, R0.reuse, R181, PT ;  /* 0x000000b50000720c */ /* 0x040fe20003f04070 */
[----:B------:R-:W-:Y:S02]  /*9430*/  IMAD R182, R0, R182, R183 ;  /* 0x000000b600b67224 */ /* 0x000fe400078e02b7 */
        /* <DEDUP_REMOVED lines=8> */
[----:B------:R-:W-:-:S04]  /*94c0*/  IMAD.HI.U32 R179, R246, R187, RZ ;  /* 0x000000bbf6b37227 */ /* 0x000fc800078e00ff */
[----:B------:R-:W-:Y:S02]  /*94d0*/  IMAD.MOV R179, RZ, RZ, -R179 ;  /* 0x000000ffffb37224 */ /* 0x000fe400078e0ab3 */
[----:B------:R-:W-:Y:S01]  /*94e0*/  @!P2 IMAD.MOV R177, RZ, RZ, -R177 ;  /* 0x000000ffffb1a224 */ /* 0x000fe200078e0ab1 */
[----:B------:R-:W-:Y:S01]  /*94f0*/  ISETP.GE.AND P2, PT, R184, RZ, PT ;  /* 0x000000ffb800720c */ /* 0x000fe20003f46270 */
[--C-:B------:R-:W-:Y:S01]  /*9500*/  @!P0 IMAD.IADD R181, R181, 0x1, -R0.reuse ;  /* 0x00000001b5b58824 */ /* 0x100fe200078e0a00 */
[----:B------:R-:W-:Y:S01]  /*9510*/  LOP3.LUT R184, R245, 0x17c, RZ, 0xfc, !PT ;  /* 0x0000017cf5b87812 */ /* 0x000fe200078efcff */
[----:B------:R-:W-:Y:S01]  /*9520*/  IMAD R183, R0, R179, R187 ;  /* 0x000000b300b77224 */ /* 0x000fe200078e02bb */
[----:B------:R-:W-:Y:S01]  /*9530*/  ISETP.GE.AND P0, PT, R189, RZ, PT ;  /* 0x000000ffbd00720c */ /* 0x000fe20003f06270 */
[----:B------:R-:W-:Y:S01]  /*9540*/  IMAD.MOV.U32 R179, RZ, RZ, R181 ;  /* 0x000000ffffb37224 */ /* 0x000fe200078e00b5 */
[----:B------:R-:W-:Y:S01]  /*9550*/  LOP3.LUT R181, R245, 0x17e, RZ, 0xfc, !PT ;  /* 0x0000017ef5b57812 */ /* 0x000fe200078efcff */
[--C-:B------:R-:W-:Y:S01]  /*9560*/  @!P1 IMAD.IADD R182, R182, 0x1, -R0.reuse ;  /* 0x00000001b6b69824 */ /* 0x100fe200078e0a00 */
[----:B------:R-:W-:Y:S01]  /*9570*/  IABS R187, R184 ;  /* 0x000000b800bb7213 */ /* 0x000fe20000000000 */
[----:B------:R-:W-:Y:S01]  /*9580*/  @!P3 IMAD.IADD R185, R185, 0x1, -R0 ;  /* 0x00000001b9b9b824 */ /* 0x000fe200078e0a00 */
[----:B------:R-:W-:Y:S01]  /*9590*/  IABS R189, R181 ;  /* 0x000000b500bd7213 */ /* 0x000fe20000000000 */
[----:B------:R-:W-:Y:S01]  /*95a0*/  @!P4 IMAD.MOV R180, RZ, RZ, -R180 ;  /* 0x000000ffffb4c224 */ /* 0x000fe200078e0ab4 */
[----:B------:R-:W-:Y:S01]  /*95b0*/  ISETP.GE.AND P4, PT, R181, RZ, PT ;  /* 0x000000ffb500720c */ /* 0x000fe20003f86270 */
[----:B------:R-:W-:Y:S01]  /*95c0*/  IMAD.HI.U32 R181, R246, R187, RZ ;  /* 0x000000bbf6b57227 */ /* 0x000fe200078e00ff */
[----:B------:R-:W-:-:S02]  /*95d0*/  ISETP.GT.U32.AND P1, PT, R0, R182, PT ;  /* 0x000000b60000720c */ /* 0x000fc40003f24070 */
[----:B------:R-:W-:Y:S01]  /*95e0*/  ISETP.GT.U32.AND P3, PT, R0, R185, PT ;  /* 0x000000b90000720c */ /* 0x000fe20003f64070 */
[----:B------:R-:W-:Y:S01]  /*95f0*/  @!P5 IMAD.MOV R179, RZ, RZ, -R179 ;  /* 0x000000ffffb3d224 */ /* 0x000fe200078e0ab3 */
[----:B------:R-:W-:Y:S01]  /*9600*/  ISETP.GE.AND P5, PT, R184, RZ, PT ;  /* 0x000000ffb800720c */ /* 0x000fe20003fa6270 */
[----:B------:R-:W-:-:S04]  /*9610*/  IMAD.HI.U32 R184, R246, R189, RZ ;  /* 0x000000bdf6b87227 */ /* 0x000fc800078e00ff */
[----:B------:R-:W-:Y:S02]  /*9620*/  IMAD.MOV R181, RZ, RZ, -R181 ;  /* 0x000000ffffb57224 */ /* 0x000fe400078e0ab5 */
[----:B------:R-:W-:Y:S02]  /*9630*/  IMAD.MOV R186, RZ, RZ, -R184 ;  /* 0x000000ffffba7224 */ /* 0x000fe400078e0ab8 */
[----:B------:R-:W-:Y:S02]  /*9640*/  IMAD R184, R0, R181, R187 ;  /* 0x000000b500b87224 */ /* 0x000fe400078e02bb */
[--C-:B------:R-:W-:Y:S02]  /*9650*/  @!P1 IMAD.IADD R182, R182, 0x1, -R0.reuse ;  /* 0x00000001b6b69824 */ /* 0x100fe400078e0a00 */
[----:B------:R-:W-:Y:S01]  /*9660*/  @!P3 IMAD.IADD R185, R185, 0x1, -R0 ;  /* 0x00000001b9b9b824 */ /* 0x000fe200078e0a00 */
[C---:B------:R-:W-:Y:S01]  /*9670*/  ISETP.GT.U32.AND P1, PT, R0.reuse, R184, PT ;  /* 0x000000b80000720c */ /* 0x040fe20003f24070 */
[C---:B------:R-:W-:Y:S01]  /*9680*/  IMAD R187, R0.reuse, R186, R189 ;  /* 0x000000ba00bb7224 */ /* 0x040fe200078e02bd */
[----:B------:R-:W-:Y:S01]  /*9690*/  ISETP.GT.U32.AND P3, PT, R0, R183, PT ;  /* 0x000000b70000720c */ /* 0x000fe20003f64070 */
[----:B------:R-:W-:Y:S01]  /*96a0*/  IMAD.HI.U32 R186, R246, R191, RZ ;  /* 0x000000bff6ba7227 */ /* 0x000fe200078e00ff */
[----:B------:R-:W-:-:S03]  /*96b0*/  MOV R181, R185 ;  /* 0x000000b900b57202 */ /* 0x000fc60000000f00 */
[----:B------:R-:W-:Y:S02]  /*96c0*/  IMAD.MOV R186, RZ, RZ, -R186 ;  /* 0x000000ffffba7224 */ /* 0x000fe400078e0aba */
[----:B------:R-:W-:Y:S01]  /*96d0*/  @!P2 IMAD.MOV R181, RZ, RZ, -R181 ;  /* 0x000000ffffb5a224 */ /* 0x000fe200078e0ab5 */
[----:B------:R-:W-:Y:S01]  /*96e0*/  ISETP.GT.U32.AND P2, PT, R0, R187, PT ;  /* 0x000000bb0000720c */ /* 0x000fe20003f44070 */
[----:B------:R-:W-:Y:S01]  /*96f0*/  @!P6 IMAD.MOV R178, RZ, RZ, -R178 ;  /* 0x000000ffffb2e224 */ /* 0x000fe200078e0ab2 */
[----:B------:R-:W-:Y:S01]  /*9700*/  ISETP.GE.AND P6, PT, R188, RZ, PT ;  /* 0x000000ffbc00720c */ /* 0x000fe20003fc6270 */
[----:B------:R-:W-:Y:S02]  /*9710*/  @!P1 IMAD.IADD R184, R184, 0x1, -R0 ;  /* 0x00000001b8b89824 */ /* 0x000fe400078e0a00 */
[----:B------:R-:W-:Y:S01]  /*9720*/  IMAD R186, R0, R186, R191 ;  /* 0x000000ba00ba7224 */ /* 0x000fe200078e02bf */
[----:B------:R-:W-:Y:S01]  /*9730*/  IABS R191, R194 ;  /* 0x000000c200bf7213 */ /* 0x000fe20000000000 */
[----:B------:R-:W-:Y:S01]  /*9740*/  IMAD.HI.U32 R188, R246, R193, RZ ;  /* 0x000000c1f6bc7227 */ /* 0x000fe200078e00ff */
[----:B------:R-:W-:-:S03]  /*9750*/  ISETP.GT.U32.AND P1, PT, R0, R184, PT ;  /* 0x000000b80000720c */ /* 0x000fc60003f24070 */
[----:B------:R-:W-:Y:S02]  /*9760*/  IMAD.MOV R188, RZ, RZ, -R188 ;  /* 0x000000ffffbc7224 */ /* 0x000fe400078e0abc */
[----:B------:R-:W-:Y:S02]  /*9770*/  @!P2 IMAD.IADD R187, R187, 0x1, -R0 ;  /* 0x00000001bbbba824 */ /* 0x000fe400078e0a00 */
[----:B------:R-:W-:-:S03]  /*9780*/  IMAD.HI.U32 R185, R246, R191, RZ ;  /* 0x000000bff6b97227 */ /* 0x000fc600078e00ff */
[C---:B------:R-:W-:Y:S01]  /*9790*/  ISETP.GT.U32.AND P2, PT, R0.reuse, R187, PT ;  /* 0x000000bb0000720c */ /* 0x040fe20003f44070 */
[----:B------:R-:W-:Y:S01]  /*97a0*/  IMAD R189, R0, R188, R193 ;  /* 0x000000bc00bd7224 */ /* 0x000fe200078e02c1 */
[----:B------:R-:W-:Y:S01]  /*97b0*/  IABS R193, R198 ;  /* 0x000000c600c17213 */ /* 0x000fe20000000000 */
[--C-:B------:R-:W-:Y:S01]  /*97c0*/  @!P1 IMAD.IADD R184, R184, 0x1, -R0.reuse ;  /* 0x00000001b8b89824 */ /* 0x100fe200078e0a00 */
[----:B------:R-:W-:Y:S01]  /*97d0*/  ISETP.GT.U32.AND P1, PT, R0, R186, PT ;  /* 0x000000ba0000720c */ /* 0x000fe20003f24070 */
[----:B------:R-:W-:Y:S02]  /*97e0*/  IMAD.MOV R188, RZ, RZ, -R185 ;  /* 0x000000ffffbc7224 */ /* 0x000fe400078e0ab9 */
[----:B------:R-:W-:Y:S01]  /*97f0*/  @!P3 IMAD.IADD R183, R183, 0x1, -R0 ;  /* 0x00000001b7b7b824 */ /* 0x000fe200078e0a00 */
[----:B------:R-:W-:Y:S01]  /*9800*/  @!P5 IADD3 R184, -R184, RZ, RZ ;  /* 0x000000ffb8b8d210 */ /* 0x000fe20007ffe1ff */
[----:B------:R-:W-:Y:S02]  /*9810*/  IMAD R188, R0, R188, R191 ;  /* 0x000000bc00bc7224 */ /* 0x000fe400078e02bf */
[----:B------:R-:W-:Y:S01]  /*9820*/  IMAD.HI.U32 R185, R246, R193, RZ ;  /* 0x000000c1f6b97227 */ /* 0x000fe200078e00ff */
[----:B------:R-:W-:-:S02]  /*9830*/  ISETP.GT.U32.AND P3, PT, R0, R183, PT ;  /* 0x000000b70000720c */ /* 0x000fc40003f64070 */
[----:B------:R-:W-:Y:S01]  /*9840*/  @!P2 IADD3 R187, R187, -R0, RZ ;  /* 0x80000000bbbba210 */ /* 0x000fe20007ffe0ff */
[----:B------:R-:W-:Y:S01]  /*9850*/  IMAD.MOV R191, RZ, RZ, -R185 ;  /* 0x000000ffffbf7224 */ /* 0x000fe200078e0ab9 */
[----:B------:R-:W-:Y:S01]  /*9860*/  ISETP.GT.U32.AND P2, PT, R0, R189, PT ;  /* 0x000000bd0000720c */ /* 0x000fe20003f44070 */
[----:B------:R-:W-:Y:S01]  /*9870*/  @!P1 IMAD.IADD R186, R186, 0x1, -R0 ;  /* 0x00000001baba9824 */ /* 0x000fe200078e0a00 */
[C---:B------:R-:W-:Y:S01]  /*9880*/  ISETP.GT.U32.AND P1, PT, R0.reuse, R188, PT ;  /* 0x000000bc0000720c */ /* 0x040fe20003f24070 */
[----:B------:R-:W-:Y:S02]  /*9890*/  IMAD R191, R0, R191, R193 ;  /* 0x000000bf00bf7224 */ /* 0x000fe400078e02c1 */
[----:B------:R-:W-:Y:S01]  /*98a0*/  @!P6 IMAD.MOV R182, RZ, RZ, -R182 ;  /* 0x000000ffffb6e224 */ /* 0x000fe200078e0ab6 */
[----:B------:R-:W-:Y:S01]  /*98b0*/  ISETP.GE.AND P6, PT, R190, RZ, PT ;  /* 0x000000ffbe00720c */ /* 0x000fe20003fc6270 */
[----:B------:R-:W-:-:S04]  /*98c0*/  IMAD.HI.U32 R185, R246, R199, RZ ;  /* 0x000000c7f6b97227 */ /* 0x000fc800078e00ff */
[--C-:B------:R-:W-:Y:S01]  /*98d0*/  @!P3 IMAD.IADD R183, R183, 0x1, -R0.reuse ;  /* 0x00000001b7b7b824 */ /* 0x100fe200078e0a00 */
[----:B------:R-:W-:Y:S01]  /*98e0*/  ISETP.GE.AND P3, PT, R192, RZ, PT ;  /* 0x000000ffc000720c */ /* 0x000fe20003f66270 */
[----:B------:R-:W-:Y:S01]  /*98f0*/  @!P2 IMAD.IADD R189, R189, 0x1, -R0 ;  /* 0x00000001bdbda824 */ /* 0x000fe200078e0a00 */
[----:B------:R-:W-:Y:S01]  /*9900*/  ISETP.GT.U32.AND P2, PT, R0, R191, PT ;  /* 0x000000bf0000720c */ /* 0x000fe20003f44070 */
[----:B------:R-:W-:-:S04]  /*9910*/  IMAD.HI.U32 R192, R246, R197, RZ ;  /* 0x000000c5f6c07227 */ /* 0x000fc800078e00ff */
[----:B------:R-:W-:Y:S01]  /*9920*/  @!P1 IMAD.IADD R188, R188, 0x1, -R0 ;  /* 0x00000001bcbc9824 */ /* 0x000fe200078e0a00 */
[----:B------:R-:W-:Y:S01]  /*9930*/  ISETP.GT.U32.AND P1, PT, R0, R186, PT ;  /* 0x000000ba0000720c */ /* 0x000fe20003f24070 */
[----:B------:R-:W-:-:S03]  /*9940*/  IMAD.HI.U32 R190, R246, R195, RZ ;  /* 0x000000c3f6be7227 */ /* 0x000fc600078e00ff */
[C---:B------:R-:W-:Y:S01]  /*9950*/  ISETP.GT.U32.AND P5, PT, R0.reuse, R188, PT ;  /* 0x000000bc0000720c */ /* 0x040fe20003fa4070 */
[----:B------:R-:W-:Y:S02]  /*9960*/  IMAD.MOV R192, RZ, RZ, -R192 ;  /* 0x000000ffffc07224 */ /* 0x000fe400078e0ac0 */
[----:B------:R-:W-:Y:S02]  /*9970*/  IMAD.MOV R185, RZ, RZ, -R185 ;  /* 0x000000ffffb97224 */ /* 0x000fe400078e0ab9 */
[----:B------:R-:W-:Y:S02]  /*9980*/  IMAD.MOV R190, RZ, RZ, -R190 ;  /* 0x000000ffffbe7224 */ /* 0x000fe400078e0abe */
[----:B------:R-:W-:Y:S01]  /*9990*/  @!P0 IMAD.MOV R183, RZ, RZ, -R183 ;  /* 0x000000ffffb78224 */ /* 0x000fe200078e0ab7 */
[C---:B------:R-:W-:Y:S01]  /*99a0*/  ISETP.GT.U32.AND P0, PT, R0.reuse, R189, PT ;  /* 0x000000bd0000720c */ /* 0x040fe20003f04070 */
[C---:B------:R-:W-:Y:S01]  /*99b0*/  IMAD R193, R0.reuse, R192, R197 ;  /* 0x000000c000c17224 */ /* 0x040fe200078e02c5 */
[----:B------:R-:W-:Y:S01]  /*99c0*/  IABS R197, R203 ;  /* 0x000000cb00c57213 */ /* 0x000fe20000000000 */
[----:B------:R-:W-:-:S02]  /*99d0*/  IMAD R192, R0, R185, R199 ;  /* 0x000000b900c07224 */ /* 0x000fc400078e02c7 */
[C---:B------:R-:W-:Y:S01]  /*99e0*/  IMAD R190, R0.reuse, R190, R195 ;  /* 0x000000be00be7224 */ /* 0x040fe200078e02c3 */
[----:B------:R-:W-:Y:S01]  /*99f0*/  IABS R195, R202 ;  /* 0x000000ca00c37213 */ /* 0x000fe20000000000 */
[----:B------:R-:W-:Y:S02]  /*9a00*/  IMAD.MOV.U32 R185, RZ, RZ, R187 ;  /* 0x000000ffffb97224 */ /* 0x000fe400078e00bb */
[--C-:B------:R-:W-:Y:S02]  /*9a10*/  @!P2 IMAD.IADD R191, R191, 0x1, -R0.reuse ;  /* 0x00000001bfbfa824 */ /* 0x100fe400078e0a00 */
[----:B------:R-:W-:Y:S01]  /*9a20*/  @!P4 IMAD.MOV R185, RZ, RZ, -R185 ;  /* 0x000000ffffb9c224 */ /* 0x000fe200078e0ab9 */
[----:B------:R-:W-:Y:S01]  /*9a30*/  ISETP.GT.U32.AND P4, PT, R0, R190, PT ;  /* 0x000000be0000720c */ /* 0x000fe20003f84070 */
[--C-:B------:R-:W-:Y:S01]  /*9a40*/  @!P5 IMAD.IADD R188, R188, 0x1, -R0.reuse ;  /* 0x00000001bcbcd824 */ /* 0x100fe200078e0a00 */
[C---:B------:R-:W-:Y:S01]  /*9a50*/  ISETP.GT.U32.AND P2, PT, R0.reuse, R191, PT ;  /* 0x000000bf0000720c */ /* 0x040fe20003f44070 */
[----:B------:R-:W-:Y:S01]  /*9a60*/  @!P0 IMAD.IADD R189, R189, 0x1, -R0 ;  /* 0x00000001bdbd8824 */ /* 0x000fe200078e0a00 */
[----:B------:R-:W-:Y:S01]  /*9a70*/  ISETP.GT.U32.AND P5, PT, R0, R192, PT ;  /* 0x000000c00000720c */ /* 0x000fe20003fa4070 */
[----:B------:R-:W-:Y:S01]  /*9a80*/  IMAD.HI.U32 R187, R246, R195, RZ ;  /* 0x000000c3f6bb7227 */ /* 0x000fe200078e00ff */
[----:B------:R-:W-:-:S03]  /*9a90*/  ISETP.GE.AND P0, PT, R194, RZ, PT ;  /* 0x000000ffc200720c */ /* 0x000fc60003f06270 */
[----:B------:R-:W-:Y:S02]  /*9aa0*/  IMAD.MOV R187, RZ, RZ, -R187 ;  /* 0x000000ffffbb7224 */ /* 0x000fe400078e0abb */
[----:B------:R-:W-:-:S04]  /*9ab0*/  IMAD.HI.U32 R194, R246, R197, RZ ;  /* 0x000000c5f6c27227 */ /* 0x000fc800078e00ff */
[--C-:B------:R-:W-:Y:S01]  /*9ac0*/  @!P4 IMAD.IADD R190, R190, 0x1, -R0.reuse ;  /* 0x00000001bebec824 */ /* 0x100fe200078e0a00 */
[----:B------:R-:W-:Y:S01]  /*9ad0*/  ISETP.GE.AND P4, PT, R200, RZ, PT ;  /* 0x000000ffc800720c */ /* 0x000fe20003f86270 */
[--C-:B------:R-:W-:Y:S01]  /*9ae0*/  @!P2 IMAD.IADD R191, R191, 0x1, -R0.reuse ;  /* 0x00000001bfbfa824 */ /* 0x100fe200078e0a00 */
[----:B------:R-:W-:Y:S01]  /*9af0*/  ISETP.GE.AND P2, PT, R198, RZ, PT ;  /* 0x000000ffc600720c */ /* 0x000fe20003f46270 */
[----:B------:R-:W-:Y:S01]  /*9b00*/  IMAD R195, R0, R187, R195 ;  /* 0x000000bb00c37224 */ /* 0x000fe200078e02c3 */
[C---:B------:R-:W-:Y:S01]  /*9b10*/  LOP3.LUT R198, R245.reuse, 0x192, RZ, 0xfc, !PT ;  /* 0x00000192f5c67812 */ /* 0x040fe200078efcff */
[--C-:B------:R-:W-:Y:S01]  /*9b20*/  @!P5 IMAD.IADD R192, R192, 0x1, -R0.reuse ;  /* 0x00000001c0c0d824 */ /* 0x100fe200078e0a00 */
[----:B------:R-:W-:Y:S01]  /*9b30*/  ISETP.GT.U32.AND P5, PT, R0, R190, PT ;  /* 0x000000be0000720c */ /* 0x000fe20003fa4070 */
[----:B------:R-:W-:Y:S01]  /*9b40*/  @!P1 IMAD.IADD R186, R186, 0x1, -R0 ;  /* 0x00000001baba9824 */ /* 0x000fe200078e0a00 */
[C---:B------:R-:W-:Y:S01]  /*9b50*/  ISETP.GT.U32.AND P1, PT, R0.reuse, R193, PT ;  /* 0x000000c10000720c */ /* 0x040fe20003f24070 */
[----:B------:R-:W-:Y:S01]  /*9b60*/  @!P0 IMAD.MOV R188, RZ, RZ, -R188 ;  /* 0x000000ffffbc8224 */ /* 0x000fe200078e0abc */
[----:B------:R-:W-:Y:S01]  /*9b70*/  ISETP.GT.U32.AND P0, PT, R0, R195, PT ;  /* 0x000000c30000720c */ /* 0x000fe20003f04070 */
[----:B------:R-:W-:Y:S01]  /*9b80*/  IMAD.MOV.U32 R187, RZ, RZ, R189 ;  /* 0x000000ffffbb7224 */ /* 0x000fe200078e00bd */
[----:B------:R-:W-:Y:S01]  /*9b90*/  LOP3.LUT R200, R245, 0x194, RZ, 0xfc, !PT ;  /* 0x00000194f5c87812 */ /* 0x000fe200078efcff */
[----:B------:R-:W-:-:S02]  /*9ba0*/  IMAD.MOV R194, RZ, RZ, -R194 ;  /* 0x000000ffffc27224 */ /* 0x000fc400078e0ac2 */
[----:B------:R-:W-:Y:S01]  /*9bb0*/  @!P3 IMAD.MOV R187, RZ, RZ, -R187 ;  /* 0x000000ffffbbb224 */ /* 0x000fe200078e0abb */
[C---:B------:R-:W-:Y:S01]  /*9bc0*/  ISETP.GT.U32.AND P3, PT, R0.reuse, R192, PT ;  /* 0x000000c00000720c */ /* 0x040fe20003f64070 */
[----:B------:R-:W-:Y:S01]  /*9bd0*/  IMAD R194, R0, R194, R197 ;  /* 0x000000c200c27224 */ /* 0x000fe200078e02c5 */
[----:B------:R-:W-:Y:S01]  /*9be0*/  IABS R197, R198 ;  /* 0x000000c600c57213 */ /* 0x000fe20000000000 */
[----:B------:R-:W-:Y:S01]  /*9bf0*/  IMAD.MOV.U32 R189, RZ, RZ, R191 ;  /* 0x000000ffffbd7224 */ /* 0x000fe200078e00bf */
[----:B------:R-:W-:Y:S01]  /*9c00*/  IABS R199, R200 ;  /* 0x000000c800c77213 */ /* 0x000fe20000000000 */
[----:B------:R-:W-:Y:S01]  /*9c10*/  @!P5 IMAD.IADD R190, R190, 0x1, -R0 ;  /* 0x00000001bebed824 */ /* 0x000fe200078e0a00 */
[----:B------:R-:W-:Y:S01]  /*9c20*/  ISETP.GT.U32.AND P5, PT, R0, R194, PT ;  /* 0x000000c20000720c */ /* 0x000fe20003fa4070 */
[----:B------:R-:W-:Y:S01]  /*9c30*/  @!P2 IMAD.MOV R189, RZ, RZ, -R189 ;  /* 0x000000ffffbda224 */ /* 0x000fe200078e0abd */
[----:B------:R-:W-:Y:S01]  /*9c40*/  ISETP.GE.AND P2, PT, R196, RZ, PT ;  /* 0x000000ffc400720c */ /* 0x000fe20003f46270 */
[----:B------:R-:W-:Y:S01]  /*9c50*/  IMAD.HI.U32 R191, R246, R197, RZ ;  /* 0x000000c5f6bf7227 */ /* 0x000fe200078e00ff */
[----:B------:R-:W-:-:S02]  /*9c60*/  @!P1 IADD3 R193, R193, -R0, RZ ;  /* 0x80000000c1c19210 */ /* 0x000fc40007ffe0ff */
[----:B------:R-:W-:Y:S01]  /*9c70*/  ISETP.GE.AND P1, PT, R201, RZ, PT ;  /* 0x000000ffc900720c */ /* 0x000fe20003f26270 */
[----:B------:R-:W-:Y:S01]  /*9c80*/  @!P0 IMAD.IADD R195, R195, 0x1, -R0 ;  /* 0x00000001c3c38824 */ /* 0x000fe200078e0a00 */
[----:B------:R-:W-:Y:S01]  /*9c90*/  ISETP.GE.AND P0, PT, R198, RZ, PT ;  /* 0x000000ffc600720c */ /* 0x000fe20003f06270 */
[----:B------:R-:W-:Y:S01]  /*9ca0*/  @!P6 IMAD.MOV R186, RZ, RZ, -R186 ;  /* 0x000000ffffbae224 */ /* 0x000fe200078e0aba */
[----:B------:R-:W-:Y:S01]  /*9cb0*/  ISETP.GT.U32.AND P6, PT, R0, R193, PT ;  /* 0x000000c10000720c */ /* 0x000fe20003fc4070 */
[----:B------:R-:W-:Y:S01]  /*9cc0*/  IMAD.MOV R198, RZ, RZ, -R191 ;  /* 0x000000ffffc67224 */ /* 0x000fe200078e0abf */
[----:B------:R-:W-:Y:S01]  /*9cd0*/  @!P3 IADD3 R192, R192, -R0, RZ ;  /* 0x80000000c0c0b210 */ /* 0x000fe20007ffe0ff */
[----:B------:R-:W-:Y:S01]  /*9ce0*/  @!P5 IMAD.IADD R194, R194, 0x1, -R0 ;  /* 0x00000001c2c2d824 */ /* 0x000fe200078e0a00 */
[----:B------:R-:W-:Y:S01]  /*9cf0*/  ISETP.GE.AND P3, PT, R203, RZ, PT ;  /* 0x000000ffcb00720c */ /* 0x000fe20003f66270 */
[C---:B------:R-:W-:Y:S01]  /*9d00*/  IMAD R197, R0.reuse, R198, R197 ;  /* 0x000000c600c57224 */ /* 0x040fe200078e02c5 */
[----:B------:R-:W-:Y:S01]  /*9d10*/  LOP3.LUT R198, R245, 0x198, RZ, 0xfc, !PT ;  /* 0x00000198f5c67812 */ /* 0x000fe200078efcff */
[----:B------:R-:W-:Y:S01]  /*9d20*/  @!P2 IMAD.MOV R192, RZ, RZ, -R192 ;  /* 0x000000ffffc0a224 */ /* 0x000fe200078e0ac0 */
[C---:B------:R-:W-:Y:S01]  /*9d30*/  ISETP.GT.U32.AND P5, PT, R0.reuse, R194, PT ;  /* 0x000000c20000720c */ /* 0x040fe20003fa4070 */
[----:B------:R-:W-:Y:S01]  /*9d40*/  @!P4 IMAD.MOV R190, RZ, RZ, -R190 ;  /* 0x000000ffffbec224 */ /* 0x000fe200078e0abe */
[----:B------:R-:W-:Y:S01]  /*9d50*/  ISETP.GT.U32.AND P2, PT, R0, R197, PT ;  /* 0x000000c50000720c */ /* 0x000fe20003f44070 */
[----:B------:R-:W-:Y:S01]  /*9d60*/  IMAD.HI.U32 R196, R246, R199, RZ ;  /* 0x000000c7f6c47227 */ /* 0x000fe200078e00ff */
[----:B------:R-:W-:-:S02]  /*9d70*/  ISETP.GT.U32.AND P4, PT, R0, R195, PT ;  /* 0x000000c30000720c */ /* 0x000fc40003f84070 */
[----:B------:R-:W-:Y:S01]  /*9d80*/  IABS R201, R198 ;  /* 0x000000c600c97213 */ /* 0x000fe20000000000 */
[----:B------:R-:W-:Y:S01]  /*9d90*/  @!P6 IMAD.IADD R193, R193, 0x1, -R0 ;  /* 0x00000001c1c1e824 */ /* 0x000fe200078e0a00 */
[----:B------:R-:W-:Y:S01]  /*9da0*/  ISETP.GE.AND P6, PT, R202, RZ, PT ;  /* 0x000000ffca00720c */ /* 0x000fe20003fc6270 */
[----:B------:R-:W-:Y:S01]  /*9db0*/  IMAD.MOV R196, RZ, RZ, -R196 ;  /* 0x000000ffffc47224 */ /* 0x000fe200078e0ac4 */
[C---:B------:R-:W-:Y:S01]  /*9dc0*/  LOP3.LUT R202, R245.reuse, 0x19a, RZ, 0xfc, !PT ;  /* 0x0000019af5ca7812 */ /* 0x040fe200078efcff */
[----:B------:R-:W-:Y:S01]  /*9dd0*/  IMAD.MOV.U32 R191, RZ, RZ, R193 ;  /* 0x000000ffffbf7224 */ /* 0x000fe200078e00c1 */
[----:B------:R-:W-:Y:S01]  /*9de0*/  LOP3.LUT R193, R245, 0x196, RZ, 0xfc, !PT ;  /* 0x00000196f5c17812 */ /* 0x000fe200078efcff */
[----:B------:R-:W-:Y:S01]  /*9df0*/  IMAD R196, R0, R196, R199 ;  /* 0x000000c400c47224 */ /* 0x000fe200078e02c7 */
[----:B------:R-:W-:Y:S01]  /*9e00*/  @!P5 IADD3 R194, R194, -R0, RZ ;  /* 0x80000000c2c2d210 */ /* 0x000fe20007ffe0ff */
[--C-:B------:R-:W-:Y:S01]  /*9e10*/  @!P2 IMAD.IADD R197, R197, 0x1, -R0.reuse ;  /* 0x00000001c5c5a824 */ /* 0x100fe200078e0a00 */
[----:B------:R-:W-:Y:S01]  /*9e20*/  IABS R199, R193 ;  /* 0x000000c100c77213 */ /* 0x000fe20000000000 */
[----:B------:R-:W-:Y:S01]  /*9e30*/  @!P4 IMAD.IADD R195, R195, 0x1, -R0 ;  /* 0x00000001c3c3c824 */ /* 0x000fe200078e0a00 */
[----:B------:R-:W-:Y:S01]  /*9e40*/  ISETP.GE.AND P4, PT, R193, RZ, PT ;  /* 0x000000ffc100720c */ /* 0x000fe20003f86270 */
[----:B------:R-:W-:Y:S01]  /*9e50*/  @!P1 IMAD.MOV R191, RZ, RZ, -R191 ;  /* 0x000000ffffbf9224 */ /* 0x000fe200078e0abf */
[C---:B------:R-:W-:Y:S01]  /*9e60*/  ISETP.GT.U32.AND P2, PT, R0.reuse, R197, PT ;  /* 0x000000c50000720c */ /* 0x040fe20003f44070 */
[----:B------:R-:W-:Y:S01]  /*9e70*/  IMAD.MOV.U32 R193, RZ, RZ, R195 ;  /* 0x000000ffffc17224 */ /* 0x000fe200078e00c3 */
[----:B------:R-:W-:Y:S01]  /*9e80*/  ISETP.GT.U32.AND P5, PT, R0, R196, PT ;  /* 0x000000c40000720c */ /* 0x000fe20003fa4070 */
[----:B------:R-:W-:Y:S01]  /*9e90*/  IMAD.HI.U32 R195, R246, R199, RZ ;  /* 0x000000c7f6c37227 */ /* 0x000fe200078e00ff */
[----:B------:R-:W-:-:S02]  /*9ea0*/  IABS R205, R202 ;  /* 0x000000ca00cd7213 */ /* 0x000fc40000000000 */
[----:B------:R-:W-:Y:S01]  /*9eb0*/  ISETP.GE.AND P1, PT, R200, RZ, PT ;  /* 0x000000ffc800720c */ /* 0x000fe20003f26270 */
[----:B------:R-:W-:Y:S01]  /*9ec0*/  IMAD.MOV R195, RZ, RZ, -R195 ;  /* 0x000000ffffc37224 */ /* 0x000fe200078e0ac3 */
[----:B------:R-:W-:Y:S01]  /*9ed0*/  IABS R203, R206 ;  /* 0x000000ce00cb7213 */ /* 0x000fe20000000000 */
[----:B------:R-:W-:-:S04]  /*9ee0*/  IMAD.HI.U32 R200, R246, R205, RZ ;  /* 0x000000cdf6c87227 */ /* 0x000fc800078e00ff */
[----:B------:R-:W-:Y:S02]  /*9ef0*/  IMAD R199, R0, R195, R199 ;  /* 0x000000c300c77224 */ /* 0x000fe400078e02c7 */
[--C-:B------:R-:W-:Y:S02]  /*9f00*/  @!P2 IMAD.IADD R197, R197, 0x1, -R0.reuse ;  /* 0x00000001c5c5a824 */ /* 0x100fe400078e0a00 */
[----:B------:R-:W-:Y:S01]  /*9f10*/  @!P5 IMAD.IADD R196, R196, 0x1, -R0 ;  /* 0x00000001c4c4d824 */ /* 0x000fe200078e0a00 */
[----:B------:R-:W-:Y:S01]  /*9f20*/  ISETP.GT.U32.AND P2, PT, R0, R199, PT ;  /* 0x000000c70000720c */ /* 0x000fe20003f44070 */
[----:B------:R-:W-:Y:S01]  /*9f30*/  @!P6 IMAD.MOV R193, RZ, RZ, -R193 ;  /* 0x000000ffffc1e224 */ /* 0x000fe200078e0ac1 */
[----:B------:R-:W-:Y:S01]  /*9f40*/  ISETP.GE.AND P6, PT, R198, RZ, PT ;  /* 0x000000ffc600720c */ /* 0x000fe20003fc6270 */
[----:B------:R-:W-:Y:S01]  /*9f50*/  IMAD.HI.U32 R198, R246, R201, RZ ;  /* 0x000000c9f6c67227 */ /* 0x000fe200078e00ff */
[----:B------:R-:W-:-:S03]  /*9f60*/  ISETP.GT.U32.AND P5, PT, R0, R196, PT ;  /* 0x000000c40000720c */ /* 0x000fc60003fa4070 */
[----:B------:R-:W-:Y:S02]  /*9f70*/  IMAD.MOV R200, RZ, RZ, -R200 ;  /* 0x000000ffffc87224 */ /* 0x000fe400078e0ac8 */
[----:B------:R-:W-:Y:S01]  /*9f80*/  @!P3 IMAD.MOV R194, RZ, RZ, -R194 ;  /* 0x000000ffffc2b224 */ /* 0x000fe200078e0ac2 */
[----:B------:R-:W-:Y:S01]  /*9f90*/  ISETP.GE.AND P3, PT, R202, RZ, PT ;  /* 0x000000ffca00720c */ /* 0x000fe20003f66270 */
[----:B------:R-:W-:Y:S01]  /*9fa0*/  IMAD.MOV R198, RZ, RZ, -R198 ;  /* 0x000000ffffc67224 */ /* 0x000fe200078e0ac6 */
[----:B------:R-:W-:Y:S01]  /*9fb0*/  LOP3.LUT R202, R245, 0x19c, RZ, 0xfc, !PT ;  /* 0x0000019cf5ca7812 */ /* 0x000fe200078efcff */
[C---:B------:R-:W-:Y:S02]  /*9fc0*/  IMAD R205, R0.reuse, R200, R205 ;  /* 0x000000c800cd7224 */ /* 0x040fe400078e02cd */
[----:B------:R-:W-:Y:S01]  /*9fd0*/  IMAD R198, R0, R198, R201 ;  /* 0x000000c600c67224 */ /* 0x000fe200078e02c9 */
[----:B------:R-:W-:Y:S01]  /*9fe0*/  IABS R201, R202 ;  /* 0x000000ca00c97213 */ /* 0x000fe20000000000 */
[----:B------:R-:W-:Y:S01]  /*9ff0*/  IMAD.MOV.U32 R195, RZ, RZ, R197 ;  /* 0x000000ffffc37224 */ /* 0x000fe200078e00c5 */
[----:B------:R-:W-:Y:S01]  /*a000*/  @!P5 IADD3 R196, R196, -R0, RZ ;  /* 0x80000000c4c4d210 */ /* 0x000fe20007ffe0ff */
[----:B------:R-:W-:Y:S01]  /*a010*/  @!P2 IMAD.IADD R199, R199, 0x1, -R0 ;  /* 0x00000001c7c7a824 */ /* 0x000fe200078e0a00 */
[C---:B------:R-:W-:Y:S01]  /*a020*/  ISETP.GT.U32.AND P2, PT, R0.reuse, R205, PT ;  /* 0x000000cd0000720c */ /* 0x040fe20003f44070 */
[----:B------:R-:W-:Y:S01]  /*a030*/  @!P0 IMAD.MOV R195, RZ, RZ, -R195 ;  /* 0x000000ffffc38224 */ /* 0x000fe200078e0ac3 */
[----:B------:R-:W-:Y:S01]  /*a040*/  ISETP.GT.U32.AND P5, PT, R0, R198, PT ;  /* 0x000000c60000720c */ /* 0x000fe20003fa4070 */
[----:B------:R-:W-:Y:S01]  /*a050*/  IMAD.HI.U32 R197, R246, R201, RZ ;  /* 0x000000c9f6c57227 */ /* 0x000fe200078e00ff */
[----:B------:R-:W-:-:S03]  /*a060*/  ISETP.GT.U32.AND P0, PT, R0, R199, PT ;  /* 0x000000c70000720c */ /* 0x000fc60003f04070 */
[----:B------:R-:W-:Y:S02]  /*a070*/  IMAD.MOV R197, RZ, RZ, -R197 ;  /* 0x000000ffffc57224 */ /* 0x000fe400078e0ac5 */
[----:B------:R-:W-:Y:S01]  /*a080*/  @!P1 IMAD.MOV R196, RZ, RZ, -R196 ;  /* 0x000000ffffc49224 */ /* 0x000fe200078e0ac4 */
[----:B------:R-:W-:Y:S01]  /*a090*/  ISETP.GE.AND P1, PT, R202, RZ, PT ;  /* 0x000000ffca00720c */ /* 0x000fe20003f26270 */
[----:B------:R-:W-:Y:S02]  /*a0a0*/  IMAD R200, R0, R197, R201 ;  /* 0x000000c500c87224 */ /* 0x000fe400078e02c9 */
[--C-:B------:R-:W-:Y:S02]  /*a0b0*/  @!P2 IMAD.IADD R205, R205, 0x1, -R0.reuse ;  /* 0x00000001cdcda824 */ /* 0x100fe400078e0a00 */
[--C-:B------:R-:W-:Y:S02]  /*a0c0*/  @!P5 IMAD.IADD R198, R198, 0x1, -R0.reuse ;  /* 0x00000001c6c6d824 */ /* 0x100fe400078e0a00 */
[----:B------:R-:W-:Y:S01]  /*a0d0*/  @!P0 IMAD.IADD R199, R199, 0x1, -R0 ;  /* 0x00000001c7c78824 */ /* 0x000fe200078e0a00 */
[----:B------:R-:W-:Y:S01]  /*a0e0*/  ISETP.GT.U32.AND P0, PT, R0, R200, PT ;  /* 0x000000c80000720c */ /* 0x000fe20003f04070 */
[----:B------:R-:W-:Y:S01]  /*a0f0*/  IMAD.HI.U32 R197, R246, R203, RZ ;  /* 0x000000cbf6c57227 */ /* 0x000fe200078e00ff */
[----:B------:R-:W-:-:S02]  /*a100*/  ISETP.GT.U32.AND P2, PT, R0, R205, PT ;  /* 0x000000cd0000720c */ /* 0x000fc40003f44070 */
[----:B------:R-:W-:Y:S01]  /*a110*/  ISETP.GT.U32.AND P5, PT, R0, R198, PT ;  /* 0x000000c60000720c */ /* 0x000fe20003fa4070 */
[----:B------:R-:W-:-:S04]  /*a120*/  IMAD.HI.U32 R201, R246, R207, RZ ;  /* 0x000000cff6c97227 */ /* 0x000fc800078e00ff */
[----:B------:R-:W-:Y:S01]  /*a130*/  IMAD.MOV R197, RZ, RZ, -R197 ;  /* 0x000000ffffc57224 */ /* 0x000fe200078e0ac5 */
[----:B------:R-:W-:Y:S01]  /*a140*/  IADD3 R204, -R201, RZ, RZ ;  /* 0x000000ffc9cc7210 */ /* 0x000fe20007ffe1ff */
[----:B------:R-:W-:-:S04]  /*a150*/  IMAD.HI.U32 R202, R246, R209, RZ ;  /* 0x000000d1f6ca7227 */ /* 0x000fc800078e00ff */
[----:B------:R-:W-:Y:S02]  /*a160*/  IMAD R201, R0, R197, R203 ;  /* 0x000000c500c97224 */ /* 0x000fe400078e02cb */
[----:B------:R-:W-:Y:S02]  /*a170*/  IMAD.MOV R203, RZ, RZ, -R202 ;  /* 0x000000ffffcb7224 */ /* 0x000fe400078e0aca */
[----:B------:R-:W-:Y:S02]  /*a180*/  IMAD.MOV.U32 R197, RZ, RZ, R199 ;  /* 0x000000ffffc57224 */ /* 0x000fe400078e00c7 */
[--C-:B------:R-:W-:Y:S01]  /*a190*/  @!P0 IMAD.IADD R200, R200, 0x1, -R0.reuse ;  /* 0x00000001c8c88824 */ /* 0x100fe200078e0a00 */
[C---:B------:R-:W-:Y:S01]  /*a1a0*/  ISETP.GT.U32.AND P0, PT, R0.reuse, R201, PT ;  /* 0x000000c90000720c */ /* 0x040fe20003f04070 */
[----:B------:R-:W-:Y:S02]  /*a1b0*/  IMAD R202, R0, R204, R207 ;  /* 0x000000cc00ca7224 */ /* 0x000fe400078e02cf */
[----:B------:R-:W-:-:S02]  /*a1c0*/  @!P2 IMAD.IADD R205, R205, 0x1, -R0 ;  /* 0x00000001cdcda824 */ /* 0x000fc400078e0a00 */
[----:B------:R-:W-:Y:S01]  /*a1d0*/  @!P4 IMAD.MOV R197, RZ, RZ, -R197 ;  /* 0x000000ffffc5c224 */ /* 0x000fe200078e0ac5 */
[----:B------:R-:W-:Y:S01]  /*a1e0*/  ISETP.GT.U32.AND P4, PT, R0, R200, PT ;  /* 0x000000c80000720c */ /* 0x000fe20003f84070 */
[----:B------:R-:W-:Y:S01]  /*a1f0*/  @!P5 IMAD.IADD R198, R198, 0x1, -R0 ;  /* 0x00000001c6c6d824 */ /* 0x000fe200078e0a00 */
[C---:B------:R-:W-:Y:S01]  /*a200*/  ISETP.GT.U32.AND P2, PT, R0.reuse, R202, PT ;  /* 0x000000ca0000720c */ /* 0x040fe20003f44070 */
[----:B------:R-:W-:Y:S01]  /*a210*/  IMAD R203, R0, R203, R209 ;  /* 0x000000cb00cb7224 */ /* 0x000fe200078e02d1 */
[----:B------:R-:W-:Y:S01]  /*a220*/  ISETP.GE.AND P5, PT, R206, RZ, PT ;  /* 0x000000ffce00720c */ /* 0x000fe20003fa6270 */
[----:B------:R-:W-:Y:S01]  /*a230*/  IMAD.MOV.U32 R199, RZ, RZ, R205 ;  /* 0x000000ffffc77224 */ /* 0x000fe200078e00cd */
[----:B------:R-:W-:Y:S01]  /*a240*/  LOP3.LUT R206, R245, 0x1a4, RZ, 0xfc, !PT ;  /* 0x000001a4f5ce7812 */ /* 0x000fe200078efcff */
[----:B------:R-:W-:Y:S01]  /*a250*/  @!P6 IMAD.MOV R198, RZ, RZ, -R198 ;  /* 0x000000ffffc6e224 */ /* 0x000fe200078e0ac6 */
[----:B------:R-:W-:Y:S01]  /*a260*/  ISETP.GE.AND P6, PT, R208, RZ, PT ;  /* 0x000000ffd000720c */ /* 0x000fe20003fc6270 */
[----:B------:R-:W-:Y:S01]  /*a270*/  @!P3 IMAD.MOV R199, RZ, RZ, -R199 ;  /* 0x000000ffffc7b224 */ /* 0x000fe200078e0ac7 */
[----:B------:R-:W-:Y:S01]  /*a280*/  ISETP.GT.U32.AND P3, PT, R0, R203, PT ;  /* 0x000000cb0000720c */ /* 0x000fe20003f64070 */
[----:B------:R-:W-:Y:S01]  /*a290*/  @!P0 IMAD.IADD R201, R201, 0x1, -R0 ;  /* 0x00000001c9c98824 */ /* 0x000fe200078e0a00 */
[----:B------:R-:W-:-:S02]  /*a2a0*/  LOP3.LUT R208, R245, 0x1a6, RZ, 0xfc, !PT ;  /* 0x000001a6f5d07812 */ /* 0x000fc400078efcff */
[----:B------:R-:W-:Y:S01]  /*a2b0*/  @!P4 IADD3 R200, R200, -R0, RZ ;  /* 0x80000000c8c8c210 */ /* 0x000fe20007ffe0ff */
[----:B------:R-:W-:Y:S01]  /*a2c0*/  @!P2 IMAD.IADD R202, R202, 0x1, -R0 ;  /* 0x00000001cacaa824 */ /* 0x000fe200078e0a00 */
[----:B------:R-:W-:Y:S02]  /*a2d0*/  IABS R209, R208 ;  /* 0x000000d000d17213 */ /* 0x000fe40000000000 */
[----:B------:R-:W-:Y:S01]  /*a2e0*/  ISETP.GE.AND P4, PT, R210, RZ, PT ;  /* 0x000000ffd200720c */ /* 0x000fe20003f86270 */
[----:B------:R-:W-:Y:S01]  /*a2f0*/  @!P1 IMAD.MOV R200, RZ, RZ, -R200 ;  /* 0x000000ffffc89224 */ /* 0x000fe200078e0ac8 */
[----:B------:R-:W-:Y:S01]  /*a300*/  LOP3.LUT R210, R245, 0x1a8, RZ, 0xfc, !PT ;  /* 0x000001a8f5d27812 */ /* 0x000fe200078efcff */
[----:B------:R-:W-:Y:S01]  /*a310*/  IMAD.HI.U32 R205, R246, R209, RZ ;  /* 0x000000d1f6cd7227 */ /* 0x000fe200078e00ff */
[----:B------:R-:W-:Y:S02]  /*a320*/  IABS R207, R206 ;  /* 0x000000ce00cf7213 */ /* 0x000fe40000000000 */
[----:B------:R-:W-:Y:S01]  /*a330*/  ISETP.GE.AND P0, PT, R206, RZ, PT ;  /* 0x000000ffce00720c */ /* 0x000fe20003f06270 */
[----:B------:R-:W-:Y:S01]  /*a340*/  @!P3 IMAD.IADD R203, R203, 0x1, -R0 ;  /* 0x00000001cbcbb824 */ /* 0x000fe200078e0a00 */
[----:B------:R-:W-:Y:S01]  /*a350*/  ISETP.GT.U32.AND P3, PT, R0, R202, PT ;  /* 0x000000ca0000720c */ /* 0x000fe20003f64070 */
[----:B------:R-:W-:Y:S01]  /*a360*/  IMAD.MOV R205, RZ, RZ, -R205 ;  /* 0x000000ffffcd7224 */ /* 0x000fe200078e0acd */
[----:B------:R-:W-:Y:S01]  /*a370*/  IABS R206, R210 ;  /* 0x000000d200ce7213 */ /* 0x000fe20000000000 */
[----:B------:R-:W-:Y:S01]  /*a380*/  IMAD.HI.U32 R204, R246, R207, RZ ;  /* 0x000000cff6cc7227 */ /* 0x000fe200078e00ff */
[----:B------:R-:W-:-:S02]  /*a390*/  ISETP.GT.U32.AND P1, PT, R0, R203, PT ;  /* 0x000000cb0000720c */ /* 0x000fc40003f24070 */
[C---:B------:R-:W-:Y:S01]  /*a3a0*/  ISETP.GT.U32.AND P2, PT, R0.reuse, R201, PT ;  /* 0x000000c90000720c */ /* 0x040fe20003f44070 */
[----:B------:R-:W-:Y:S02]  /*a3b0*/  IMAD R205, R0, R205, R209 ;  /* 0x000000cd00cd7224 */ /* 0x000fe400078e02d1 */
[----:B------:R-:W-:Y:S02]  /*a3c0*/  IMAD.MOV.U32 R209, RZ, RZ, R206 ;  /* 0x000000ffffd17224 */ /* 0x000fe400078e00ce */
[----:B------:R-:W-:Y:S02]  /*a3d0*/  IMAD.MOV R204, RZ, RZ, -R204 ;  /* 0x000000ffffcc7224 */ /* 0x000fe400078e0acc */
[----:B------:R-:W-:-:S04]  /*a3e0*/  IMAD.HI.U32 R206, R246, R209, RZ ;  /* 0x000000d1f6ce7227 */ /* 0x000fc800078e00ff */
[----:B------:R-:W-:Y:S01]  /*a3f0*/  IMAD R204, R0, R204, R207 ;  /* 0x000000cc00cc7224 */ /* 0x000fe200078e02cf */
[----:B------:R-:W-:Y:S01]  /*a400*/  @!P1 IADD3 R203, R203, -R0, RZ ;  /* 0x80000000cbcb9210 */ /* 0x000fe20007ffe0ff */
[----:B------:R-:W-:Y:S01]  /*a410*/  @!P3 IMAD.IADD R202, R202, 0x1, -R0 ;  /* 0x00000001cacab824 */ /* 0x000fe200078e0a00 */
[----:B------:R-:W-:Y:S01]  /*a420*/  ISETP.GT.U32.AND P3, PT, R0, R205, PT ;  /* 0x000000cd0000720c */ /* 0x000fe20003f64070 */
[----:B------:R-:W-:Y:S01]  /*a430*/  IMAD.HI.U32 R207, R246, R211, RZ ;  /* 0x000000d3f6cf7227 */ /* 0x000fe200078e00ff */
[----:B------:R-:W-:-:S03]  /*a440*/  ISETP.GE.AND P1, PT, R208, RZ, PT ;  /* 0x000000ffd000720c */ /* 0x000fc60003f26270 */
[----:B------:R-:W-:Y:S02]  /*a450*/  IMAD.MOV R206, RZ, RZ, -R206 ;  /* 0x000000ffffce7224 */ /* 0x000fe400078e0ace */
[----:B------:R-:W-:Y:S02]  /*a460*/  IMAD.MOV R207, RZ, RZ, -R207 ;  /* 0x000000ffffcf7224 */ /* 0x000fe400078e0acf */
[C---:B------:R-:W-:Y:S02]  /*a470*/  IMAD R206, R0.reuse, R206, R209 ;  /* 0x000000ce00ce7224 */ /* 0x040fe400078e02d1 */
[C---:B------:R-:W-:Y:S01]  /*a480*/  IMAD R207, R0.reuse, R207, R211 ;  /* 0x000000cf00cf7224 */ /* 0x040fe200078e02d3 */
[----:B------:R-:W-:Y:S01]  /*a490*/  IABS R211, R216 ;  /* 0x000000d800d37213 */ /* 0x000fe20000000000 */
[----:B------:R-:W-:Y:S01]  /*a4a0*/  @!P6 IMAD.MOV R202, RZ, RZ, -R202 ;  /* 0x000000ffffcae224 */ /* 0x000fe200078e0aca */
[C---:B------:R-:W-:Y:S01]  /*a4b0*/  ISETP.GT.U32.AND P6, PT, R0.reuse, R206, PT ;  /* 0x000000ce0000720c */ /* 0x040fe20003fc4070 */
[----:B------:R-:W-:Y:S01]  /*a4c0*/  @!P4 IMAD.MOV R203, RZ, RZ, -R203 ;  /* 0x000000ffffcbc224 */ /* 0x000fe200078e0acb */
[----:B------:R-:W-:Y:S01]  /*a4d0*/  ISETP.GT.U32.AND P4, PT, R0, R207, PT ;  /* 0x000000cf0000720c */ /* 0x000fe20003f84070 */
[----:B------:R-:W-:-:S02]  /*a4e0*/  @!P3 IMAD.IADD R205, R205, 0x1, -R0 ;  /* 0x00000001cdcdb824 */ /* 0x000fc400078e0a00 */
[----:B------:R-:W-:-:S03]  /*a4f0*/  IMAD.HI.U32 R208, R246, R213, RZ ;  /* 0x000000d5f6d07227 */ /* 0x000fc600078e00ff */
[C---:B------:R-:W-:Y:S01]  /*a500*/  ISETP.GT.U32.AND P3, PT, R0.reuse, R205, PT ;  /* 0x000000cd0000720c */ /* 0x040fe20003f64070 */
[----:B------:R-:W-:Y:S01]  /*a510*/  @!P2 IMAD.IADD R201, R201, 0x1, -R0 ;  /* 0x00000001c9c9a824 */ /* 0x000fe200078e0a00 */
[----:B------:R-:W-:Y:S01]  /*a520*/  ISETP.GT.U32.AND P2, PT, R0, R204, PT ;  /* 0x000000cc0000720c */ /* 0x000fe20003f44070 */
[----:B------:R-:W-:Y:S02]  /*a530*/  IMAD.MOV R208, RZ, RZ, -R208 ;  /* 0x000000ffffd07224 */ /* 0x000fe400078e0ad0 */
[--C-:B------:R-:W-:Y:S01]  /*a540*/  @!P6 IMAD.IADD R206, R206, 0x1, -R0.reuse ;  /* 0x00000001cecee824 */ /* 0x100fe200078e0a00 */
[----:B------:R-:W-:Y:S01]  /*a550*/  ISETP.GE.AND P6, PT, R214, RZ, PT ;  /* 0x000000ffd600720c */ /* 0x000fe20003fc6270 */
[----:B------:R-:W-:Y:S01]  /*a560*/  @!P4 IMAD.IADD R207, R207, 0x1, -R0 ;  /* 0x00000001cfcfc824 */ /* 0x000fe200078e0a00 */
[----:B------:R-:W-:Y:S01]  /*a570*/  LOP3.LUT R214, R245, 0x1b2, RZ, 0xfc, !PT ;  /* 0x000001b2f5d67812 */ /* 0x000fe200078efcff */
[C---:B------:R-:W-:Y:S01]  /*a580*/  IMAD R208, R0.reuse, R208, R213 ;  /* 0x000000d000d07224 */ /* 0x040fe200078e02d5 */
[----:B------:R-:W-:Y:S01]  /*a590*/  ISETP.GT.U32.AND P4, PT, R0, R206, PT ;  /* 0x000000ce0000720c */ /* 0x000fe20003f84070 */
[----:B------:R-:W-:Y:S01]  /*a5a0*/  IMAD.HI.U32 R209, R246, R211, RZ ;  /* 0x000000d3f6d17227 */ /* 0x000fe200078e00ff */
[----:B------:R-:W-:-:S02]  /*a5b0*/  IABS R213, R218 ;  /* 0x000000da00d57213 */ /* 0x000fc40000000000 */
[----:B------:R-:W-:Y:S01]  /*a5c0*/  @!P3 IADD3 R205, R205, -R0, RZ ;  /* 0x80000000cdcdb210 */ /* 0x000fe20007ffe0ff */
[----:B------:R-:W-:Y:S01]  /*a5d0*/  IMAD.MOV R209, RZ, RZ, -R209 ;  /* 0x000000ffffd17224 */ /* 0x000fe200078e0ad1 */
[----:B------:R-:W-:Y:S01]  /*a5e0*/  ISETP.GT.U32.AND P3, PT, R0, R208, PT ;  /* 0x000000d00000720c */ /* 0x000fe20003f64070 */
[--C-:B------:R-:W-:Y:S01]  /*a5f0*/  @!P2 IMAD.IADD R204, R204, 0x1, -R0.reuse ;  /* 0x00000001cccca824 */ /* 0x100fe200078e0a00 */
[----:B------:R-:W-:Y:S01]  /*a600*/  ISETP.GE.AND P2, PT, R210, RZ, PT ;  /* 0x000000ffd200720c */ /* 0x000fe20003f46270 */
[C---:B------:R-:W-:Y:S01]  /*a610*/  IMAD R209, R0.reuse, R209, R211 ;  /* 0x000000d100d17224 */ /* 0x040fe200078e02d3 */
[----:B------:R-:W-:Y:S01]  /*a620*/  IABS R215, R214 ;  /* 0x000000d600d77213 */ /* 0x000fe20000000000 */
[----:B------:R-:W-:Y:S01]  /*a630*/  @!P5 IMAD.MOV R201, RZ, RZ, -R201 ;  /* 0x000000ffffc9d224 */ /* 0x000fe200078e0ac9 */
[----:B------:R-:W-:Y:S01]  /*a640*/  ISETP.GT.U32.AND P5, PT, R0, R204, PT ;  /* 0x000000cc0000720c */ /* 0x000fe20003fa4070 */
[----:B------:R-:W-:Y:S01]  /*a650*/  @!P4 IMAD.IADD R206, R206, 0x1, -R0 ;  /* 0x00000001cecec824 */ /* 0x000fe200078e0a00 */
[----:B------:R-:W-:Y:S01]  /*a660*/  ISETP.GT.U32.AND P4, PT, R0, R209, PT ;  /* 0x000000d10000720c */ /* 0x000fe20003f84070 */
[----:B------:R-:W-:-:S04]  /*a670*/  IMAD.HI.U32 R210, R246, R213, RZ ;  /* 0x000000d5f6d27227 */ /* 0x000fc800078e00ff */
[----:B------:R-:W-:Y:S01]  /*a680*/  @!P3 IMAD.IADD R208, R208, 0x1, -R0 ;  /* 0x00000001d0d0b824 */ /* 0x000fe200078e0a00 */
[----:B------:R-:W-:Y:S01]  /*a690*/  ISETP.GT.U32.AND P3, PT, R0, R207, PT ;  /* 0x000000cf0000720c */ /* 0x000fe20003f64070 */
[----:B------:R-:W-:Y:S02]  /*a6a0*/  IMAD.MOV R210, RZ, RZ, -R210 ;  /* 0x000000ffffd27224 */ /* 0x000fe400078e0ad2 */
[----:B------:R-:W-:-:S04]  /*a6b0*/  IMAD.HI.U32 R211, R246, R215, RZ ;  /* 0x000000d7f6d37227 */ /* 0x000fc800078e00ff */
[--C-:B------:R-:W-:Y:S01]  /*a6c0*/  @!P4 IMAD.IADD R209, R209, 0x1, -R0.reuse ;  /* 0x00000001d1d1c824 */ /* 0x100fe200078e0a00 */
[----:B------:R-:W-:Y:S01]  /*a6d0*/  IADD3 R211, -R211, RZ, RZ ;  /* 0x000000ffd3d37210 */ /* 0x000fe20007ffe1ff */
[----:B------:R-:W-:Y:S01]  /*a6e0*/  @!P5 IMAD.IADD R204, R204, 0x1, -R0 ;  /* 0x00000001ccccd824 */ /* 0x000fe200078e0a00 */
[----:B------:R-:W-:Y:S01]  /*a6f0*/  ISETP.GE.AND P5, PT, R212, RZ, PT ;  /* 0x000000ffd400720c */ /* 0x000fe20003fa6270 */
        /* <DEDUP_REMOVED lines=8> */
[----:B------:R-:W-:Y:S01]  /*a780*/  IMAD.HI.U32 R212, R246, R217, RZ ;  /* 0x000000d9f6d47227 */ /* 0x000fe200078e00ff */
[----:B------:R-:W-:-:S02]  /*a790*/  ISETP.GE.AND P4, PT, R218, RZ, PT ;  /* 0x000000ffda00720c */ /* 0x000fc40003f86270 */
[----:B------:R-:W-:Y:S01]  /*a7a0*/  LOP3.LUT R218, R245, 0x1bc, RZ, 0xfc, !PT ;  /* 0x000001bcf5da7812 */ /* 0x000fe200078efcff */
[C---:B------:R-:W-:Y:S02]  /*a7b0*/  IMAD R211, R0.reuse, R211, R215 ;  /* 0x000000d300d37224 */ /* 0x040fe400078e02d7 */
[----:B------:R-:W-:Y:S01]  /*a7c0*/  IMAD.MOV R212, RZ, RZ, -R212 ;  /* 0x000000ffffd47224 */ /* 0x000fe200078e0ad4 */
[----:B------:R-:W-:Y:S01]  /*a7d0*/  IABS R221, R218 ;  /* 0x000000da00dd7213 */ /* 0x000fe20000000000 */
[----:B------:R-:W-:Y:S01]  /*a7e0*/  @!P2 IMAD.MOV R206, RZ, RZ, -R206 ;  /* 0x000000ffffcea224 */ /* 0x000fe200078e0ace */
[C---:B------:R-:W-:Y:S01]  /*a7f0*/  ISETP.GT.U32.AND P2, PT, R0.reuse, R211, PT ;  /* 0x000000d30000720c */ /* 0x040fe20003f44070 */
[----:B------:R-:W-:Y:S01]  /*a800*/  IMAD R212, R0, R212, R217 ;  /* 0x000000d400d47224 */ /* 0x000fe200078e02d9 */
[----:B------:R-:W-:Y:S01]  /*a810*/  @!P1 IADD3 R209, R209, -R0, RZ ;  /* 0x80000000d1d19210 */ /* 0x000fe20007ffe0ff */
[----:B------:R-:W-:Y:S01]  /*a820*/  IMAD.MOV.U32 R215, RZ, RZ, R213 ;  /* 0x000000ffffd77224 */ /* 0x000fe200078e00d5 */
[C---:B------:R-:W-:Y:S01]  /*a830*/  LOP3.LUT R217, R245.reuse, 0x1ba, RZ, 0xfc, !PT ;  /* 0x000001baf5d97812 */ /* 0x040fe200078efcff */
[--C-:B------:R-:W-:Y:S01]  /*a840*/  @!P0 IMAD.IADD R208, R208, 0x1, -R0.reuse ;  /* 0x00000001d0d08824 */ /* 0x100fe200078e0a00 */
[----:B------:R-:W-:Y:S01]  /*a850*/  ISETP.GT.U32.AND P1, PT, R0, R212, PT ;  /* 0x000000d40000720c */ /* 0x000fe20003f24070 */
[----:B------:R-:W-:Y:S01]  /*a860*/  @!P3 IMAD.IADD R210, R210, 0x1, -R0 ;  /* 0x00000001d2d2b824 */ /* 0x000fe200078e0a00 */
[----:B------:R-:W-:Y:S01]  /*a870*/  ISETP.GE.AND P0, PT, R216, RZ, PT ;  /* 0x000000ffd800720c */ /* 0x000fe20003f06270 */
[----:B------:R-:W-:Y:S01]  /*a880*/  IMAD.HI.U32 R213, R246, R215, RZ ;  /* 0x000000d7f6d57227 */ /* 0x000fe200078e00ff */
[----:B------:R-:W-:-:S02]  /*a890*/  LOP3.LUT R216, R245, 0x1b8, RZ, 0xfc, !PT ;  /* 0x000001b8f5d87812 */ /* 0x000fc400078efcff */
[----:B------:R-:W-:Y:S01]  /*a8a0*/  ISETP.GT.U32.AND P3, PT, R0, R210, PT ;  /* 0x000000d20000720c */ /* 0x000fe20003f64070 */
[----:B------:R-:W-:Y:S01]  /*a8b0*/  @!P5 IMAD.MOV R207, RZ, RZ, -R207 ;  /* 0x000000ffffcfd224 */ /* 0x000fe200078e0acf */
[----:B------:R-:W-:Y:S01]  /*a8c0*/  ISETP.GE.AND P5, PT, R214, RZ, PT ;  /* 0x000000ffd600720c */ /* 0x000fe20003fa6270 */
[----:B------:R-:W-:Y:S01]  /*a8d0*/  IMAD.MOV R213, RZ, RZ, -R213 ;  /* 0x000000ffffd57224 */ /* 0x000fe200078e0ad5 */
[----:B------:R-:W-:Y:S01]  /*a8e0*/  IABS R214, R216 ;  /* 0x000000d800d67213 */ /* 0x000fe20000000000 */
[----:B------:R-:W-:Y:S01]  /*a8f0*/  @!P2 IMAD.IADD R211, R211, 0x1, -R0 ;  /* 0x00000001d3d3a824 */ /* 0x000fe200078e0a00 */
[----:B------:R-:W-:Y:S01]  /*a900*/  ISETP.GE.AND P2, PT, R216, RZ, PT ;  /* 0x000000ffd800720c */ /* 0x000fe20003f46270 */
[----:B------:R-:W-:Y:S02]  /*a910*/  IMAD R213, R0, R213, R215 ;  /* 0x000000d500d57224 */ /* 0x000fe400078e02d7 */
[----:B------:R-:W-:Y:S02]  /*a920*/  IMAD.MOV.U32 R215, RZ, RZ, R214 ;  /* 0x000000ffffd77224 */ /* 0x000fe400078e00d6 */
[----:B------:R-:W-:Y:S01]  /*a930*/  @!P1 IMAD.IADD R212, R212, 0x1, -R0 ;  /* 0x00000001d4d49824 */ /* 0x000fe200078e0a00 */
[----:B------:R-:W-:Y:S01]  /*a940*/  ISETP.GT.U32.AND P1, PT, R0, R211, PT ;  /* 0x000000d30000720c */ /* 0x000fe20003f24070 */
[----:B------:R-:W-:-:S04]  /*a950*/  IMAD.HI.U32 R214, R246, R215, RZ ;  /* 0x000000d7f6d67227 */ /* 0x000fc800078e00ff */
[----:B------:R-:W-:Y:S01]  /*a960*/  @!P3 IMAD.IADD R210, R210, 0x1, -R0 ;  /* 0x00000001d2d2b824 */ /* 0x000fe200078e0a00 */
[----:B------:R-:W-:Y:S01]  /*a970*/  ISETP.GE.AND P3, PT, R220, RZ, PT ;  /* 0x000000ffdc00720c */ /* 0x000fe20003f66270 */
[----:B------:R-:W-:Y:S01]  /*a980*/  IMAD.MOV R214, RZ, RZ, -R214 ;  /* 0x000000ffffd67224 */ /* 0x000fe200078e0ad6 */
[----:B------:R-:W-:Y:S01]  /*a990*/  LOP3.LUT R220, R245, 0x1be, RZ, 0xfc, !PT ;  /* 0x000001bef5dc7812 */ /* 0x000fe200078efcff */
[----:B------:R-:W-:Y:S01]  /*a9a0*/  @!P4 IMAD.MOV R210, RZ, RZ, -R210 ;  /* 0x000000ffffd2c224 */ /* 0x000fe200078e0ad2 */
[C---:B------:R-:W-:Y:S01]  /*a9b0*/  ISETP.GT.U32.AND P4, PT, R0.reuse, R213, PT ;  /* 0x000000d50000720c */ /* 0x040fe20003f84070 */
[C---:B------:R-:W-:Y:S01]  /*a9c0*/  IMAD R214, R0.reuse, R214, R215 ;  /* 0x000000d600d67224 */ /* 0x040fe200078e02d7 */
[----:B------:R-:W-:Y:S01]  /*a9d0*/  IABS R223, R220 ;  /* 0x000000dc00df7213 */ /* 0x000fe20000000000 */
[----:B------:R-:W-:Y:S02]  /*a9e0*/  @!P1 IMAD.IADD R211, R211, 0x1, -R0 ;  /* 0x00000001d3d39824 */ /* 0x000fe400078e0a00 */
[----:B------:R-:W-:Y:S01]  /*a9f0*/  @!P6 IMAD.MOV R208, RZ, RZ, -R208 ;  /* 0x000000ffffd0e224 */ /* 0x000fe200078e0ad0 */
[----:B------:R-:W-:Y:S01]  /*aa00*/  ISETP.GT.U32.AND P1, PT, R0, R214, PT ;  /* 0x000000d60000720c */ /* 0x000fe20003f24070 */
[----:B------:R-:W-:Y:S01]  /*aa10*/  @!P0 IMAD.MOV R209, RZ, RZ, -R209 ;  /* 0x000000ffffd18224 */ /* 0x000fe200078e0ad1 */
[----:B------:R-:W-:Y:S01]  /*aa20*/  ISETP.GE.AND P6, PT, R219, RZ, PT ;  /* 0x000000ffdb00720c */ /* 0x000fe20003fc6270 */
[----:B------:R-:W-:Y:S01]  /*aa30*/  @!P5 IMAD.MOV R211, RZ, RZ, -R211 ;  /* 0x000000ffffd3d224 */ /* 0x000fe200078e0ad3 */
[----:B------:R-:W-:Y:S01]  /*aa40*/  IABS R219, R217 ;  /* 0x000000d900db7213 */ /* 0x000fe20000000000 */
[----:B------:R-:W-:Y:S01]  /*aa50*/  IMAD.HI.U32 R216, R246, R221, RZ ;  /* 0x000000ddf6d87227 */ /* 0x000fe200078e00ff */
[----:B------:R-:W-:-:S03]  /*aa60*/  ISETP.GT.U32.AND P0, PT, R0, R212, PT ;  /* 0x000000d40000720c */ /* 0x000fc60003f04070 */
[----:B------:R-:W-:-:S04]  /*aa70*/  IMAD.HI.U32 R215, R246, R219, RZ ;  /* 0x000000dbf6d77227 */ /* 0x000fc800078e00ff */
[--C-:B------:R-:W-:Y:S01]  /*aa80*/  @!P4 IMAD.IADD R213, R213, 0x1, -R0.reuse ;  /* 0x00000001d5d5c824 */ /* 0x100fe200078e0a00 */
[----:B------:R-:W-:Y:S01]  /*aa90*/  IADD3 R215, -R215, RZ, RZ ;  /* 0x000000ffd7d77210 */ /* 0x000fe20007ffe1ff */
[----:B------:R-:W-:Y:S01]  /*aaa0*/  @!P1 IMAD.IADD R214, R214, 0x1, -R0 ;  /* 0x00000001d6d69824 */ /* 0x000fe200078e0a00 */
[----:B------:R-:W-:Y:S01]  /*aab0*/  ISETP.GE.AND P4, PT, R218, RZ, PT ;  /* 0x000000ffda00720c */ /* 0x000fe20003f86270 */
[----:B------:R-:W-:Y:S01]  /*aac0*/  IMAD.MOV R216, RZ, RZ, -R216 ;  /* 0x000000ffffd87224 */ /* 0x000fe200078e0ad8 */
[----:B------:R-:W-:Y:S01]  /*aad0*/  ISETP.GT.U32.AND P5, PT, R0, R213, PT ;  /* 0x000000d50000720c */ /* 0x000fe20003fa4070 */
[----:B------:R-:W-:Y:S01]  /*aae0*/  @!P0 IMAD.IADD R212, R212, 0x1, -R0 ;  /* 0x00000001d4d48824 */ /* 0x000fe200078e0a00 */
[----:B------:R-:W-:Y:S01]  /*aaf0*/  ISETP.GE.AND P0, PT, R217, RZ, PT ;  /* 0x000000ffd900720c */ /* 0x000fe20003f06270 */
[----:B------:R-:W-:Y:S01]  /*ab00*/  IMAD.HI.U32 R217, R246, R223, RZ ;  /* 0x000000dff6d97227 */ /* 0x000fe200078e00ff */
[----:B------:R-:W-:-:S03]  /*ab10*/  ISETP.GT.U32.AND P1, PT, R0, R214, PT ;  /* 0x000000d60000720c */ /* 0x000fc60003f24070 */
[C---:B------:R-:W-:Y:S01]  /*ab20*/  IMAD R215, R0.reuse, R215, R219 ;  /* 0x000000d700d77224 */ /* 0x040fe200078e02db */
[----:B------:R-:W-:Y:S01]  /*ab30*/  IABS R219, R226 ;  /* 0x000000e200db7213 */ /* 0x000fe20000000000 */
[----:B------:R-:W-:Y:S02]  /*ab40*/  IMAD.MOV R217, RZ, RZ, -R217 ;  /* 0x000000ffffd97224 */ /* 0x000fe400078e0ad9 */
[C---:B------:R-:W-:Y:S01]  /*ab50*/  IMAD R216, R0.reuse, R216, R221 ;  /* 0x000000d800d87224 */ /* 0x040fe200078e02dd */
[----:B------:R-:W-:Y:S01]  /*ab60*/  IABS R221, R224 ;  /* 0x000000e000dd7213 */ /* 0x000fe20000000000 */
        /* <DEDUP_REMOVED lines=9> */
[----:B------:R-:W-:Y:S01]  /*ac00*/  @!P3 IMAD.MOV R213, RZ, RZ, -R213 ;  /* 0x000000ffffd5b224 */ /* 0x000fe200078e0ad5 */
[----:B------:R-:W-:Y:S01]  /*ac10*/  IADD3 R218, -R218, RZ, RZ ;  /* 0x000000ffdada7210 */ /* 0x000fe20007ffe1ff */
[----:B------:R-:W-:Y:S01]  /*ac20*/  @!P6 IMAD.IADD R215, R215, 0x1, -R0 ;  /* 0x00000001d7d7e824 */ /* 0x000fe200078e0a00 */
[----:B------:R-:W-:Y:S01]  /*ac30*/  ISETP.GE.AND P6, PT, R220, RZ, PT ;  /* 0x000000ffdc00720c */ /* 0x000fe20003fc6270 */
[----:B------:R-:W-:-:S04]  /*ac40*/  IMAD.HI.U32 R220, R246, R219, RZ ;  /* 0x000000dbf6dc7227 */ /* 0x000fc800078e00ff */
[--C-:B------:R-:W-:Y:S01]  /*ac50*/  @!P5 IMAD.IADD R216, R216, 0x1, -R0.reuse ;  /* 0x00000001d8d8d824 */ /* 0x100fe200078e0a00 */
[C---:B------:R-:W-:Y:S01]  /*ac60*/  ISETP.GT.U32.AND P5, PT, R0.reuse, R215, PT ;  /* 0x000000d70000720c */ /* 0x040fe20003fa4070 */
[----:B------:R-:W-:Y:S02]  /*ac70*/  @!P1 IMAD.IADD R217, R217, 0x1, -R0 ;  /* 0x00000001d9d99824 */ /* 0x000fe400078e0a00 */
[----:B------:R-:W-:Y:S01]  /*ac80*/  IMAD.MOV R227, RZ, RZ, -R220 ;  /* 0x000000ffffe37224 */ /* 0x000fe200078e0adc */
[C---:B------:R-:W-:Y:S01]  /*ac90*/  ISETP.GT.U32.AND P1, PT, R0.reuse, R216, PT ;  /* 0x000000d80000720c */ /* 0x040fe20003f24070 */
[C---:B------:R-:W-:Y:S01]  /*aca0*/  IMAD R218, R0.reuse, R218, R225 ;  /* 0x000000da00da7224 */ /* 0x040fe200078e02e1 */
[C---:B------:R-:W-:Y:S01]  /*acb0*/  ISETP.GT.U32.AND P3, PT, R0.reuse, R217, PT ;  /* 0x000000d90000720c */ /* 0x040fe20003f64070 */
[----:B------:R-:W-:Y:S02]  /*acc0*/  IMAD R219, R0, R227, R219 ;  /* 0x000000e300db7224 */ /* 0x000fe400078e02db */
[----:B------:R-:W-:-:S04]  /*acd0*/  IMAD.HI.U32 R220, R246, R223, RZ ;  /* 0x000000dff6dc7227 */ /* 0x000fc800078e00ff */
[----:B------:R-:W-:Y:S01]  /*ace0*/  @!P5 IMAD.IADD R215, R215, 0x1, -R0 ;  /* 0x00000001d7d7d824 */ /* 0x000fe200078e0a00 */
[----:B------:R-:W-:Y:S01]  /*acf0*/  ISETP.GT.U32.AND P5, PT, R0, R218, PT ;  /* 0x000000da0000720c */ /* 0x000fe20003fa4070 */
[----:B------:R-:W-:Y:S02]  /*ad00*/  IMAD.MOV R220, RZ, RZ, -R220 ;  /* 0x000000ffffdc7224 */ /* 0x000fe400078e0adc */
[--C-:B------:R-:W-:Y:S01]  /*ad10*/  @!P1 IMAD.IADD R216, R216, 0x1, -R0.reuse ;  /* 0x00000001d8d89824 */ /* 0x100fe200078e0a00 */
[C---:B------:R-:W-:Y:S01]  /*ad20*/  ISETP.GT.U32.AND P1, PT, R0.reuse, R219, PT ;  /* 0x000000db0000720c */ /* 0x040fe20003f24070 */
[----:B------:R-:W-:Y:S01]  /*ad30*/  IMAD R220, R0, R220, R223 ;  /* 0x000000dc00dc7224 */ /* 0x000fe200078e02df */
[----:B------:R-:W-:Y:S01]  /*ad40*/  @!P3 IADD3 R217, R217, -R0, RZ ;  /* 0x80000000d9d9b210 */ /* 0x000fe20007ffe0ff */
[----:B------:R-:W-:Y:S01]  /*ad50*/  IMAD.HI.U32 R225, R246, R221, RZ ;  /* 0x000000ddf6e17227 */ /* 0x000fe200078e00ff */
[----:B------:R-:W-:Y:S02]  /*ad60*/  ISETP.GE.AND P3, PT, R226, RZ, PT ;  /* 0x000000ffe200720c */ /* 0x000fe40003f66270 */
[C---:B------:R-:W-:Y:S01]  /*ad70*/  LOP3.LUT R226, R245.reuse, 0x1c8, RZ, 0xfc, !PT ;  /* 0x000001c8f5e27812 */ /* 0x040fe200078efcff */
[----:B------:R-:W-:Y:S01]  /*ad80*/  IMAD.MOV R227, RZ, RZ, -R225 ;  /* 0x000000ffffe37224 */ /* 0x000fe200078e0ae1 */
[----:B------:R-:W-:Y:S01]  /*ad90*/  LOP3.LUT R225, R245, 0x1ca, RZ, 0xfc, !PT ;  /* 0x000001caf5e17812 */ /* 0x000fe200078efcff */
[--C-:B------:R-:W-:Y:S01]  /*ada0*/  @!P5 IMAD.IADD R218, R218, 0x1, -R0.reuse ;  /* 0x00000001dadad824 */ /* 0x100fe200078e0a00 */
[C---:B------:R-:W-:Y:S01]  /*adb0*/  ISETP.GT.U32.AND P5, PT, R0.reuse, R220, PT ;  /* 0x000000dc0000720c */ /* 0x040fe20003fa4070 */
[C---:B------:R-:W-:Y:S01]  /*adc0*/  IMAD R221, R0.reuse, R227, R221 ;  /* 0x000000e300dd7224 */ /* 0x040fe200078e02dd */
[----:B------:R-:W-:Y:S01]  /*add0*/  IABS R227, R226 ;  /* 0x000000e200e37213 */ /* 0x000fe20000000000 */
[----:B------:R-:W-:Y:S01]  /*ade0*/  @!P1 IMAD.IADD R219, R219, 0x1, -R0 ;  /* 0x00000001dbdb9824 */ /* 0x000fe200078e0a00 */
[C---:B------:R-:W-:Y:S01]  /*adf0*/  ISETP.GT.U32.AND P1, PT, R0.reuse, R218, PT ;  /* 0x000000da0000720c */ /* 0x040fe20003f24070 */
[----:B------:R-:W-:Y:S01]  /*ae00*/  @!P0 IMAD.MOV R215, RZ, RZ, -R215 ;  /* 0x000000ffffd78224 */ /* 0x000fe200078e0ad7 */
[----:B------:R-:W-:Y:S01]  /*ae10*/  IABS R229, R225 ;  /* 0x000000e100e57213 */ /* 0x000fe20000000000 */
[----:B------:R-:W-:Y:S01]  /*ae20*/  @!P4 IMAD.MOV R216, RZ, RZ, -R216 ;  /* 0x000000ffffd8c224 */ /* 0x000fe200078e0ad8 */
[----:B------:R-:W-:Y:S01]  /*ae30*/  ISETP.GT.U32.AND P0, PT, R0, R219, PT ;  /* 0x000000db0000720c */ /* 0x000fe20003f04070 */
[----:B------:R-:W-:Y:S01]  /*ae40*/  IMAD.HI.U32 R223, R246, R227, RZ ;  /* 0x000000e3f6df7227 */ /* 0x000fe200078e00ff */
[----:B------:R-:W-:-:S03]  /*ae50*/  ISETP.GT.U32.AND P4, PT, R0, R221, PT ;  /* 0x000000dd0000720c */ /* 0x000fc60003f84070 */
[----:B------:R-:W-:Y:S01]  /*ae60*/  @!P5 IMAD.IADD R220, R220, 0x1, -R0 ;  /* 0x00000001dcdcd824 */ /* 0x000fe200078e0a00 */
[----:B------:R-:W-:Y:S01]  /*ae70*/  ISETP.GE.AND P5, PT, R222, RZ, PT ;  /* 0x000000ffde00720c */ /* 0x000fe20003fa6270 */
[----:B------:R-:W-:-:S04]  /*ae80*/  IMAD.HI.U32 R222, R246, R229, RZ ;  /* 0x000000e5f6de7227 */ /* 0x000fc800078e00ff */
[----:B------:R-:W-:Y:S01]  /*ae90*/  @!P1 IMAD.IADD R218, R218, 0x1, -R0 ;  /* 0x00000001dada9824 */ /* 0x000fe200078e0a00 */
[----:B------:R-:W-:Y:S01]  /*aea0*/  ISETP.GE.AND P1, PT, R224, RZ, PT ;  /* 0x000000ffe000720c */ /* 0x000fe20003f26270 */
[----:B------:R-:W-:Y:S01]  /*aeb0*/  IMAD.MOV R223, RZ, RZ, -R223 ;  /* 0x000000ffffdf7224 */ /* 0x000fe200078e0adf */
[----:B------:R-:W-:Y:S01]  /*aec0*/  @!P0 IADD3 R219, R219, -R0, RZ ;  /* 0x80000000dbdb8210 */ /* 0x000fe20007ffe0ff */
[----:B------:R-:W-:Y:S01]  /*aed0*/  IMAD.MOV R224, RZ, RZ, -R222 ;  /* 0x000000ffffe07224 */ /* 0x000fe200078e0ade */
[----:B------:R-:W-:Y:S01]  /*aee0*/  ISETP.GE.AND P0, PT, R226, RZ, PT ;  /* 0x000000ffe200720c */ /* 0x000fe20003f06270 */
[----:B------:R-:W-:Y:S01]  /*aef0*/  @!P6 IMAD.MOV R217, RZ, RZ, -R217 ;  /* 0x000000ffffd9e224 */ /* 0x000fe200078e0ad9 */
[C---:B------:R-:W-:Y:S01]  /*af00*/  ISETP.GT.U32.AND P6, PT, R0.reuse, R220, PT ;  /* 0x000000dc0000720c */ /* 0x040fe20003fc4070 */
[C---:B------:R-:W-:Y:S01]  /*af10*/  IMAD R222, R0.reuse, R223, R227 ;  /* 0x000000df00de7224 */ /* 0x040fe200078e02e3 */
[C---:B------:R-:W-:Y:S01]  /*af20*/  LOP3.LUT R226, R245.reuse, 0x1d0, RZ, 0xfc, !PT ;  /* 0x000001d0f5e27812 */ /* 0x040fe200078efcff */
[C---:B------:R-:W-:Y:S01]  /*af30*/  IMAD R223, R0.reuse, R224, R229 ;  /* 0x000000e000df7224 */ /* 0x040fe200078e02e5 */
[----:B------:R-:W-:Y:S01]  /*af40*/  LOP3.LUT R224, R245, 0x1cc, RZ, 0xfc, !PT ;  /* 0x000001ccf5e07812 */ /* 0x000fe200078efcff */
[----:B------:R-:W-:Y:S01]  /*af50*/  @!P4 IMAD.IADD R221, R221, 0x1, -R0 ;  /* 0x00000001ddddc824 */ /* 0x000fe200078e0a00 */
[----:B------:R-:W-:Y:S01]  /*af60*/  IABS R229, R226 ;  /* 0x000000e200e57213 */ /* 0x000fe20000000000 */
[----:B------:R-:W-:Y:S01]  /*af70*/  @!P3 IMAD.MOV R219, RZ, RZ, -R219 ;  /* 0x000000ffffdbb224 */ /* 0x000fe200078e0adb */
[----:B------:R-:W-:Y:S01]  /*af80*/  ISETP.GT.U32.AND P3, PT, R0, R223, PT ;  /* 0x000000df0000720c */ /* 0x000fe20003f64070 */
[----:B------:R-:W-:Y:S01]  /*af90*/  @!P2 IMAD.MOV R214, RZ, RZ, -R214 ;  /* 0x000000ffffd6a224 */ /* 0x000fe200078e0ad6 */
[----:B------:R-:W-:-:S02]  /*afa0*/  ISETP.GE.AND P2, PT, R228, RZ, PT ;  /* 0x000000ffe400720c */ /* 0x000fc40003f46270 */
[----:B------:R-:W-:Y:S01]  /*afb0*/  ISETP.GT.U32.AND P4, PT, R0, R221, PT ;  /* 0x000000dd0000720c */ /* 0x000fe20003f84070 */
[----:B------:R-:W-:Y:S01]  /*afc0*/  @!P6 IMAD.IADD R220, R220, 0x1, -R0 ;  /* 0x00000001dcdce824 */ /* 0x000fe200078e0a00 */
[----:B------:R-:W-:Y:S02]  /*afd0*/  ISETP.GT.U32.AND P6, PT, R0, R222, PT ;  /* 0x000000de0000720c */ /* 0x000fe40003fc4070 */
[----:B------:R-:W-:Y:S01]  /*afe0*/  IABS R227, R224 ;  /* 0x000000e000e37213 */ /* 0x000fe20000000000 */
[----:B------:R-:W-:Y:S01]  /*aff0*/  @!P5 IMAD.MOV R220, RZ, RZ, -R220 ;  /* 0x000000ffffdcd224 */ /* 0x000fe200078e0adc */
[----:B------:R-:W-:Y:S02]  /*b000*/  ISETP.GE.AND P5, PT, R224, RZ, PT ;  /* 0x000000ffe000720c */ /* 0x000fe40003fa6270 */
[----:B------:R-:W-:Y:S01]  /*b010*/  LOP3.LUT R224, R245, 0x1ce, RZ, 0xfc, !PT ;  /* 0x000001cef5e07812 */ /* 0x000fe200078efcff */
[----:B------:R-:W-:Y:S02]  /*b020*/  @!P3 IMAD.IADD R223, R223, 0x1, -R0 ;  /* 0x00000001dfdfb824 */ /* 0x000fe400078e0a00 */
[----:B------:R-:W-:Y:S01]  /*b030*/  @!P2 IMAD.MOV R218, RZ, RZ, -R218 ;  /* 0x000000ffffdaa224 */ /* 0x000fe200078e0ada */
[----:B------:R-:W-:Y:S01]  /*b040*/  ISETP.GE.AND P2, PT, R225, RZ, PT ;  /* 0x000000ffe100720c */ /* 0x000fe20003f46270 */
[--C-:B------:R-:W-:Y:S01]  /*b050*/  @!P4 IMAD.IADD R221, R221, 0x1, -R0.reuse ;  /* 0x00000001ddddc824 */ /* 0x100fe200078e0a00 */
[----:B------:R-:W-:Y:S01]  /*b060*/  IABS R225, R224 ;  /* 0x000000e000e17213 */ /* 0x000fe20000000000 */
[----:B------:R-:W-:Y:S01]  /*b070*/  @!P6 IMAD.IADD R222, R222, 0x1, -R0 ;  /* 0x00000001dedee824 */ /* 0x000fe200078e0a00 */
[----:B------:R-:W-:-:S02]  /*b080*/  ISETP.GT.U32.AND P3, PT, R0, R223, PT ;  /* 0x000000df0000720c */ /* 0x000fc40003f64070 */
[----:B------:R-:W-:Y:S02]  /*b090*/  @!P1 IADD3 R221, -R221, RZ, RZ ;  /* 0x000000ffdddd9210 */ /* 0x000fe40007ffe1ff */
[----:B------:R-:W-:Y:S01]  /*b0a0*/  ISETP.GE.AND P1, PT, R226, RZ, PT ;  /* 0x000000ffe200720c */ /* 0x000fe20003f26270 */
[----:B------:R-:W-:Y:S01]  /*b0b0*/  IMAD.HI.U32 R226, R246, R225, RZ ;  /* 0x000000e1f6e27227 */ /* 0x000fe200078e00ff */
[----:B------:R-:W-:Y:S02]  /*b0c0*/  ISETP.GE.AND P4, PT, R224, RZ, PT ;  /* 0x000000ffe000720c */ /* 0x000fe40003f86270 */
[----:B------:R-:W-:Y:S01]  /*b0d0*/  ISETP.GT.U32.AND P6, PT, R0, R222, PT ;  /* 0x000000de0000720c */ /* 0x000fe20003fc4070 */
[----:B------:R-:W-:-:S04]  /*b0e0*/  IMAD.HI.U32 R224, R246, R227, RZ ;  /* 0x000000e3f6e07227 */ /* 0x000fc800078e00ff */
[----:B------:R-:W-:Y:S02]  /*b0f0*/  IMAD.MOV R226, RZ, RZ, -R226 ;  /* 0x000000ffffe27224 */ /* 0x000fe400078e0ae2 */
[----:B------:R-:W-:Y:S02]  /*b100*/  IMAD.MOV R224, RZ, RZ, -R224 ;  /* 0x000000ffffe07224 */ /* 0x000fe400078e0ae0 */
[--C-:B------:R-:W-:Y:S01]  /*b110*/  @!P3 IMAD.IADD R223, R223, 0x1, -R0.reuse ;  /* 0x00000001dfdfb824 */ /* 0x100fe200078e0a00 */
[----:B------:R-:W-:Y:S01]  /*b120*/  ISETP.GE.AND P3, PT, R231, RZ, PT ;  /* 0x000000ffe700720c */ /* 0x000fe20003f66270 */
[C---:B------:R-:W-:Y:S01]  /*b130*/  IMAD R225, R0.reuse, R226, R225 ;  /* 0x000000e200e17224 */ /* 0x040fe200078e02e1 */
[----:B------:R-:W-:Y:S01]  /*b140*/  LOP3.LUT R231, R245, 0x1d6, RZ, 0xfc, !PT ;  /* 0x000001d6f5e77812 */ /* 0x000fe200078efcff */
[C---:B------:R-:W-:Y:S02]  /*b150*/  IMAD R224, R0.reuse, R224, R227 ;  /* 0x000000e000e07224 */ /* 0x040fe400078e02e3 */
[----:B------:R-:W-:Y:S01]  /*b160*/  @!P2 IMAD.MOV R223, RZ, RZ, -R223 ;  /* 0x000000ffffdfa224 */ /* 0x000fe200078e0adf */
[----:B------:R-:W-:Y:S01]  /*b170*/  ISETP.GT.U32.AND P2, PT, R0, R225, PT ;  /* 0x000000e10000720c */ /* 0x000fe20003f44070 */
[----:B------:R-:W-:Y:S01]  /*b180*/  @!P6 IMAD.IADD R222, R222, 0x1, -R0 ;  /* 0x00000001dedee824 */ /* 0x000fe200078e0a00 */
[----:B------:R-:W-:Y:S01]  /*b190*/  ISETP.GT.U32.AND P6, PT, R0, R224, PT ;  /* 0x000000e00000720c */ /* 0x000fe20003fc4070 */
[----:B------:R-:W-:-:S04]  /*b1a0*/  IMAD.HI.U32 R227, R246, R229, RZ ;  /* 0x000000e5f6e37227 */ /* 0x000fc800078e00ff */
[----:B------:R-:W-:Y:S02]  /*b1b0*/  IMAD.MOV R228, RZ, RZ, -R227 ;  /* 0x000000ffffe47224 */ /* 0x000fe400078e0ae3 */
[----:B------:R-:W-:Y:S02]  /*b1c0*/  IMAD.MOV.U32 R227, RZ, RZ, R230 ;  /* 0x000000ffffe37224 */ /* 0x000fe400078e00e6 */
[----:B------:R-:W-:Y:S01]  /*b1d0*/  IMAD R226, R0, R228, R229 ;  /* 0x000000e400e27224 */ /* 0x000fe200078e02e5 */
[----:B------:R-:W-:Y:S01]  /*b1e0*/  LOP3.LUT R229, R245, 0x1d4, RZ, 0xfc, !PT ;  /* 0x000001d4f5e57812 */ /* 0x000fe200078efcff */
[--C-:B------:R-:W-:Y:S02]  /*b1f0*/  @!P2 IMAD.IADD R225, R225, 0x1, -R0.reuse ;  /* 0x00000001e1e1a824 */ /* 0x100fe400078e0a00 */
[----:B------:R-:W-:Y:S01]  /*b200*/  @!P6 IMAD.IADD R224, R224, 0x1, -R0 ;  /* 0x00000001e0e0e824 */ /* 0x000fe200078e0a00 */
[----:B------:R-:W-:Y:S01]  /*b210*/  IABS R230, R229 ;  /* 0x000000e500e67213 */ /* 0x000fe20000000000 */
[----:B------:R-:W-:Y:S01]  /*b220*/  IMAD.HI.U32 R228, R246, R227, RZ ;  /* 0x000000e3f6e47227 */ /* 0x000fe200078e00ff */
[----:B------:R-:W-:-:S02]  /*b230*/  ISETP.GT.U32.AND P2, PT, R0, R225, PT ;  /* 0x000000e10000720c */ /* 0x000fc40003f44070 */
[C---:B------:R-:W-:Y:S01]  /*b240*/  ISETP.GT.U32.AND P6, PT, R0.reuse, R224, PT ;  /* 0x000000e00000720c */ /* 0x040fe20003fc4070 */
[----:B------:R-:W-:Y:S02]  /*b250*/  IMAD.MOV R228, RZ, RZ, -R228 ;  /* 0x000000ffffe47224 */ /* 0x000fe400078e0ae4 */
[----:B------:R-:W-:Y:S01]  /*b260*/  @!P0 IMAD.MOV R222, RZ, RZ, -R222 ;  /* 0x000000ffffde8224 */ /* 0x000fe200078e0ade */
[----:B------:R-:W-:Y:S01]  /*b270*/  ISETP.GE.AND P0, PT, R229, RZ, PT ;  /* 0x000000ffe500720c */ /* 0x000fe20003f06270 */
[C---:B------:R-:W-:Y:S01]  /*b280*/  IMAD R227, R0.reuse, R228, R227 ;  /* 0x000000e400e37224 */ /* 0x040fe200078e02e3 */
[----:B------:R-:W-:Y:S02]  /*b290*/  MOV R228, R230 ;  /* 0x000000e600e47202 */ /* 0x000fe40000000f00 */
[----:B------:R-:W-:Y:S02]  /*b2a0*/  IABS R230, R239 ;  /* 0x000000ef00e67213 */ /* 0x000fe40000000000 */
[----:B------:R-:W-:Y:S01]  /*b2b0*/  IABS R229, R231 ;  /* 0x000000e700e57213 */ /* 0x000fe20000000000 */
[----:B------:R-:W-:Y:S01]  /*b2c0*/  @!P2 IMAD.IADD R225, R225, 0x1, -R0 ;  /* 0x00000001e1e1a824 */ /* 0x000fe200078e0a00 */
[----:B------:R-:W-:Y:S01]  /*b2d0*/  ISETP.GT.U32.AND P2, PT, R0, R227, PT ;  /* 0x000000e30000720c */ /* 0x000fe20003f44070 */
[----:B------:R-:W-:-:S04]  /*b2e0*/  IMAD.HI.U32 R232, R246, R228, RZ ;  /* 0x000000e4f6e87227 */ /* 0x000fc800078e00ff */
[----:B------:R-:W-:-:S04]  /*b2f0*/  IMAD.HI.U32 R233, R246, R230, RZ ;  /* 0x000000e6f6e97227 */ /* 0x000fc800078e00ff */
[----:B------:R-:W-:Y:S01]  /*b300*/  @!P6 IMAD.IADD R224, R224, 0x1, -R0 ;  /* 0x00000001e0e0e824 */ /* 0x000fe200078e0a00 */
[C---:B------:R-:W-:Y:S01]  /*b310*/  ISETP.GT.U32.AND P6, PT, R0.reuse, R226, PT ;  /* 0x000000e20000720c */ /* 0x040fe20003fc4070 */
[----:B------:R-:W-:Y:S02]  /*b320*/  IMAD.MOV R232, RZ, RZ, -R232 ;  /* 0x000000ffffe87224 */ /* 0x000fe400078e0ae8 */
[----:B------:R-:W-:Y:S02]  /*b330*/  IMAD.MOV R233, RZ, RZ, -R233 ;  /* 0x000000ffffe97224 */ /* 0x000fe400078e0ae9 */
[C---:B------:R-:W-:Y:S01]  /*b340*/  IMAD R228, R0.reuse, R232, R228 ;  /* 0x000000e800e47224 */ /* 0x040fe200078e02e4 */
[----:B------:R-:W-:Y:S01]  /*b350*/  IABS R232, R234 ;  /* 0x000000ea00e87213 */ /* 0x000fe20000000000 */
[C---:B------:R-:W-:Y:S02]  /*b360*/  IMAD R230, R0.reuse, R233, R230 ;  /* 0x000000e900e67224 */ /* 0x040fe400078e02e6 */
[----:B------:R-:W-:Y:S01]  /*b370*/  @!P5 IMAD.MOV R224, RZ, RZ, -R224 ;  /* 0x000000ffffe0d224 */ /* 0x000fe200078e0ae0 */
[C---:B------:R-:W-:Y:S01]  /*b380*/  ISETP.GT.U32.AND P5, PT, R0.reuse, R228, PT ;  /* 0x000000e40000720c */ /* 0x040fe20003fa4070 */
[----:B------:R-:W-:Y:S01]  /*b390*/  @!P2 IMAD.IADD R227, R227, 0x1, -R0 ;  /* 0x00000001e3e3a824 */ /* 0x000fe200078e0a00 */
[----:B------:R-:W-:Y:S01]  /*b3a0*/  ISETP.GT.U32.AND P2, PT, R0, R230, PT ;  /* 0x000000e60000720c */ /* 0x000fe20003f44070 */
[----:B------:R-:W-:-:S04]  /*b3b0*/  IMAD.HI.U32 R237, R246, R229, RZ ;  /* 0x000000e5f6ed7227 */ /* 0x000fc800078e00ff */
[----:B------:R-:W-:Y:S02]  /*b3c0*/  @!P6 IMAD.IADD R226, R226, 0x1, -R0 ;  /* 0x00000001e2e2e824 */ /* 0x000fe400078e0a00 */
[----:B------:R-:W-:-:S03]  /*b3d0*/  IMAD.HI.U32 R233, R246, R232, RZ ;  /* 0x000000e8f6e97227 */ /* 0x000fc600078e00ff */
[C---:B------:R-:W-:Y:S01]  /*b3e0*/  ISETP.GT.U32.AND P6, PT, R0.reuse, R226, PT ;  /* 0x000000e20000720c */ /* 0x040fe20003fc4070 */
[----:B------:R-:W-:Y:S01]  /*b3f0*/  IMAD.MOV R237, RZ, RZ, -R237 ;  /* 0x000000ffffed7224 */ /* 0x000fe200078e0aed */
[----:B------:R-:W-:Y:S01]  /*b400*/  IADD3 R233, -R233, RZ, RZ ;  /* 0x000000ffe9e97210 */ /* 0x000fe20007ffe1ff */
[----:B------:R-:W-:Y:S02]  /*b410*/  @!P4 IMAD.MOV R225, RZ, RZ, -R225 ;  /* 0x000000ffffe1c224 */ /* 0x000fe400078e0ae1 */
[C---:B------:R-:W-:Y:S02]  /*b420*/  IMAD R229, R0.reuse, R237, R229 ;  /* 0x000000ed00e57224 */ /* 0x040fe400078e02e5 */
[----:B------:R-:W-:Y:S01]  /*b430*/  IMAD R232, R0, R233, R232 ;  /* 0x000000e900e87224 */ /* 0x000fe200078e02e8 */
[----:B------:R-:W-:Y:S01]  /*b440*/  IABS R233, R240 ;  /* 0x000000f000e97213 */ /* 0x000fe20000000000 */
[--C-:B------:R-:W-:Y:S01]  /*b450*/  @!P5 IMAD.IADD R228, R228, 0x1, -R0.reuse ;  /* 0x00000001e4e4d824 */ /* 0x100fe200078e0a00 */
[----:B------:R-:W-:Y:S01]  /*b460*/  ISETP.GT.U32.AND P4, PT, R0, R229, PT ;  /* 0x000000e50000720c */ /* 0x000fe20003f84070 */
[----:B------:R-:W-:Y:S01]  /*b470*/  @!P2 IMAD.IADD R230, R230, 0x1, -R0 ;  /* 0x00000001e6e6a824 */ /* 0x000fe200078e0a00 */
[----:B------:R-:W-:Y:S01]  /*b480*/  ISETP.GT.U32.AND P5, PT, R0, R227, PT ;  /* 0x000000e30000720c */ /* 0x000fe20003fa4070 */
[----:B------:R-:W-:-:S03]  /*b490*/  IMAD.HI.U32 R237, R246, R235, RZ ;  /* 0x000000ebf6ed7227 */ /* 0x000fc600078e00ff */
[----:B------:R-:W-:Y:S01]  /*b4a0*/  ISETP.GT.U32.AND P2, PT, R0, R230, PT ;  /* 0x000000e60000720c */ /* 0x000fe20003f44070 */
[----:B------:R-:W-:Y:S02]  /*b4b0*/  IMAD.MOV R237, RZ, RZ, -R237 ;  /* 0x000000ffffed7224 */ /* 0x000fe400078e0aed */
[----:B------:R-:W-:-:S04]  /*b4c0*/  IMAD.HI.U32 R238, R246, R233, RZ ;  /* 0x000000e9f6ee7227 */ /* 0x000fc800078e00ff */
[----:B------:R-:W-:Y:S01]  /*b4d0*/  @!P6 IMAD.IADD R226, R226, 0x1, -R0 ;  /* 0x00000001e2e2e824 */ /* 0x000fe200078e0a00 */
[----:B------:R-:W-:Y:S01]  /*b4e0*/  ISETP.GE.AND P6, PT, R231, RZ, PT ;  /* 0x000000ffe700720c */ /* 0x000fe20003fc6270 */
[C---:B------:R-:W-:Y:S01]  /*b4f0*/  IMAD R231, R0.reuse, R237, R235 ;  /* 0x000000ed00e77224 */ /* 0x040fe200078e02eb */
[----:B------:R-:W-:Y:S01]  /*b500*/  IABS R235, R243 ;  /* 0x000000f300eb7213 */ /* 0x000fe20000000000 */
[----:B------:R-:W-:Y:S01]  /*b510*/  IMAD.MOV R238, RZ, RZ, -R238 ;  /* 0x000000ffffee7224 */ /* 0x000fe200078e0aee */
[----:B------:R-:W-:Y:S01]  /*b520*/  IABS R237, R242 ;  /* 0x000000f200ed7213 */ /* 0x000fe20000000000 */
[--C-:B------:R-:W-:Y:S01]  /*b530*/  @!P4 IMAD.IADD R229, R229, 0x1, -R0.reuse ;  /* 0x00000001e5e5c824 */ /* 0x100fe200078e0a00 */
[C---:B------:R-:W-:Y:S01]  /*b540*/  ISETP.GT.U32.AND P4, PT, R0.reuse, R228, PT ;  /* 0x000000e40000720c */ /* 0x040fe20003f84070 */
[----:B------:R-:W-:Y:S01]  /*b550*/  @!P5 IMAD.IADD R227, R227, 0x1, -R0 ;  /* 0x00000001e3e3d824 */ /* 0x000fe200078e0a00 */
[C---:B------:R-:W-:Y:S01]  /*b560*/  ISETP.GT.U32.AND P5, PT, R0.reuse, R231, PT ;  /* 0x000000e70000720c */ /* 0x040fe20003fa4070 */
[----:B------:R-:W-:-:S02]  /*b570*/  IMAD R233, R0, R238, R233 ;  /* 0x000000ee00e97224 */ /* 0x000fc400078e02e9 */
[----:B------:R-:W-:Y:S01]  /*b580*/  @!P1 IMAD.MOV R226, RZ, RZ, -R226 ;  /* 0x000000ffffe29224 */ /* 0x000fe200078e0ae2 */
[----:B------:R-:W-:Y:S01]  /*b590*/  ISETP.GT.U32.AND P1, PT, R0, R229, PT ;  /* 0x000000e50000720c */ /* 0x000fe20003f24070 */
[----:B------:R-:W-:Y:S01]  /*b5a0*/  @!P2 IMAD.IADD R230, R230, 0x1, -R0 ;  /* 0x00000001e6e6a824 */ /* 0x000fe200078e0a00 */
[----:B------:R-:W-:Y:S01]  /*b5b0*/  ISETP.GT.U32.AND P2, PT, R0, R233, PT ;  /* 0x000000e90000720c */ /* 0x000fe20003f44070 */
[----:B------:R-:W-:-:S04]  /*b5c0*/  IMAD.HI.U32 R238, R246, R237, RZ ;  /* 0x000000edf6ee7227 */ /* 0x000fc800078e00ff */
[----:B------:R-:W-:Y:S01]  /*b5d0*/  @!P4 IADD3 R228, R228, -R0, RZ ;  /* 0x80000000e4e4c210 */ /* 0x000fe20007ffe0ff */
[----:B------:R-:W-:Y:S01]  /*b5e0*/  IMAD.MOV R238, RZ, RZ, -R238 ;  /* 0x000000ffffee7224 */ /* 0x000fe200078e0aee */
[----:B------:R-:W-:Y:S01]  /*b5f0*/  ISETP.GT.U32.AND P4, PT, R0, R232, PT ;  /* 0x000000e80000720c */ /* 0x000fe20003f84070 */
[----:B------:R-:W-:Y:S01]  /*b600*/  @!P5 IMAD.IADD R231, R231, 0x1, -R0 ;  /* 0x00000001e7e7d824 */ /* 0x000fe200078e0a00 */
[----:B------:R-:W-:Y:S01]  /*b610*/  ISETP.GE.AND P5, PT, R236, RZ, PT ;  /* 0x000000ffec00720c */ /* 0x000fe20003fa6270 */
[----:B------:R-:W-:Y:S02]  /*b620*/  @!P0 IMAD.MOV R228, RZ, RZ, -R228 ;  /* 0x000000ffffe48224 */ /* 0x000fe400078e0ae4 */
[--C-:B------:R-:W-:Y:S01]  /*b630*/  @!P1 IMAD.IADD R229, R229, 0x1, -R0.reuse ;  /* 0x00000001e5e59824 */ /* 0x100fe200078e0a00 */
[----:B------:R-:W-:Y:S01]  /*b640*/  ISETP.GE.AND P1, PT, R239, RZ, PT ;  /* 0x000000ffef00720c */ /* 0x000fe20003f26270 */
[----:B------:R-:W-:Y:S01]  /*b650*/  @!P2 IMAD.IADD R233, R233, 0x1, -R0 ;  /* 0x00000001e9e9a824 */ /* 0x000fe200078e0a00 */
[----:B------:R-:W-:Y:S01]  /*b660*/  ISETP.GT.U32.AND P2, PT, R0, R231, PT ;  /* 0x000000e70000720c */ /* 0x000fe20003f44070 */
[----:B------:R-:W-:Y:S01]  /*b670*/  IMAD.HI.U32 R239, R246, R235, RZ ;  /* 0x000000ebf6ef7227 */ /* 0x000fe200078e00ff */
[----:B------:R-:W-:-:S03]  /*b680*/  @!P6 IADD3 R229, -R229, RZ, RZ ;  /* 0x000000ffe5e5e210 */ /* 0x000fc60007ffe1ff */
[----:B------:R-:W-:Y:S01]  /*b690*/  IMAD.MOV R236, RZ, RZ, -R239 ;  /* 0x000000ffffec7224 */ /* 0x000fe200078e0aef */
[----:B------:R-:W-:Y:S01]  /*b6a0*/  LOP3.LUT R239, R245, 0x1e4, RZ, 0xfc, !PT ;  /* 0x000001e4f5ef7812 */ /* 0x000fe200078efcff */
[--C-:B------:R-:W-:Y:S01]  /*b6b0*/  @!P4 IMAD.IADD R232, R232, 0x1, -R0.reuse ;  /* 0x00000001e8e8c824 */ /* 0x100fe200078e0a00 */
[----:B------:R-:W-:Y:S01]  /*b6c0*/  ISETP.GE.AND P4, PT, R234, RZ, PT ;  /* 0x000000ffea00720c */ /* 0x000fe20003f86270 */
[C---:B------:R-:W-:Y:S01]  /*b6d0*/  IMAD R235, R0.reuse, R236, R235 ;  /* 0x000000ec00eb7224 */ /* 0x040fe200078e02eb */
[----:B------:R-:W-:Y:S01]  /*b6e0*/  IABS R236, R239 ;  /* 0x000000ef00ec7213 */ /* 0x000fe20000000000 */
[C---:B------:R-:W-:Y:S01]  /*b6f0*/  IMAD R234, R0.reuse, R238, R237 ;  /* 0x000000ee00ea7224 */ /* 0x040fe200078e02ed */
[----:B------:R-:W-:Y:S01]  /*b700*/  IABS R237, R241 ;  /* 0x000000f100ed7213 */ /* 0x000fe20000000000 */
[----:B------:R-:W-:Y:S01]  /*b710*/  @!P2 IMAD.IADD R231, R231, 0x1, -R0 ;  /* 0x00000001e7e7a824 */ /* 0x000fe200078e0a00 */
[----:B------:R-:W-:Y:S01]  /*b720*/  ISETP.GT.U32.AND P2, PT, R0, R235, PT ;  /* 0x000000eb0000720c */ /* 0x000fe20003f44070 */
[----:B------:R-:W-:Y:S01]  /*b730*/  IMAD.HI.U32 R238, R246, R236, RZ ;  /* 0x000000ecf6ee7227 */ /* 0x000fe200078e00ff */
[----:B------:R-:W-:-:S02]  /*b740*/  ISETP.GT.U32.AND P6, PT, R0, R234, PT ;  /* 0x000000ea0000720c */ /* 0x000fc40003fc4070 */
[C---:B------:R-:W-:Y:S01]  /*b750*/  ISETP.GT.U32.AND P0, PT, R0.reuse, R232, PT ;  /* 0x000000e80000720c */ /* 0x040fe20003f04070 */
[----:B------:R-:W-:Y:S02]  /*b760*/  @!P5 IMAD.MOV R231, RZ, RZ, -R231 ;  /* 0x000000ffffe7d224 */ /* 0x000fe400078e0ae7 */
[----:B------:R-:W-:Y:S01]  /*b770*/  @!P3 IMAD.MOV R227, RZ, RZ, -R227 ;  /* 0x000000ffffe3b224 */ /* 0x000fe200078e0ae3 */
[----:B------:R-:W-:Y:S01]  /*b780*/  ISETP.GT.U32.AND P3, PT, R0, R233, PT ;  /* 0x000000e90000720c */ /* 0x000fe20003f64070 */
[----:B------:R-:W-:Y:S01]  /*b790*/  @!P1 IMAD.MOV R230, RZ, RZ, -R230 ;  /* 0x000000ffffe69224 */ /* 0x000fe200078e0ae6 */
[----:B------:R-:W-:Y:S01]  /*b7a0*/  ISETP.GE.AND P1, PT, R240, RZ, PT ;  /* 0x000000fff000720c */ /* 0x000fe20003f26270 */
[----:B------:R-:W-:Y:S01]  /*b7b0*/  IMAD.MOV R238, RZ, RZ, -R238 ;  /* 0x000000ffffee7224 */ /* 0x000fe200078e0aee */
[----:B------:R-:W-:Y:S01]  /*b7c0*/  LOP3.LUT R240, R245, 0x1e8, RZ, 0xfc, !PT ;  /* 0x000001e8f5f07812 */ /* 0x000fe200078efcff */
[--C-:B------:R-:W-:Y:S02]  /*b7d0*/  @!P2 IMAD.IADD R235, R235, 0x1, -R0.reuse ;  /* 0x00000001ebeba824 */ /* 0x100fe400078e0a00 */
[----:B------:R-:W-:Y:S01]  /*b7e0*/  @!P6 IMAD.IADD R234, R234, 0x1, -R0 ;  /* 0x00000001eaeae824 */ /* 0x000fe200078e0a00 */
[----:B------:R-:W-:Y:S01]  /*b7f0*/  ISETP.GE.AND P6, PT, R239, RZ, PT ;  /* 0x000000ffef00720c */ /* 0x000fe20003fc6270 */
[----:B------:R-:W-:Y:S01]  /*b800*/  IMAD.HI.U32 R239, R246, R237, RZ ;  /* 0x000000edf6ef7227 */ /* 0x000fe200078e00ff */
[----:B------:R-:W-:-:S02]  /*b810*/  ISETP.GT.U32.AND P5, PT, R0, R235, PT ;  /* 0x000000eb0000720c */ /* 0x000fc40003fa4070 */
[C---:B------:R-:W-:Y:S01]  /*b820*/  ISETP.GT.U32.AND P2, PT, R0.reuse, R234, PT ;  /* 0x000000ea0000720c */ /* 0x040fe20003f44070 */
[----:B------:R-:W-:Y:S02]  /*b830*/  IMAD.MOV R239, RZ, RZ, -R239 ;  /* 0x000000ffffef7224 */ /* 0x000fe400078e0aef */
[C---:B------:R-:W-:Y:S01]  /*b840*/  IMAD R236, R0.reuse, R238, R236 ;  /* 0x000000ee00ec7224 */ /* 0x040fe200078e02ec */
[----:B------:R-:W-:Y:S01]  /*b850*/  IABS R238, R240 ;  /* 0x000000f000ee7213 */ /* 0x000fe20000000000 */
[----:B------:R-:W-:Y:S02]  /*b860*/  IMAD R237, R0, R239, R237 ;  /* 0x000000ef00ed7224 */ /* 0x000fe400078e02ed */
[----:B------:R-:W-:Y:S01]  /*b870*/  @!P0 IMAD.IADD R232, R232, 0x1, -R0 ;  /* 0x00000001e8e88824 */ /* 0x000fe200078e0a00 */
[----:B------:R-:W-:Y:S01]  /*b880*/  ISETP.GE.AND P0, PT, R242, RZ, PT ;  /* 0x000000fff200720c */ /* 0x000fe20003f06270 */
[----:B------:R-:W-:Y:S01]  /*b890*/  IMAD.HI.U32 R239, R246, R238, RZ ;  /* 0x000000eef6ef7227 */ /* 0x000fe200078e00ff */
[----:B------:R-:W-:-:S02]  /*b8a0*/  LOP3.LUT R242, R245, 0x1ea, RZ, 0xfc, !PT ;  /* 0x000001eaf5f27812 */ /* 0x000fc400078efcff */
[----:B------:R-:W-:Y:S01]  /*b8b0*/  @!P4 IADD3 R232, -R232, RZ, RZ ;  /* 0x000000ffe8e8c210 */ /* 0x000fe20007ffe1ff */
[--C-:B------:R-:W-:Y:S01]  /*b8c0*/  @!P5 IMAD.IADD R235, R235, 0x1, -R0.reuse ;  /* 0x00000001ebebd824 */ /* 0x100fe200078e0a00 */
[C---:B------:R-:W-:Y:S01]  /*b8d0*/  ISETP.GT.U32.AND P5, PT, R0.reuse, R237, PT ;  /* 0x000000ed0000720c */ /* 0x040fe20003fa4070 */
[--C-:B------:R-:W-:Y:S01]  /*b8e0*/  @!P3 IMAD.IADD R233, R233, 0x1, -R0.reuse ;  /* 0x00000001e9e9b824 */ /* 0x100fe200078e0a00 */
[----:B------:R-:W-:Y:S01]  /*b8f0*/  ISETP.GE.AND P3, PT, R243, RZ, PT ;  /* 0x000000fff300720c */ /* 0x000fe20003f66270 */
[----:B------:R-:W-:Y:S01]  /*b900*/  IMAD.MOV R239, RZ, RZ, -R239 ;  /* 0x000000ffffef7224 */ /* 0x000fe200078e0aef */
[----:B------:R-:W-:Y:S01]  /*b910*/  LOP3.LUT R243, R245, 0x1ec, RZ, 0xfc, !PT ;  /* 0x000001ecf5f37812 */ /* 0x000fe200078efcff */
[----:B------:R-:W-:Y:S01]  /*b920*/  @!P1 IMAD.MOV R233, RZ, RZ, -R233 ;  /* 0x000000ffffe99224 */ /* 0x000fe200078e0ae9 */
[----:B------:R-:W-:Y:S01]  /*b930*/  ISETP.GT.U32.AND P1, PT, R0, R236, PT ;  /* 0x000000ec0000720c */ /* 0x000fe20003f24070 */
[----:B------:R-:W-:Y:S01]  /*b940*/  @!P2 IMAD.IADD R234, R234, 0x1, -R0 ;  /* 0x00000001eaeaa824 */ /* 0x000fe200078e0a00 */
[----:B------:R-:W-:Y:S01]  /*b950*/  ISETP.GE.AND P2, PT, R240, RZ, PT ;  /* 0x000000fff000720c */ /* 0x000fe20003f46270 */
[C---:B------:R-:W-:Y:S01]  /*b960*/  IMAD R238, R0.reuse, R239, R238 ;  /* 0x000000ef00ee7224 */ /* 0x040fe200078e02ee */
[----:B------:R-:W-:Y:S01]  /*b970*/  IABS R239, R242 ;  /* 0x000000f200ef7213 */ /* 0x000fe20000000000 */
[----:B------:R-:W-:Y:S01]  /*b980*/  @!P0 IMAD.MOV R234, RZ, RZ, -R234 ;  /* 0x000000ffffea8224 */ /* 0x000fe200078e0aea */
[----:B------:R-:W-:Y:S01]  /*b990*/  IABS R240, R243 ;  /* 0x000000f300f07213 */ /* 0x000fe20000000000 */
[----:B------:R-:W-:Y:S01]  /*b9a0*/  @!P5 IMAD.IADD R237, R237, 0x1, -R0 ;  /* 0x00000001ededd824 */ /* 0x000fe200078e0a00 */
[----:B------:R-:W-:Y:S01]  /*b9b0*/  ISETP.GT.U32.AND P0, PT, R0, R238, PT ;  /* 0x000000ee0000720c */ /* 0x000fe20003f04070 */
[----:B------:R-:W-:Y:S01]  /*b9c0*/  IMAD.HI.U32 R247, R246, R239, RZ ;  /* 0x000000eff6f77227 */ /* 0x000fe200078e00ff */
[----:B------:R-:W-:-:S02]  /*b9d0*/  ISETP.GE.AND P4, PT, R241, RZ, PT ;  /* 0x000000fff100720c */ /* 0x000fc40003f86270 */
[----:B------:R-:W-:Y:S01]  /*b9e0*/  ISETP.GT.U32.AND P5, PT, R0, R237, PT ;  /* 0x000000ed0000720c */ /* 0x000fe20003fa4070 */
[----:B------:R-:W-:Y:S01]  /*b9f0*/  @!P1 IMAD.IADD R236, R236, 0x1, -R0 ;  /* 0x00000001ecec9824 */ /* 0x000fe200078e0a00 */
[----:B------:R-:W-:Y:S01]  /*ba00*/  IABS R241, R244 ;  /* 0x000000f400f17213 */ /* 0x000fe20000000000 */
[----:B------:R-:W-:Y:S01]  /*ba10*/  @!P3 IMAD.MOV R235, RZ, RZ, -R235 ;  /* 0x000000ffffebb224 */ /* 0x000fe200078e0aeb */
[----:B------:R-:W-:Y:S01]  /*ba20*/  ISETP.GE.AND P3, PT, R242, RZ, PT ;  /* 0x000000fff200720c */ /* 0x000fe20003f66270 */
[----:B------:R-:W-:Y:S01]  /*ba30*/  IMAD.MOV R242, RZ, RZ, -R247 ;  /* 0x000000fffff27224 */ /* 0x000fe200078e0af7 */
[----:B------:R-:W-:Y:S01]  /*ba40*/  ISETP.GT.U32.AND P1, PT, R0, R236, PT ;  /* 0x000000ec0000720c */ /* 0x000fe20003f24070 */
[----:B------:R-:W-:-:S04]  /*ba50*/  IMAD.HI.U32 R247, R246, R240, RZ ;  /* 0x000000f0f6f77227 */ /* 0x000fc800078e00ff */
[----:B------:R-:W-:Y:S02]  /*ba60*/  IMAD R239, R0, R242, R239 ;  /* 0x000000f200ef7224 */ /* 0x000fe400078e02ef */
[--C-:B------:R-:W-:Y:S02]  /*ba70*/  @!P0 IMAD.IADD R238, R238, 0x1, -R0.reuse ;  /* 0x00000001eeee8824 */ /* 0x100fe400078e0a00 */
[----:B------:R-:W-:Y:S01]  /*ba80*/  @!P5 IMAD.IADD R237, R237, 0x1, -R0 ;  /* 0x00000001ededd824 */ /* 0x000fe200078e0a00 */
[----:B------:R-:W-:Y:S01]  /*ba90*/  ISETP.GT.U32.AND P5, PT, R0, R239, PT ;  /* 0x000000ef0000720c */ /* 0x000fe20003fa4070 */
[----:B------:R-:W-:Y:S01]  /*baa0*/  IMAD.HI.U32 R248, R246, R241, RZ ;  /* 0x000000f1f6f87227 */ /* 0x000fe200078e00ff */
[----:B------:R-:W-:Y:S02]  /*bab0*/  ISETP.GT.U32.AND P0, PT, R0, R238, PT ;  /* 0x000000ee0000720c */ /* 0x000fe40003f04070 */
[----:B------:R-:W-:Y:S01]  /*bac0*/  @!P1 IADD3 R236, R236, -R0, RZ ;  /* 0x80000000ecec9210 */ /* 0x000fe20007ffe0ff */
[----:B------:R-:W-:Y:S01]  /*bad0*/  IMAD.MOV R242, RZ, RZ, -R247 ;  /* 0x000000fffff27224 */ /* 0x000fe200078e0af7 */
[----:B------:R-:W-:Y:S01]  /*bae0*/  ISETP.GE.AND P1, PT, R243, RZ, PT ;  /* 0x000000fff300720c */ /* 0x000fe20003f26270 */
[----:B------:R-:W-:-:S02]  /*baf0*/  IMAD.MOV R243, RZ, RZ, -R248 ;  /* 0x000000fffff37224 */ /* 0x000fc400078e0af8 */
[C---:B------:R-:W-:Y:S01]  /*bb00*/  IMAD R240, R0.reuse, R242, R240 ;  /* 0x000000f200f07224 */ /* 0x040fe200078e02f0 */
[----:B------:R-:W-:Y:S01]  /*bb10*/  LOP3.LUT R242, R245, 0x1f0, RZ, 0xfc, !PT ;  /* 0x000001f0f5f27812 */ /* 0x000fe200078efcff */
[----:B------:R-:W-:Y:S01]  /*bb20*/  IMAD R241, R0, R243, R241 ;  /* 0x000000f300f17224 */ /* 0x000fe200078e02f1 */
[----:B------:R-:W-:Y:S01]  /*bb30*/  IABS R243, R249 ;  /* 0x000000f900f37213 */ /* 0x000fe20000000000 */
[--C-:B------:R-:W-:Y:S02]  /*bb40*/  @!P5 IMAD.IADD R239, R239, 0x1, -R0.reuse ;  /* 0x00000001efefd824 */ /* 0x100fe400078e0a00 */
[----:B------:R-:W-:Y:S01]  /*bb50*/  @!P0 IMAD.IADD R238, R238, 0x1, -R0 ;  /* 0x00000001eeee8824 */ /* 0x000fe200078e0a00 */
[----:B------:R-:W-:Y:S01]  /*bb60*/  ISETP.GT.U32.AND P0, PT, R0, R240, PT ;  /* 0x000000f00000720c */ /* 0x000fe20003f04070 */
[----:B------:R-:W-:Y:S01]  /*bb70*/  @!P4 IMAD.MOV R237, RZ, RZ, -R237 ;  /* 0x000000ffffedc224 */ /* 0x000fe200078e0aed */
[----:B------:R-:W-:Y:S01]  /*bb80*/  ISETP.GE.AND P4, PT, R242, RZ, PT ;  /* 0x000000fff200720c */ /* 0x000fe20003f86270 */
[----:B------:R-:W-:Y:S01]  /*bb90*/  @!P2 IMAD.MOV R238, RZ, RZ, -R238 ;  /* 0x000000ffffeea224 */ /* 0x000fe200078e0aee */
[----:B------:R-:W-:Y:S01]  /*bba0*/  IABS R242, R242 ;  /* 0x000000f200f27213 */ /* 0x000fe20000000000 */
[----:B------:R-:W-:Y:S01]  /*bbb0*/  @!P6 IMAD.MOV R236, RZ, RZ, -R236 ;  /* 0x000000ffffece224 */ /* 0x000fe200078e0aec */
[----:B------:R-:W-:Y:S01]  /*bbc0*/  ISETP.GT.U32.AND P5, PT, R0, R239, PT ;  /* 0x000000ef0000720c */ /* 0x000fe20003fa4070 */
[----:B------:R-:W-:Y:S01]  /*bbd0*/  IMAD.HI.U32 R248, R246, R243, RZ ;  /* 0x000000f3f6f87227 */ /* 0x000fe200078e00ff */
[----:B------:R-:W-:-:S02]  /*bbe0*/  ISETP.GT.U32.AND P2, PT, R0, R241, PT ;  /* 0x000000f10000720c */ /* 0x000fc40003f44070 */
[----:B------:R-:W-:Y:S01]  /*bbf0*/  ISETP.GE.AND P6, PT, R244, RZ, PT ;  /* 0x000000fff400720c */ /* 0x000fe20003fc6270 */
[----:B------:R-:W-:Y:S01]  /*bc00*/  IMAD.HI.U32 R247, R246, R242, RZ ;  /* 0x000000f2f6f77227 */ /* 0x000fe200078e00ff */
[----:B------:R-:W-:-:S03]  /*bc10*/  IABS R244, R252 ;  /* 0x000000fc00f47213 */ /* 0x000fc60000000000 */
[----:B------:R-:W-:Y:S01]  /*bc20*/  @!P0 IMAD.IADD R240, R240, 0x1, -R0 ;  /* 0x00000001f0f08824 */ /* 0x000fe200078e0a00 */
[----:B------:R-:W-:Y:S01]  /*bc30*/  IADD3 R247, -R247, RZ, RZ ;  /* 0x000000fff7f77210 */ /* 0x000fe20007ffe1ff */
[----:B------:R-:W-:-:S03]  /*bc40*/  IMAD.HI.U32 R2, R246, R244, RZ ;  /* 0x000000f4f6027227 */ /* 0x000fc600078e00ff */
[C---:B------:R-:W-:Y:S01]  /*bc50*/  ISETP.GT.U32.AND P0, PT, R0.reuse, R240, PT ;  /* 0x000000f00000720c */ /* 0x040fe20003f04070 */
[----:B------:R-:W-:Y:S01]  /*bc60*/  @!P5 IMAD.IADD R239, R239, 0x1, -R0 ;  /* 0x00000001efefd824 */ /* 0x000fe200078e0a00 */
[----:B------:R-:W-:Y:S01]  /*bc70*/  ISETP.GE.AND P5, PT, R249, RZ, PT ;  /* 0x000000fff900720c */ /* 0x000fe20003fa6270 */
[C---:B------:R-:W-:Y:S01]  /*bc80*/  IMAD R242, R0.reuse, R247, R242 ;  /* 0x000000f700f27224 */ /* 0x040fe200078e02f2 */
[----:B------:R-:W-:Y:S01]  /*bc90*/  IABS R247, R250 ;  /* 0x000000fa00f77213 */ /* 0x000fe20000000000 */
[----:B------:R-:W-:Y:S01]  /*bca0*/  @!P2 IMAD.IADD R241, R241, 0x1, -R0 ;  /* 0x00000001f1f1a824 */ /* 0x000fe200078e0a00 */
[----:B------:R-:W-:Y:S01]  /*bcb0*/  IABS R249, R3 ;  /* 0x0000000300f97213 */ /* 0x000fe20000000000 */
[----:B------:R-:W-:Y:S01]  /*bcc0*/  @!P3 IMAD.MOV R239, RZ, RZ, -R239 ;  /* 0x000000ffffefb224 */ /* 0x000fe200078e0aef */
[C---:B------:R-:W-:Y:S01]  /*bcd0*/  ISETP.GT.U32.AND P3, PT, R0.reuse, R242, PT ;  /* 0x000000f20000720c */ /* 0x040fe20003f64070 */
[----:B------:R-:W-:Y:S01]  /*bce0*/  IMAD.MOV R248, RZ, RZ, -R248 ;  /* 0x000000fffff87224 */ /* 0x000fe200078e0af8 */
[C---:B------:R-:W-:Y:S01]  /*bcf0*/  ISETP.GT.U32.AND P2, PT, R0.reuse, R241, PT ;  /* 0x000000f10000720c */ /* 0x040fe20003f44070 */
[----:B------:R-:W-:Y:S01]  /*bd00*/  IMAD.MOV R2, RZ, RZ, -R2 ;  /* 0x000000ffff027224 */ /* 0x000fe200078e0a02 */
[----:B-1----:R-:W-:Y:S01]  /*bd10*/  MOV R4, R249 ;  /* 0x000000f900047202 */ /* 0x002fe20000000f00 */
[----:B------:R-:W-:-:S02]  /*bd20*/  IMAD R243, R0, R248, R243 ;  /* 0x000000f800f37224 */ /* 0x000fc400078e02f3 */
[----:B------:R-:W-:Y:S01]  /*bd30*/  IMAD R244, R0, R2, R244 ;  /* 0x0000000200f47224 */ /* 0x000fe200078e02f4 */
[----:B------:R-:W-:Y:S01]  /*bd40*/  LOP3.LUT R2, R245, 0x1f8, RZ, 0xfc, !PT ;  /* 0x000001f8f5027812 */ /* 0x000fe200078efcff */
[----:B------:R-:W-:-:S03]  /*bd50*/  IMAD.HI.U32 R245, R246, R247, RZ ;  /* 0x000000f7f6f57227 */ /* 0x000fc600078e00ff */
[----:B------:R-:W-:Y:S01]  /*bd60*/  IABS R248, R2 ;  /* 0x0000000200f87213 */ /* 0x000fe20000000000 */
[--C-:B------:R-:W-:Y:S01]  /*bd70*/  @!P0 IMAD.IADD R240, R240, 0x1, -R0.reuse ;  /* 0x00000001f0f08824 */ /* 0x100fe200078e0a00 */
[C---:B------:R-:W-:Y:S01]  /*bd80*/  ISETP.GT.U32.AND P0, PT, R0.reuse, R243, PT ;  /* 0x000000f30000720c */ /* 0x040fe20003f04070 */
[--C-:B------:R-:W-:Y:S01]  /*bd90*/  @!P2 IMAD.IADD R241, R241, 0x1, -R0.reuse ;  /* 0x00000001f1f1a824 */ /* 0x100fe200078e0a00 */
[----:B------:R-:W-:Y:S01]  /*bda0*/  ISETP.GT.U32.AND P2, PT, R0, R244, PT ;  /* 0x000000f40000720c */ /* 0x000fe20003f44070 */
[----:B------:R-:W-:Y:S02]  /*bdb0*/  @!P3 IMAD.IADD R242, R242, 0x1, -R0 ;  /* 0x00000001f2f2b824 */ /* 0x000fe400078e0a00 */
[----:B------:R-:W-:Y:S02]  /*bdc0*/  IMAD.MOV R245, RZ, RZ, -R245 ;  /* 0x000000fffff57224 */ /* 0x000fe400078e0af5 */
[----:B------:R-:W-:Y:S01]  /*bdd0*/  IMAD.MOV.U32 R249, RZ, RZ, R5 ;  /* 0x000000fffff97224 */ /* 0x000fe200078e0005 */
[C---:B------:R-:W-:Y:S01]  /*bde0*/  ISETP.GT.U32.AND P3, PT, R0.reuse, R242, PT ;  /* 0x000000f20000720c */ /* 0x040fe20003f64070 */
[----:B------:R-:W-:-:S02]  /*bdf0*/  IMAD R245, R0, R245, R247 ;  /* 0x000000f500f57224 */ /* 0x000fc400078e02f7 */
[----:B------:R-:W-:-:S04]  /*be00*/  IMAD.HI.U32 R247, R246, R248, RZ ;  /* 0x000000f8f6f77227 */ /* 0x000fc800078e00ff */
[----:B------:R-:W-:Y:S02]  /*be10*/  IMAD.MOV R247, RZ, RZ, -R247 ;  /* 0x000000fffff77224 */ /* 0x000fe400078e0af7 */
[----:B------:R-:W-:-:S04]  /*be20*/  IMAD.HI.U32 R5, R246, R4, RZ ;  /* 0x00000004f6057227 */ /* 0x000fc800078e00ff */
[----:B------:R-:W-:Y:S01]  /*be30*/  @!P0 IMAD.IADD R243, R243, 0x1, -R0 ;  /* 0x00000001f3f38824 */ /* 0x000fe200078e0a00 */
[----:B------:R-:W-:Y:S01]  /*be40*/  ISETP.GT.U32.AND P0, PT, R0, R245, PT ;  /* 0x000000f50000720c */ /* 0x000fe20003f04070 */
[----:B------:R-:W-:-:S04]  /*be50*/  IMAD.HI.U32 R251, R246, R249, RZ ;  /* 0x000000f9f6fb7227 */ /* 0x000fc800078e00ff */
[----:B------:R-:W-:Y:S01]  /*be60*/  @!P2 IMAD.IADD R244, R244, 0x1, -R0 ;  /* 0x00000001f4f4a824 */ /* 0x000fe200078e0a00 */
[C---:B------:R-:W-:Y:S01]  /*be70*/  ISETP.GT.U32.AND P2, PT, R0.reuse, R243, PT ;  /* 0x000000f30000720c */ /* 0x040fe20003f44070 */
[C---:B------:R-:W-:Y:S02]  /*be80*/  IMAD R246, R0.reuse, R247, R248 ;  /* 0x000000f700f67224 */ /* 0x040fe400078e02f8 */
[----:B------:R-:W-:Y:S01]  /*be90*/  @!P1 IMAD.MOV R240, RZ, RZ, -R240 ;  /* 0x000000fffff09224 */ /* 0x000fe200078e0af0 */
[----:B------:R-:W-:Y:S01]  /*bea0*/  ISETP.GT.U32.AND P1, PT, R0, R244, PT ;  /* 0x000000f40000720c */ /* 0x000fe20003f24070 */
[----:B------:R-:W-:Y:S01]  /*beb0*/  @!P3 IMAD.IADD R242, R242, 0x1, -R0 ;  /* 0x00000001f2f2b824 */ /* 0x000fe200078e0a00 */
[C---:B------:R-:W-:Y:S01]  /*bec0*/  ISETP.GT.U32.AND P3, PT, R0.reuse, R246, PT ;  /* 0x000000f60000720c */ /* 0x040fe20003f64070 */
[----:B------:R-:W-:Y:S02]  /*bed0*/  IMAD.MOV R247, RZ, RZ, -R5 ;  /* 0x000000fffff77224 */ /* 0x000fe400078e0a05 */
[----:B------:R-:W-:Y:S01]  /*bee0*/  IMAD.MOV R248, RZ, RZ, -R251 ;  /* 0x000000fffff87224 */ /* 0x000fe200078e0afb */
[----:B------:R-:W2:Y:S01]  /*bef0*/  LDL.LU R5, [R1+0x2994] ;  /* 0x0029940001057983 */ /* 0x000ea20000300800 */
[C---:B------:R-:W-:Y:S01]  /*bf00*/  IMAD R247, R0.reuse, R247, R4 ;  /* 0x000000f700f77224 */ /* 0x040fe200078e0204 */
[----:B------:R-:W-:Y:S01]  /*bf10*/  MOV R251, c[0x0][0x180] ;  /* 0x0000600000fb7a02 */ /* 0x000fe20000000f00 */
[--C-:B------:R-:W-:Y:S01]  /*bf20*/  @!P0 IMAD.IADD R245, R245, 0x1, -R0.reuse ;  /* 0x00000001f5f58824 */ /* 0x100fe200078e0a00 */
[----:B------:R-:W3:Y:S01]  /*bf30*/  LDL.LU R4, [R1+0x2990] ;  /* 0x0029900001047983 */ /* 0x000ee20000300800 */
[C---:B------:R-:W-:Y:S01]  /*bf40*/  IMAD R248, R0.reuse, R248, R249 ;  /* 0x000000f800f87224 */ /* 0x040fe200078e02f9 */
[----:B------:R-:W-:Y:S01]  /*bf50*/  IADD3 R249, R251, -0x1, RZ ;  /* 0xfffffffffbf97810 */ /* 0x000fe20007ffe0ff */
[--C-:B------:R-:W-:Y:S01]  /*bf60*/  @!P2 IMAD.IADD R243, R243, 0x1, -R0.reuse ;  /* 0x00000001f3f3a824 */ /* 0x100fe200078e0a00 */
[----:B------:R-:W-:Y:S01]  /*bf70*/  ISETP.GT.U32.AND P2, PT, R0, R247, PT ;  /* 0x000000f70000720c */ /* 0x000fe20003f44070 */
[--C-:B------:R-:W-:Y:S01]  /*bf80*/  @!P1 IMAD.IADD R244, R244, 0x1, -R0.reuse ;  /* 0x00000001f4f49824 */ /* 0x100fe200078e0a00 */
[----:B------:R-:W-:Y:S01]  /*bf90*/  ISETP.GT.U32.AND P0, PT, R0, R245, PT ;  /* 0x000000f50000720c */ /* 0x000fe20003f04070 */
[----:B------:R-:W-:Y:S01]  /*bfa0*/  @!P3 IMAD.IADD R246, R246, 0x1, -R0 ;  /* 0x00000001f6f6b824 */ /* 0x000fe200078e0a00 */
[C---:B------:R-:W-:Y:S01]  /*bfb0*/  ISETP.GT.U32.AND P1, PT, R0.reuse, R248, PT ;  /* 0x000000f80000720c */ /* 0x040fe20003f24070 */
[----:B------:R-:W-:Y:S01]  /*bfc0*/  @!P4 IMAD.MOV R242, RZ, RZ, -R242 ;  /* 0x000000fffff2c224 */ /* 0x000fe200078e0af2 */
[----:B------:R-:W-:Y:S01]  /*bfd0*/  ISETP.GE.U32.AND P3, PT, R249, 0x7fffff80, PT ;  /* 0x7fffff80f900780c */ /* 0x000fe20003f66070 */
[----:B------:R-:W-:Y:S01]  /*bfe0*/  @!P6 IMAD.MOV R241, RZ, RZ, -R241 ;  /* 0x000000fffff1e224 */ /* 0x000fe200078e0af1 */
[----:B------:R-:W-:Y:S01]  /*bff0*/  ISETP.GT.U32.AND P4, PT, R0, R246, PT ;  /* 0x000000f60000720c */ /* 0x000fe20003f84070 */
[----:B------:R-:W-:Y:S01]  /*c000*/  @!P5 IMAD.MOV R243, RZ, RZ, -R243 ;  /* 0x000000fffff3d224 */ /* 0x000fe200078e0af3 */
[----:B------:R-:W-:-:S03]  /*c010*/  ISETP.GE.AND P6, PT, R252, RZ, PT ;  /* 0x000000fffc00720c */ /* 0x000fc60003fc6270 */
[--C-:B------:R-:W-:Y:S01]  /*c020*/  @!P2 IMAD.IADD R247, R247, 0x1, -R0.reuse ;  /* 0x00000001f7f7a824 */ /* 0x100fe200078e0a00 */
[----:B------:R-:W-:Y:S01]  /*c030*/  ISETP.GE.AND P2, PT, R2, RZ, PT ;  /* 0x000000ff0200720c */ /* 0x000fe20003f46270 */
[----:B------:R-:W-:Y:S01]  /*c040*/  @!P0 IMAD.IADD R245, R245, 0x1, -R0 ;  /* 0x00000001f5f58824 */ /* 0x000fe200078e0a00 */
[----:B------:R-:W-:Y:S01]  /*c050*/  ISETP.GE.AND P0, PT, R250, RZ, PT ;  /* 0x000000fffa00720c */ /* 0x000fe20003f06270 */
[----:B------:R-:W2:Y:S01]  /*c060*/  LDL.LU R2, [R1+0x14] ;  /* 0x0000140001027983 */ /* 0x000ea20000300800 */
[----:B------:R-:W-:-:S03]  /*c070*/  @!P1 IADD3 R248, R248, -R0, RZ ;  /* 0x80000000f8f89210 */ /* 0x000fc60007ffe0ff */
[----:B------:R-:W2:Y:S01]  /*c080*/  LDL.LU R250, [R1+0x10] ;  /* 0x0000100001fa7983 */ /* 0x000ea20000300800 */
[----:B------:R-:W-:Y:S01]  /*c090*/  ISETP.GT.U32.AND P5, PT, R0, R247, PT ;  /* 0x000000f70000720c */ /* 0x000fe20003fa4070 */
[----:B------:R-:W-:Y:S01]  /*c0a0*/  @!P4 IMAD.IADD R246, R246, 0x1, -R0 ;  /* 0x00000001f6f6c824 */ /* 0x000fe200078e0a00 */
[----:B------:R-:W-:Y:S01]  /*c0b0*/  ISETP.GT.U32.AND P1, PT, R0, R248, PT ;  /* 0x000000f80000720c */ /* 0x000fe20003f24070 */
[----:B------:R-:W2:Y:S01]  /*c0c0*/  LDL.LU R251, [R1+0xc] ;  /* 0x00000c0001fb7983 */ /* 0x000ea20000300800 */
[----:B------:R-:W-:-:S03]  /*c0d0*/  IMAD.MOV.U32 R249, RZ, RZ, c[0x0][0x180] ;  /* 0x00006000fff97624 */ /* 0x000fc600078e00ff */
[----:B------:R-:W2:Y:S04]  /*c0e0*/  LDL.LU R252, [R1+0x8] ;  /* 0x0000080001fc7983 */ /* 0x000ea80000300800 */
[----:B------:R-:W2:Y:S01]  /*c0f0*/  LDL.LU R0, [R1+0x2c] ;  /* 0x00002c0001007983 */ /* 0x000ea20000300800 */
[----:B------:R-:W-:-:S04]  /*c100*/  IADD3 R249, R249, -0x5, RZ ;  /* 0xfffffffbf9f97810 */ /* 0x000fc80007ffe0ff */
[----:B------:R-:W-:Y:S01]  /*c110*/  ISETP.GE.U32.AND P4, PT, R249, 0x7fffff7c, PT ;  /* 0x7fffff7cf900780c */ /* 0x000fe20003f86070 */
[----:B------:R-:W-:Y:S02]  /*c120*/  IMAD.MOV.U32 R249, RZ, RZ, c[0x0][0x180] ;  /* 0x00006000fff97624 */ /* 0x000fe400078e00ff */
[----:B------:R-:W-:-:S03]  /*c130*/  @!P6 IMAD.MOV R244, RZ, RZ, -R244 ;  /* 0x000000fffff4e224 */ /* 0x000fc600078e0af4 */
[----:B------:R-:W-:Y:S01]  /*c140*/  IADD3 R249, R249, -0x9, RZ ;  /* 0xfffffff7f9f97810 */ /* 0x000fe20007ffe0ff */
[----:B------:R-:W-:-:S03]  /*c150*/  @!P2 IMAD.MOV R246, RZ, RZ, -R246 ;  /* 0x000000fffff6a224 */ /* 0x000fc600078e0af6 */
[----:B------:R-:W-:Y:S01]  /*c160*/  ISETP.GE.U32.AND P6, PT, R249, 0x7fffff78, PT ;  /* 0x7fffff78f900780c */ /* 0x000fe20003fc6070 */
[----:B------:R-:W-:Y:S02]  /*c170*/  IMAD.MOV.U32 R249, RZ, RZ, c[0x0][0x180] ;  /* 0x00006000fff97624 */ /* 0x000fe400078e00ff */
[----:B------:R-:W-:Y:S01]  /*c180*/  @!P0 IMAD.MOV R245, RZ, RZ, -R245 ;  /* 0x000000fffff58224 */ /* 0x000fe200078e0af5 */
[----:B------:R-:W-:Y:S02]  /*c190*/  ISETP.GE.AND P0, PT, R3, RZ, PT ;  /* 0x000000ff0300720c */ /* 0x000fe40003f06270 */
[----:B------:R-:W-:Y:S01]  /*c1a0*/  IADD3 R249, R249, -0xd, RZ ;  /* 0xfffffff3f9f97810 */ /* 0x000fe20007ffe0ff */
[----:B------:R-:W3:Y:S01]  /*c1b0*/  LDL.LU R3, [R1+0x298c] ;  /* 0x00298c0001037983 */ /* 0x000ee20000300800 */
[----:B--2---:R-:W-:Y:S02]  /*c1c0*/  ISETP.GE.AND P2, PT, R0, RZ, PT ;  /* 0x000000ff0000720c */ /* 0x004fe40003f46270 */
[----:B------:R-:W-:-:S05]  /*c1d0*/  IABS R0, c[0x0][0x17c] ;  /* 0x00005f0000007a13 */ /* 0x000fca0000000000 */
[----:B------:R-:W-:Y:S01]  /*c1e0*/  @!P5 IMAD.IADD R247, R247, 0x1, -R0 ;  /* 0x00000001f7f7d824 */ /* 0x000fe200078e0a00 */
[----:B------:R-:W-:Y:S01]  /*c1f0*/  ISETP.GE.U32.AND P5, PT, R249, 0x7fffff74, PT ;  /* 0x7fffff74f900780c */ /* 0x000fe20003fa6070 */
[----:B------:R-:W-:Y:S01]  /*c200*/  IMAD.MOV.U32 R249, RZ, RZ, c[0x0][0x180] ;  /* 0x00006000fff97624 */ /* 0x000fe200078e00ff */
[----:B------:R-:W-:-:S04]  /*c210*/  @!P1 IADD3 R248, R248, -R0, RZ ;  /* 0x80000000f8f89210 */ /* 0x000fc80007ffe0ff */
[----:B------:R-:W-:Y:S01]  /*c220*/  IADD3 R0, R249, -0x11, RZ ;  /* 0xffffffeff9007810 */ /* 0x000fe20007ffe0ff */
[----:B------:R-:W-:-:S03]  /*c230*/  @!P0 IMAD.MOV R247, RZ, RZ, -R247 ;  /* 0x000000fffff78224 */ /* 0x000fc600078e0af7 */
[----:B------:R-:W-:Y:S02]  /*c240*/  ISETP.GE.U32.AND P0, PT, R0, 0x7fffff70, PT ;  /* 0x7fffff700000780c */ /* 0x000fe40003f06070 */
[----:B------:R-:W1:Y:S01]  /*c250*/  S2R R0, SR_TID.X ;  /* 0x0000000000007919 */ /* 0x000e620000002100 */
[----:B------:R-:W-:Y:S01]  /*c260*/  ISETP.NE.AND P1, PT, RZ, c[0x0][0x17c], PT ;  /* 0x00005f00ff007a0c */ /* 0x000fe20003f25270 */
[----:B------:R-:W-:Y:S01]  /*c270*/  @!P2 IMAD.MOV R248, RZ, RZ, -R248 ;  /* 0x000000fffff8a224 */ /* 0x000fe200078e0af8 */
[----:B------:R-:W-:-:S04]  /*c280*/  LOP3.LUT R249, RZ, c[0x0][0x17c], RZ, 0x33, !PT ;  /* 0x00005f00fff97a12 */ /* 0x000fc800078e33ff */
[----:B------:R-:W-:Y:S02]  /*c290*/  SEL R2, R249, R2, !P1 ;  /* 0x00000002f9027207 */ /* 0x000fe40004800000 */
[----:B-1----:R-:W-:-:S05]  /*c2a0*/  LOP3.LUT R0, R0, 0x7f, RZ, 0xc0, !PT ;  /* 0x0000007f00007812 */ /* 0x002fca00078ec0ff */
[----:B------:R-:W-:-:S05]  /*c2b0*/  IMAD R0, R0, c[0x0][0x18c], RZ ;  /* 0x0000630000007a24 */ /* 0x000fca00078e02ff */
[----:B------:R-:W-:-:S05]  /*c2c0*/  LEA R0, P2, R0, c[0x0][0x168], 0x2 ;  /* 0x00005a0000007a11 */ /* 0x000fca00078410ff */
[----:B------:R1:W-:Y:S04]  /*c2d0*/  STL [R1+0x2978], R0 ;  /* 0x0029780001007387 */ /* 0x0003e80000100800 */
[----:B-1----:R-:W2:Y:S04]  /*c2e0*/  LDL.LU R0, [R1] ;  /* 0x0000000001007983 */ /* 0x002ea80000300800 */
[----:B------:R1:W-:Y:S04]  /*c2f0*/  STL [R1+0x14], R2 ;  /* 0x0000140201007387 */ /* 0x0003e80000100800 */
[----:B-1----:R-:W2:Y:S02]  /*c300*/  LDL.LU R2, [R1+0x2988] ;  /* 0x0029880001027983 */ /* 0x002ea40000300800 */
[----:B--2---:R-:W-:-:S05]  /*c310*/  SEL R2, R249, R2, !P1 ;  /* 0x00000002f9027207 */ /* 0x004fca0004800000 */
[----:B------:R1:W-:Y:S04]  /*c320*/  STL [R1+0x30], R2 ;  /* 0x0000300201007387 */ /* 0x0003e80000100800 */
[----:B-1----:R-:W2:Y:S01]  /*c330*/  LDL.LU R2, [R1+0x4] ;  /* 0x0000040001027983 */ /* 0x002ea20000300800 */
[C---:B------:R-:W-:Y:S02]  /*c340*/  SEL R250, R249.reuse, R250, !P1 ;  /* 0x000000faf9fa7207 */ /* 0x040fe40004800000 */
[C---:B------:R-:W-:Y:S02]  /*c350*/  SEL R251, R249.reuse, R251, !P1 ;  /* 0x000000fbf9fb7207 */ /* 0x040fe40004800000 */
[C---:B------:R-:W-:Y:S01]  /*c360*/  SEL R252, R249.reuse, R252, !P1 ;  /* 0x000000fcf9fc7207 */ /* 0x040fe20004800000 */
[----:B------:R1:W-:Y:S01]  /*c370*/  STL [R1+0x10], R250 ;  /* 0x000010fa01007387 */ /* 0x0003e20000100800 */
[----:B------:R-:W-:-:S02]  /*c380*/  SEL R124, R249, R124, !P1 ;  /* 0x0000007cf97c7207 */ /* 0x000fc40004800000 */
[C---:B------:R-:W-:Y:S02]  /*c390*/  SEL R125, R249.reuse, R125, !P1 ;  /* 0x0000007df97d7207 */ /* 0x040fe40004800000 */
[C---:B------:R-:W-:Y:S02]  /*c3a0*/  SEL R126, R249.reuse, R126, !P1 ;  /* 0x0000007ef97e7207 */ /* 0x040fe40004800000 */
[C---:B------:R-:W-:Y:S01]  /*c3b0*/  SEL R127, R249.reuse, R127, !P1 ;  /* 0x0000007ff97f7207 */ /* 0x040fe20004800000 */
[----:B-1----:R-:W3:Y:S01]  /*c3c0*/  LDL.LU R250, [R1+0x2984] ;  /* 0x0029840001fa7983 */ /* 0x002ee20000300800 */
[----:B------:R-:W-:-:S03]  /*c3d0*/  SEL R128, R249, R128, !P1 ;  /* 0x00000080f9807207 */ /* 0x000fc60004800000 */
[----:B------:R1:W-:Y:S01]  /*c3e0*/  STL [R1+0xc], R251 ;  /* 0x00000cfb01007387 */ /* 0x0003e20000100800 */
[C---:B------:R-:W-:Y:S02]  /*c3f0*/  SEL R129, R249.reuse, R129, !P1 ;  /* 0x00000081f9817207 */ /* 0x040fe40004800000 */
        /* <DEDUP_REMOVED lines=11> */
[C---:B------:R-:W-:Y:S02]  /*c4b0*/  SEL R138, R249.reuse, R138, !P1 ;  /* 0x0000008af98a7207 */ /* 0x040fe40004800000 */
[----:B------:R-:W-:-:S02]  /*c4c0*/  SEL R139, R249, R139, !P1 ;  /* 0x0000008bf98b7207 */ /* 0x000fc40004800000 */
[C---:B------:R-:W-:Y:S02]  /*c4d0*/  SEL R140, R249.reuse, R140, !P1 ;  /* 0x0000008cf98c7207 */ /* 0x040fe40004800000 */
[C---:B------:R-:W-:Y:S02]  /*c4e0*/  SEL R141, R249.reuse, R141, !P1 ;  /* 0x0000008df98d7207 */ /* 0x040fe40004800000 */
[----:B--2---:R-:W-:-:S05]  /*c4f0*/  SEL R2, R249, R2, !P1 ;  /* 0x00000002f9027207 */ /* 0x004fca0004800000 */
[----:B------:R-:W-:Y:S04]  /*c500*/  STL [R1+0x4], R2 ;  /* 0x0000040201007387 */ /* 0x000fe80000100800 */
[----:B------:R1:W-:Y:S04]  /*c510*/  STL.64 [R1+0x2970], R124 ;  /* 0x0029707c01007387 */ /* 0x0003e80000100a00 */
[----:B------:R-:W-:Y:S04]  /*c520*/  STL.64 [R1+0x2958], R126 ;  /* 0x0029587e01007387 */ /* 0x000fe80000100a00 */
[----:B------:R2:W-:Y:S04]  /*c530*/  STL.64 [R1+0x2948], R128 ;  /* 0x0029488001007387 */ /* 0x0005e80000100a00 */
[----:B------:R-:W-:Y:S04]  /*c540*/  STL.64 [R1+0x2938], R130 ;  /* 0x0029388201007387 */ /* 0x000fe80000100a00 */
[----:B------:R-:W-:Y:S04]  /*c550*/  STL.64 [R1+0x2930], R132 ;  /* 0x0029308401007387 */ /* 0x000fe80000100a00 */
[----:B------:R2:W-:Y:S04]  /*c560*/  STL.64 [R1+0x2940], R134 ;  /* 0x0029408601007387 */ /* 0x0005e80000100a00 */
[----:B------:R-:W-:Y:S01]  /*c570*/  STL.64 [R1+0x2950], R136 ;  /* 0x0029508801007387 */ /* 0x000fe20000100a00 */
[----:B-1----:R-:W-:-:S03]  /*c580*/  SEL R125, R249, R146, !P1 ;  /* 0x00000092f97d7207 */ /* 0x002fc60004800000 */
[----:B------:R-:W-:Y:S04]  /*c590*/  STL.64 [R1+0x2960], R138 ;  /* 0x0029608a01007387 */ /* 0x000fe80000100a00 */
[----:B------:R1:W-:Y:S01]  /*c5a0*/  STL.64 [R1+0x2968], R140 ;  /* 0x0029688c01007387 */ /* 0x0003e20000100a00 */
[C---:B--2---:R-:W-:Y:S02]  /*c5b0*/  SEL R129, R249.reuse, R147, !P1 ;  /* 0x00000093f9817207 */ /* 0x044fe40004800000 */
[C---:B------:R-:W-:Y:S01]  /*c5c0*/  SEL R135, R249.reuse, R148, !P1 ;  /* 0x00000094f9877207 */ /* 0x040fe20004800000 */
[----:B-1----:R-:W2:Y:S04]  /*c5d0*/  LDL.LU R140, [R1+0x8] ;  /* 0x00000800018c7983 */ /* 0x002ea80000300800 */
[----:B------:R-:W2:Y:S04]  /*c5e0*/  LDL.LU R141, [R1+0x4] ;  /* 0x00000400018d7983 */ /* 0x000ea80000300800 */
[----:B------:R-:W2:Y:S04]  /*c5f0*/  LDL.LU R146, [R1+0xc] ;  /* 0x00000c0001927983 */ /* 0x000ea80000300800 */
[----:B------:R-:W3:Y:S04]  /*c600*/  LDL.LU R147, [R1+0x10] ;  /* 0x0000100001937983 */ /* 0x000ee80000300800 */
[----:B------:R-:W3:Y:S01]  /*c610*/  LDL.LU R148, [R1+0x14] ;  /* 0x0000140001947983 */ /* 0x000ee20000300800 */
[----:B------:R-:W-:-:S02]  /*c620*/  SEL R0, R249, R0, !P1 ;  /* 0x00000000f9007207 */ /* 0x000fc40004800000 */
[C---:B------:R-:W-:Y:S02]  /*c630*/  SEL R137, R249.reuse, R149, !P1 ;  /* 0x00000095f9897207 */ /* 0x040fe40004800000 */
[C---:B------:R-:W-:Y:S02]  /*c640*/  SEL R132, R249.reuse, R174, !P1 ;  /* 0x000000aef9847207 */ /* 0x040fe40004800000 */
[C---:B------:R-:W-:Y:S02]  /*c650*/  SEL R124, R249.reuse, R151, !P1 ;  /* 0x00000097f97c7207 */ /* 0x040fe40004800000 */
[----:B------:R-:W-:Y:S01]  /*c660*/  SEL R136, R249, R150, !P1 ;  /* 0x00000096f9887207 */ /* 0x000fe20004800000 */
[----:B--2---:R-:W-:Y:S02]  /*c670*/  IMAD R149, R146, c[0x0][0x190], RZ ;  /* 0x0000640092957a24 */ /* 0x004fe400078e02ff */
[----:B------:R-:W-:Y:S02]  /*c680*/  IMAD R146, R0, c[0x0][0x190], RZ ;  /* 0x0000640000927a24 */ /* 0x000fe400078e02ff */
[----:B------:R-:W2:Y:S04]  /*c690*/  LDL.LU R0, [R1+0x2978] ;  /* 0x0029780001007983 */ /* 0x000ea80000300800 */
[----:B------:R-:W2:Y:S01]  /*c6a0*/  LDL.LU R174, [R1+0x3c] ;  /* 0x00003c0001ae7983 */ /* 0x000ea20000300800 */
[----:B---3--:R-:W-:-:S02]  /*c6b0*/  IMAD R151, R148, c[0x0][0x190], RZ ;  /* 0x0000640094977a24 */ /* 0x008fc400078e02ff */
[----:B------:R-:W-:Y:S02]  /*c6c0*/  IMAD R148, R140, c[0x0][0x190], RZ ;  /* 0x000064008c947a24 */ /* 0x000fe400078e02ff */
[----:B------:R-:W3:Y:S01]  /*c6d0*/  LDL.LU R140, [R1+0x40] ;  /* 0x00004000018c7983 */ /* 0x000ee20000300800 */
[----:B------:R-:W-:Y:S02]  /*c6e0*/  IMAD R150, R147, c[0x0][0x190], RZ ;  /* 0x0000640093967a24 */ /* 0x000fe400078e02ff */
[----:B------:R-:W-:Y:S02]  /*c6f0*/  IMAD R147, R141, c[0x0][0x190], RZ ;  /* 0x000064008d937a24 */ /* 0x000fe400078e02ff */
[----:B------:R-:W4:Y:S04]  /*c700*/  LDL.LU R141, [R1+0x30] ;  /* 0x00003000018d7983 */ /* 0x000f280000300800 */
[----:B------:R-:W1:Y:S01]  /*c710*/  S2R R2, SR_TID.X ;  /* 0x0000000000027919 */ /* 0x000e620000002100 */
[----:B------:R-:W-:-:S02]  /*c720*/  SEL R114, R249, R114, !P1 ;  /* 0x00000072f9727207 */ /* 0x000fc40004800000 */
[C---:B------:R-:W-:Y:S02]  /*c730*/  SEL R134, R249.reuse, R228, !P1 ;  /* 0x000000e4f9867207 */ /* 0x040fe40004800000 */
[C---:B------:R-:W-:Y:S02]  /*c740*/  SEL R252, R249.reuse, R252, !P1 ;  /* 0x000000fcf9fc7207 */ /* 0x040fe40004800000 */
[C---:B------:R-:W-:Y:S02]  /*c750*/  SEL R251, R249.reuse, R251, !P1 ;  /* 0x000000fbf9fb7207 */ /* 0x040fe40004800000 */
[C---:B------:R-:W-:Y:S02]  /*c760*/  SEL R250, R249.reuse, R250, !P1 ;  /* 0x000000faf9fa7207 */ /* 0x040fe40004800000 */
[C---:B------:R-:W-:Y:S02]  /*c770*/  SEL R3, R249.reuse, R3, !P1 ;  /* 0x00000003f9037207 */ /* 0x040fe40004800000 */
        /* <DEDUP_REMOVED lines=134> */
[C---:B------:R-:W-:Y:S01]  /*cfe0*/  SEL R163, R249.reuse, R163, !P1 ;  /* 0x000000a3f9a37207 */ /* 0x040fe20004800000 */
[----:B--2---:R-:W-:Y:S01]  /*cff0*/  IMAD R228, R174, c[0x0][0x184], RZ ;  /* 0x00006100aee47a24 */ /* 0x004fe200078e02ff */
[C---:B------:R-:W-:Y:S01]  /*d000*/  SEL R164, R249.reuse, R164, !P1 ;  /* 0x000000a4f9a47207 */ /* 0x040fe20004800000 */
[----:B------:R-:W-:Y:S01]  /*d010*/  IMAD R174, R114, c[0x0][0x190], RZ ;  /* 0x0000640072ae7a24 */ /* 0x000fe200078e02ff */
[C---:B------:R-:W-:Y:S02]  /*d020*/  SEL R165, R249.reuse, R165, !P1 ;  /* 0x000000a5f9a57207 */ /* 0x040fe40004800000 */
[C---:B------:R-:W-:Y:S01]  /*d030*/  SEL R166, R249.reuse, R166, !P1 ;  /* 0x000000a6f9a67207 */ /* 0x040fe20004800000 */
[----:B---3--:R-:W-:Y:S01]  /*d040*/  IMAD R114, R140, c[0x0][0x184], RZ ;  /* 0x000061008c727a24 */ /* 0x008fe200078e02ff */
        /* <DEDUP_REMOVED lines=79> */
[----:B------:R-:W-:Y:S02]  /*d540*/  SEL R248, R249, R248, !P1 ;  /* 0x000000f8f9f87207 */ /* 0x000fe40004800000 */
[----:B-1----:R-:W-:Y:S02]  /*d550*/  LOP3.LUT R2, R2, 0x7f, RZ, 0xc0, !PT ;  /* 0x0000007f02027812 */ /* 0x002fe400078ec0ff */
[----:B------:R-:W-:Y:S01]  /*d560*/  LEA R242, P1, R228, c[0x0][0x160], 0x2 ;  /* 0x00005800e4f27a11 */ /* 0x000fe200078210ff */
[----:B------:R-:W-:Y:S02]  /*d570*/  IMAD R172, R111, c[0x0][0x190], RZ ;  /* 0x000064006fac7a24 */ /* 0x000fe400078e02ff */
[----:B------:R-:W-:Y:S01]  /*d580*/  IMAD R2, R2, c[0x0][0x18c], RZ ;  /* 0x0000630002027a24 */ /* 0x000fe200078e02ff */
[----:B------:R-:W-:Y:S01]  /*d590*/  LEA.HI.X.SX32 R243, R228, c[0x0][0x164], 0x2, P1 ;  /* 0x00005900e4f37a11 */ /* 0x000fe200008f16ff */
[----:B----4-:R-:W-:Y:S01]  /*d5a0*/  IMAD R111, R141, c[0x0][0x190], RZ ;  /* 0x000064008d6f7a24 */ /* 0x010fe200078e02ff */
[----:B------:R-:W-:-:S02]  /*d5b0*/  LEA R240, P1, R114, c[0x0][0x160], 0x2 ;  /* 0x0000580072f07a11 */ /* 0x000fc400078210ff */
[----:B------:R-:W-:Y:S02]  /*d5c0*/  LEA.HI.X.SX32 R2, R2, c[0x0][0x16c], 0x2, P2 ;  /* 0x00005b0002027a11 */ /* 0x000fe400010f16ff */
[----:B------:R-:W-:Y:S02]  /*d5d0*/  LEA.HI.X.SX32 R241, R114, c[0x0][0x164], 0x2, P1 ;  /* 0x0000590072f17a11 */ /* 0x000fe400008f16ff */
[----:B------:R-:W-:Y:S01]  /*d5e0*/  LEA R140, P1, R111, R0, 0x2 ;  /* 0x000000006f8c7211 */ /* 0x000fe200078210ff */
[----:B------:R-:W-:-:S03]  /*d5f0*/  IMAD.MOV.U32 R249, RZ, RZ, R124 ;  /* 0x000000fffff97224 */ /* 0x000fc600078e007c */
[----:B------:R-:W-:Y:S02]  /*d600*/  LEA.HI.X.SX32 R141, R111, R2, 0x2, P1 ;  /* 0x000000026f8d7211 */ /* 0x000fe400008f16ff */
[C---:B------:R-:W-:Y:S01]  /*d610*/  LEA R124, P2, R151.reuse, R0, 0x2 ;  /* 0x00000000977c7211 */ /* 0x040fe200078410ff */
[----:B------:R-:W-:Y:S02]  /*d620*/  IMAD.MOV.U32 R114, RZ, RZ, R125 ;  /* 0x000000ffff727224 */ /* 0x000fe400078e007d */
[----:B------:R1:W-:Y:S01]  /*d630*/  STL.64 [R1+0xef0], R140 ;  /* 0x000ef08c01007387 */ /* 0x0003e20000100a00 */
[----:B------:R-:W-:Y:S01]  /*d640*/  LEA.HI.X.SX32 R125, R151, R2, 0x2, P2 ;  /* 0x00000002977d7211 */ /* 0x000fe200010f16ff */
[----:B------:R-:W-:Y:S01]  /*d650*/  IMAD.MOV.U32 R111, RZ, RZ, R138 ;  /* 0x000000ffff6f7224 */ /* 0x000fe200078e008a */
[-C--:B------:R-:W-:Y:S02]  /*d660*/  LEA R138, P2, R149, R0.reuse, 0x2 ;  /* 0x00000000958a7211 */ /* 0x080fe400078410ff */
[C---:B-1----:R-:W-:Y:S01]  /*d670*/  LEA R140, P1, R150.reuse, R0, 0x2 ;  /* 0x00000000968c7211 */ /* 0x042fe200078210ff */
[----:B------:R1:W-:Y:S03]  /*d680*/  STL.64 [R1+0x270], R124 ;  /* 0x0002707c01007387 */ /* 0x0003e60000100a00 */
[----:B------:R-:W-:Y:S01]  /*d690*/  LEA.HI.X.SX32 R141, R150, R2, 0x2, P1 ;  /* 0x00000002968d7211 */ /* 0x000fe200008f16ff */
[----:B------:R-:W-:-:S02]  /*d6a0*/  IMAD.MOV.U32 R150, RZ, RZ, R138 ;  /* 0x000000ffff967224 */ /* 0x000fc400078e008a */
[----:B------:R-:W-:Y:S01]  /*d6b0*/  IMAD.MOV.U32 R151, RZ, RZ, R139 ;  /* 0x000000ffff977224 */ /* 0x000fe200078e008b */
[----:B------:R-:W-:Y:S01]  /*d6c0*/  LEA.HI.X.SX32 R151, R149, R2, 0x2, P2 ;  /* 0x0000000295977211 */ /* 0x000fe200010f16ff */
[----:B-1----:R-:W2:Y:S04]  /*d6d0*/  LDL.LU.64 R124, [R1+0x2970] ;  /* 0x00297000017c7983 */ /* 0x002ea80000300a00 */
[----:B------:R1:W-:Y:S01]  /*d6e0*/  STL.64 [R1+0x268], R140 ;  /* 0x0002688c01007387 */ /* 0x0003e20000100a00 */
[----:B------:R-:W-:Y:S01]  /*d6f0*/  IMAD.MOV.U32 R150, RZ, RZ, R126 ;  /* 0x000000ffff967224 */ /* 0x000fe200078e007e */
[----:B------:R-:W-:Y:S01]  /*d700*/  LEA R126, P2, R147, R0, 0x2 ;  /* 0x00000000937e7211 */ /* 0x000fe200078410ff */
[----:B------:R-:W-:Y:S01]  /*d710*/  IMAD.MOV.U32 R149, RZ, RZ, R136 ;  /* 0x000000ffff957224 */ /* 0x000fe200078e0088 */
[----:B-1----:R-:W3:Y:S04]  /*d720*/  LDL.LU.64 R140, [R1+0x2968] ;  /* 0x00296800018c7983 */ /* 0x002ee80000300a00 */
[----:B------:R1:W-:Y:S01]  /*d730*/  STL [R1+0x260], R138 ;  /* 0x0002608a01007387 */ /* 0x0003e20000100800 */
[----:B------:R-:W-:-:S03]  /*d740*/  IMAD R252, R252, c[0x0][0x190], RZ ;  /* 0x00006400fcfc7a24 */ /* 0x000fc600078e02ff */
[----:B------:R4:W-:Y:S01]  /*d750*/  STL [R1+0x264], R151 ;  /* 0x0002649701007387 */ /* 0x0009e20000100800 */
[----:B-1----:R-:W-:-:S04]  /*d760*/  LEA R138, P1, R148, R0, 0x2 ;  /* 0x00000000948a7211 */ /* 0x002fc800078210ff */
[----:B------:R-:W-:Y:S02]  /*d770*/  LEA.HI.X.SX32 R139, R148, R2, 0x2, P1 ;  /* 0x00000002948b7211 */ /* 0x000fe400008f16ff */
[C---:B------:R-:W-:Y:S02]  /*d780*/  LEA R136, P1, R146.reuse, R0, 0x2 ;  /* 0x0000000092887211 */ /* 0x040fe400078210ff */
[----:B----4-:R-:W-:Y:S01]  /*d790*/  MOV R151, R127 ;  /* 0x0000007f00977202 */ /* 0x010fe20000000f00 */
[----:B------:R-:W-:Y:S01]  /*d7a0*/  IMAD.MOV.U32 R148, RZ, RZ, R137 ;  /* 0x000000ffff947224 */ /* 0x000fe200078e0089 */
[-C--:B------:R-:W-:Y:S01]  /*d7b0*/  LEA.HI.X.SX32 R127, R147, R2.reuse, 0x2, P2 ;  /* 0x00000002937f7211 */ /* 0x080fe200010f16ff */
[----:B------:R1:W-:Y:S01]  /*d7c0*/  STL.64 [R1+0x258], R138 ;  /* 0x0002588a01007387 */ /* 0x0003e20000100a00 */
[----:B------:R-:W-:Y:S01]  /*d7d0*/  LEA.HI.X.SX32 R137, R146, R2, 0x2, P1 ;  /* 0x0000000292897211 */ /* 0x000fe200008f16ff */
[----:B------:R-:W-:Y:S01]  /*d7e0*/  IMAD.MOV.U32 R228, RZ, RZ, R130 ;  /* 0x000000ffffe47224 */ /* 0x000fe200078e0082 */
[----:B------:R-:W-:Y:S01]  /*d7f0*/  LEA R130, P2, R252, R0, 0x2 ;  /* 0x00000000fc827211 */ /* 0x000fe200078410ff */
[----:B------:R-:W-:Y:S01]  /*d800*/  IMAD R251, R251, c[0x0][0x190], RZ ;  /* 0x00006400fbfb7a24 */ /* 0x000fe200078e02ff */
[----:B-1----:R-:W4:Y:S04]  /*d810*/  LDL.LU.64 R138, [R1+0x2960] ;  /* 0x00296000018a7983 */ /* 0x002f280000300a00 */
[----:B------:R1:W-:Y:S01]  /*d820*/  STL.64 [R1+0x250], R126 ;  /* 0x0002507e01007387 */ /* 0x0003e20000100a00 */
[----:B------:R-:W-:-:S02]  /*d830*/  IMAD.MOV.U32 R146, RZ, RZ, R130 ;  /* 0x000000ffff927224 */ /* 0x000fc400078e0082 */
[----:B------:R-:W-:Y:S01]  /*d840*/  IMAD.MOV.U32 R147, RZ, RZ, R131 ;  /* 0x000000ffff937224 */ /* 0x000fe200078e0083 */
[----:B------:R-:W-:Y:S01]  /*d850*/  LEA.HI.X.SX32 R147, R252, R2, 0x2, P2 ;  /* 0x00000002fc937211 */ /* 0x000fe200010f16ff */
[----:B------:R-:W-:Y:S01]  /*d860*/  IMAD R250, R250, c[0x0][0x190], RZ ;  /* 0x00006400fafa7a24 */ /* 0x000fe200078e02ff */
[----:B-1----:R-:W2:Y:S04]  /*d870*/  LDL.LU.64 R126, [R1+0x2958] ;  /* 0x00295800017e7983 */ /* 0x002ea80000300a00 */
[----:B------:R1:W-:Y:S01]  /*d880*/  STL.64 [R1+0x248], R136 ;  /* 0x0002488801007387 */ /* 0x0003e20000100a00 */
[----:B------:R-:W-:Y:S02]  /*d890*/  IMAD R3, R3, c[0x0][0x190], RZ ;  /* 0x0000640003037a24 */ /* 0x000fe400078e02ff */
[----:B------:R-:W-:Y:S01]  /*d8a0*/  IMAD.MOV.U32 R146, RZ, RZ, R249 ;  /* 0x000000ffff927224 */ /* 0x000fe200078e00f9 */
[----:B-1----:R-:W2:Y:S04]  /*d8b0*/  LDL.LU.64 R136, [R1+0x2950] ;  /* 0x0029500001887983 */ /* 0x002ea80000300a00 */
[----:B------:R1:W-:Y:S01]  /*d8c0*/  STL [R1+0x240], R130 ;  /* 0x0002408201007387 */ /* 0x0003e20000100800 */
[----:B------:R-:W-:Y:S01]  /*d8d0*/  IMAD.MOV.U32 R249, RZ, RZ, R128 ;  /* 0x000000fffff97224 */ /* 0x000fe200078e0080 */
[----:B------:R-:W-:-:S02]  /*d8e0*/  LEA R128, P2, R250, R0, 0x2 ;  /* 0x00000000fa807211 */ /* 0x000fc400078410ff */
[----:B-1----:R-:W-:-:S04]  /*d8f0*/  LEA R130, P1, R251, R0, 0x2 ;  /* 0x00000000fb827211 */ /* 0x002fc800078210ff */
[-C--:B------:R-:W-:Y:S01]  /*d900*/  LEA.HI.X.SX32 R131, R251, R2.reuse, 0x2, P1 ;  /* 0x00000002fb837211 */ /* 0x080fe200008f16ff */
[----:B------:R1:W-:Y:S04]  /*d910*/  STL [R1+0x244], R147 ;  /* 0x0002449301007387 */ /* 0x0003e80000100800 */
[----:B------:R1:W-:Y:S01]  /*d920*/  STL.64 [R1+0x238], R130 ;  /* 0x0002388201007387 */ /* 0x0003e20000100a00 */
[----:B------:R-:W-:Y:S02]  /*d930*/  IMAD R4, R4, c[0x0][0x190], RZ ;  /* 0x0000640004047a24 */ /* 0x000fe400078e02ff */
[----:B-1----:R-:W-:Y:S02]  /*d940*/  IMAD.MOV.U32 R147, RZ, RZ, R111 ;  /* 0x000000ffff937224 */ /* 0x002fe400078e006f */
[----:B------:R-:W-:Y:S01]  /*d950*/  IMAD.MOV.U32 R111, RZ, RZ, R129 ;  /* 0x000000ffff6f7224 */ /* 0x000fe200078e0081 */
[----:B------:R-:W-:-:S02]  /*d960*/  LEA.HI.X.SX32 R129, R250, R2, 0x2, P2 ;  /* 0x00000002fa817211 */ /* 0x000fc400010f16ff */
[----:B------:R-:W-:Y:S01]  /*d970*/  LEA R130, P1, R3, R0, 0x2 ;  /* 0x0000000003827211 */ /* 0x000fe200078210ff */
[----:B------:R-:W-:-:S03]  /*d980*/  IMAD R5, R5, c[0x0][0x190], RZ ;  /* 0x0000640005057a24 */ /* 0x000fc600078e02ff */
[----:B------:R-:W-:Y:S01]  /*d990*/  LEA.HI.X.SX32 R131, R3, R2, 0x2, P1 ;  /* 0x0000000203837211 */ /* 0x000fe200008f16ff */
[----:B------:R-:W-:Y:S01]  /*d9a0*/  IMAD.MOV.U32 R252, RZ, RZ, R149 ;  /* 0x000000fffffc7224 */ /* 0x000fe200078e0095 */
[----:B------:R1:W-:Y:S01]  /*d9b0*/  STL.64 [R1+0x230], R128 ;  /* 0x0002308001007387 */ /* 0x0003e20000100a00 */
[----:B------:R-:W-:Y:S02]  /*d9c0*/  MOV R149, R134 ;  /* 0x0000008600957202 */ /* 0x000fe40000000f00 */
[----:B------:R-:W-:Y:S01]  /*d9d0*/  LEA R134, P2, R4, R0, 0x2 ;  /* 0x0000000004867211 */ /* 0x000fe200078410ff */
[----:B------:R-:W-:Y:S02]  /*d9e0*/  IMAD R6, R6, c[0x0][0x190], RZ ;  /* 0x0000640006067a24 */ /* 0x000fe400078e02ff */
[----:B------:R-:W-:Y:S01]  /*d9f0*/  IMAD.MOV.U32 R250, RZ, RZ, R135 ;  /* 0x000000fffffa7224 */ /* 0x000fe200078e0087 */
[----:B------:R-:W-:Y:S01]  /*da00*/  LEA.HI.X.SX32 R135, R4, R2, 0x2, P2 ;  /* 0x0000000204877211 */ /* 0x000fe200010f16ff */
[----:B-1----:R-:W2:Y:S04]  /*da10*/  LDL.LU.64 R128, [R1+0x2948] ;  /* 0x0029480001807983 */ /* 0x002ea80000300a00 */
[----:B------:R1:W-:Y:S01]  /*da20*/  STL.64 [R1+0x228], R130 ;  /* 0x0002288201007387 */ /* 0x0003e20000100a00 */
[----:B------:R-:W-:-:S02]  /*da30*/  IMAD.MOV.U32 R251, RZ, RZ, R148 ;  /* 0x000000fffffb7224 */ /* 0x000fc400078e0094 */
[----:B------:R-:W-:Y:S01]  /*da40*/  IMAD.MOV.U32 R148, RZ, RZ, R132 ;  /* 0x000000ffff947224 */ /* 0x000fe200078e0084 */
[-C--:B------:R-:W-:Y:S01]  /*da50*/  LEA R132, P2, R6, R0.reuse, 0x2 ;  /* 0x0000000006847211 */ /* 0x080fe200078410ff */
[----:B------:R-:W-:Y:S01]  /*da60*/  IMAD R7, R7, c[0x0][0x190], RZ ;  /* 0x0000640007077a24 */ /* 0x000fe200078e02ff */
[C---:B-1----:R-:W-:Y:S01]  /*da70*/  LEA R130, P1, R5.reuse, R0, 0x2 ;  /* 0x0000000005827211 */ /* 0x042fe200078210ff */
[----:B------:R1:W-:Y:S03]  /*da80*/  STL.64 [R1+0x220], R134 ;  /* 0x0002208601007387 */ /* 0x0003e60000100a00 */
[----:B------:R-:W-:Y:S01]  /*da90*/  LEA.HI.X.SX32 R131, R5, R2, 0x2, P1 ;  /* 0x0000000205837211 */ /* 0x000fe200008f16ff */
[----:B------:R-:W-:Y:S02]  /*daa0*/  IMAD R8, R8, c[0x0][0x190], RZ ;  /* 0x0000640008087a24 */ /* 0x000fe400078e02ff */
[----:B------:R-:W-:-:S02]  /*dab0*/  IMAD.MOV.U32 R4, RZ, RZ, R132 ;  /* 0x000000ffff047224 */ /* 0x000fc400078e0084 */
[----:B------:R-:W-:Y:S01]  /*dac0*/  IMAD.MOV.U32 R5, RZ, RZ, R133 ;  /* 0x000000ffff057224 */ /* 0x000fe200078e0085 */
[----:B-1----:R-:W2:Y:S01]  /*dad0*/  LDL.LU.64 R134, [R1+0x2940] ;  /* 0x0029400001867983 */ /* 0x002ea20000300a00 */
[----:B------:R-:W-:-:S03]  /*dae0*/  LEA.HI.X.SX32 R5, R6, R2, 0x2, P2 ;  /* 0x0000000206057211 */ /* 0x000fc600010f16ff */
[----:B------:R1:W-:Y:S01]  /*daf0*/  STL.64 [R1+0x218], R130 ;  /* 0x0002188201007387 */ /* 0x0003e20000100a00 */
[----:B------:R-:W-:Y:S01]  /*db00*/  LEA R4, P2, R8, R0, 0x2 ;  /* 0x0000000008047211 */ /* 0x000fe200078410ff */
[----:B------:R-:W-:Y:S02]  /*db10*/  IMAD R9, R9, c[0x0][0x190], RZ ;  /* 0x0000640009097a24 */ /* 0x000fe400078e02ff */
[----:B-1----:R-:W2:Y:S04]  /*db20*/  LDL.LU.64 R130, [R1+0x2938] ;  /* 0x0029380001827983 */ /* 0x002ea80000300a00 */
[----:B------:R1:W-:Y:S01]  /*db30*/  STL [R1+0x210], R132 ;  /* 0x0002108401007387 */ /* 0x0003e20000100800 */
[----:B------:R-:W-:-:S03]  /*db40*/  IMAD R10, R10, c[0x0][0x190], RZ ;  /* 0x000064000a0a7a24 */ /* 0x000fc600078e02ff */
[----:B------:R1:W-:Y:S02]  /*db50*/  STL [R1+0x214], R5 ;  /* 0x0002140501007387 */ /* 0x0003e40000100800 */
[----:B-1----:R-:W-:-:S04]  /*db60*/  LEA R132, P1, R7, R0, 0x2 ;  /* 0x0000000007847211 */ /* 0x002fc800078210ff */
[-C--:B------:R-:W-:Y:S02]  /*db70*/  LEA.HI.X.SX32 R133, R7, R2.reuse, 0x2, P1 ;  /* 0x0000000207857211 */ /* 0x080fe400008f16ff */
[----:B------:R-:W-:-:S03]  /*db80*/  LEA.HI.X.SX32 R5, R8, R2, 0x2, P2 ;  /* 0x0000000208057211 */ /* 0x000fc600010f16ff */
[----:B------:R1:W-:Y:S01]  /*db90*/  STL.64 [R1+0x208], R132 ;  /* 0x0002088401007387 */ /* 0x0003e20000100a00 */
[----:B------:R-:W-:Y:S01]  /*dba0*/  LEA R6, P1, R9, R0, 0x2 ;  /* 0x0000000009067211 */ /* 0x000fe200078210ff */
[----:B------:R-:W-:-:S03]  /*dbb0*/  IMAD R11, R11, c[0x0][0x190], RZ ;  /* 0x000064000b0b7a24 */ /* 0x000fc600078e02ff */
[----:B------:R-:W-:Y:S01]  /*dbc0*/  LEA.HI.X.SX32 R7, R9, R2, 0x2, P1 ;  /* 0x0000000209077211 */ /* 0x000fe200008f16ff */
[----:B-1----:R-:W2:Y:S04]  /*dbd0*/  LDL.LU.64 R132, [R1+0x2930] ;  /* 0x0029300001847983 */ /* 0x002ea80000300a00 */
[----:B------:R1:W-:Y:S01]  /*dbe0*/  STL.64 [R1+0x200], R4 ;  /* 0x0002000401007387 */ /* 0x0003e20000100a00 */
[----:B------:R-:W-:-:S03]  /*dbf0*/  IMAD R12, R12, c[0x0][0x190], RZ ;  /* 0x000064000c0c7a24 */ /* 0x000fc600078e02ff */
[----:B------:R1:W-:Y:S02]  /*dc00*/  STL.64 [R1+0x1f8], R6 ;  /* 0x0001f80601007387 */ /* 0x0003e40000100a00 */
[----:B-1----:R-:W-:-:S04]  /*dc10*/  LEA R4, P2, R10, R0, 0x2 ;  /* 0x000000000a047211 */ /* 0x002fc800078410ff */
[----:B------:R-:W-:Y:S02]  /*dc20*/  LEA.HI.X.SX32 R5, R10, R2, 0x2, P2 ;  /* 0x000000020a057211 */ /* 0x000fe400010f16ff */
[----:B------:R-:W-:-:S03]  /*dc30*/  LEA R6, P1, R11, R0, 0x2 ;  /* 0x000000000b067211 */ /* 0x000fc600078210ff */
[----:B------:R1:W-:Y:S01]  /*dc40*/  STL.64 [R1+0x1f0], R4 ;  /* 0x0001f00401007387 */ /* 0x0003e20000100a00 */
[----:B------:R-:W-:Y:S01]  /*dc50*/  LEA.HI.X.SX32 R7, R11, R2, 0x2, P1 ;  /* 0x000000020b077211 */ /* 0x000fe200008f16ff */
[----:B------:R-:W-:Y:S02]  /*dc60*/  IMAD R13, R13, c[0x0][0x190], RZ ;  /* 0x000064000d0d7a24 */ /* 0x000fe400078e02ff */
[----:B------:R-:W-:Y:S01]  /*dc70*/  IMAD R14, R14, c[0x0][0x190], RZ ;  /* 0x000064000e0e7a24 */ /* 0x000fe200078e02ff */
[----:B-1----:R-:W-:-:S04]  /*dc80*/  LEA R4, P2, R12, R0, 0x2 ;  /* 0x000000000c047211 */ /* 0x002fc800078410ff */
[----:B------:R-:W-:Y:S01]  /*dc90*/  LEA.HI.X.SX32 R5, R12, R2, 0x2, P2 ;  /* 0x000000020c057211 */ /* 0x000fe200010f16ff */
[----:B------:R1:W-:Y:S04]  /*dca0*/  STL.64 [R1+0x1e8], R6 ;  /* 0x0001e80601007387 */ /* 0x0003e80000100a00 */
[----:B------:R1:W-:Y:S01]  /*dcb0*/  STL.64 [R1+0x1e0], R4 ;  /* 0x0001e00401007387 */ /* 0x0003e20000100a00 */
[----:B------:R-:W-:Y:S01]  /*dcc0*/  IMAD R15, R15, c[0x0][0x190], RZ ;  /* 0x000064000f0f7a24 */ /* 0x000fe200078e02ff */
[CC--:B-1----:R-:W-:Y:S02]  /*dcd0*/  LEA R6, P1, R13.reuse, R0.reuse, 0x2 ;  /* 0x000000000d067211 */ /* 0x0c2fe400078210ff */
[----:B------:R-:W-:Y:S02]  /*dce0*/  LEA R4, P2, R14, R0, 0x2 ;  /* 0x000000000e047211 */ /* 0x000fe400078410ff */
[-C--:B------:R-:W-:Y:S01]  /*dcf0*/  LEA.HI.X.SX32 R7, R13, R2.reuse, 0x2, P1 ;  /* 0x000000020d077211 */ /* 0x080fe200008f16ff */
[----:B------:R-:W-:Y:S01]  /*dd00*/  IMAD R16, R16, c[0x0][0x190], RZ ;  /* 0x0000640010107a24 */ /* 0x000fe200078e02ff */
[----:B------:R-:W-:-:S03]  /*dd10*/  LEA.HI.X.SX32 R5, R14, R2, 0x2, P2 ;  /* 0x000000020e057211 */ /* 0x000fc600010f16ff */
        /* <DEDUP_REMOVED lines=12> */
[----:B---3--:R-:W-:Y:S02]  /*dde0*/  LEA R4, P2, R18, R0, 0x2 ;  /* 0x0000000012047211 */ /* 0x008fe400078410ff */
        /* <DEDUP_REMOVED lines=248> */
[----:B------:R-:W-:-:S02]  /*ed70*/  LEA.HI.X.SX32 R7, R79, R2, 0x2, P1 ;  /* 0x000000024f077211 */ /* 0x000fc400008f16ff */
[----:B------:R-:W-:Y:S01]  /*ed80*/  LEA.HI.X.SX32 R5, R80, R2, 0x2, P2 ;  /* 0x0000000250057211 */ /* 0x000fe200010f16ff */
[----:B------:R-:W-:Y:S02]  /*ed90*/  IMAD R81, R81, c[0x0][0x190], RZ ;  /* 0x0000640051517a24 */ /* 0x000fe400078e02ff */
[----:B------:R1:W-:Y:S01]  /*eda0*/  STL.64 [R1+0x440], R6 ;  /* 0x0004400601007387 */ /* 0x0003e20000100a00 */
[----:B------:R-:W-:-:S03]  /*edb0*/  IMAD R83, R83, c[0x0][0x190], RZ ;  /* 0x0000640053537a24 */ /* 0x000fc600078e02ff */
[----:B------:R3:W-:Y:S01]  /*edc0*/  STL.64 [R1+0x450], R4 ;  /* 0x0004500401007387 */ /* 0x0007e20000100a00 */
[----:B------:R-:W-:Y:S01]  /*edd0*/  IMAD R84, R84, c[0x0][0x190], RZ ;  /* 0x0000640054547a24 */ /* 0x000fe200078e02ff */
[CC--:B-1----:R-:W-:Y:S02]  /*ede0*/  LEA R6, P1, R81.reuse, R0.reuse, 0x2 ;  /* 0x0000000051067211 */ /* 0x0c2fe400078210ff */
[C---:B---3--:R-:W-:Y:S02]  /*edf0*/  LEA R4, P2, R82.reuse, R0, 0x2 ;  /* 0x0000000052047211 */ /* 0x048fe400078410ff */
[-C--:B------:R-:W-:Y:S02]  /*ee00*/  LEA.HI.X.SX32 R7, R81, R2.reuse, 0x2, P1 ;  /* 0x0000000251077211 */ /* 0x080fe400008f16ff */
[----:B------:R-:W-:Y:S02]  /*ee10*/  LEA.HI.X.SX32 R5, R82, R2, 0x2, P2 ;  /* 0x0000000252057211 */ /* 0x000fe400010f16ff */
[----:B------:R-:W-:Y:S01]  /*ee20*/  LEA R18, P1, R83, R0, 0x2 ;  /* 0x0000000053127211 */ /* 0x000fe200078210ff */
[----:B------:R-:W-:-:S02]  /*ee30*/  IMAD R85, R85, c[0x0][0x190], RZ ;  /* 0x0000640055557a24 */ /* 0x000fc400078e02ff */
[----:B------:R1:W-:Y:S01]  /*ee40*/  STL.64 [R1+0x458], R4 ;  /* 0x0004580401007387 */ /* 0x0003e20000100a00 */
[----:B------:R-:W-:Y:S01]  /*ee50*/  LEA.HI.X.SX32 R19, R83, R2, 0x2, P1 ;  /* 0x0000000253137211 */ /* 0x000fe200008f16ff */
[----:B------:R-:W-:Y:S02]  /*ee60*/  IMAD R86, R86, c[0x0][0x190], RZ ;  /* 0x0000640056567a24 */ /* 0x000fe400078e02ff */
[----:B------:R-:W-:Y:S01]  /*ee70*/  STL.64 [R1+0x460], R6 ;  /* 0x0004600601007387 */ /* 0x000fe20000100a00 */
[----:B------:R-:W-:Y:S01]  /*ee80*/  IMAD R87, R87, c[0x0][0x190], RZ ;  /* 0x0000640057577a24 */ /* 0x000fe200078e02ff */
[C---:B-1----:R-:W-:Y:S02]  /*ee90*/  LEA R4, P2, R84.reuse, R0, 0x2 ;  /* 0x0000000054047211 */ /* 0x042fe400078410ff */
[----:B------:R1:W-:Y:S02]  /*eea0*/  STL.64 [R1+0x468], R18 ;  /* 0x0004681201007387 */ /* 0x0003e40000100a00 */
[----:B------:R-:W-:Y:S01]  /*eeb0*/  LEA.HI.X.SX32 R5, R84, R2, 0x2, P2 ;  /* 0x0000000254057211 */ /* 0x000fe200010f16ff */
[----:B------:R-:W-:-:S04]  /*eec0*/  IMAD R88, R88, c[0x0][0x190], RZ ;  /* 0x0000640058587a24 */ /* 0x000fc800078e02ff */
[----:B------:R3:W-:Y:S01]  /*eed0*/  STL.64 [R1+0x478], R4 ;  /* 0x0004780401007387 */ /* 0x0007e20000100a00 */
[----:B-1----:R-:W-:-:S04]  /*eee0*/  LEA R18, P1, R85, R0, 0x2 ;  /* 0x0000000055127211 */ /* 0x002fc800078210ff */
[----:B------:R-:W-:Y:S02]  /*eef0*/  LEA.HI.X.SX32 R19, R85, R2, 0x2, P1 ;  /* 0x0000000255137211 */ /* 0x000fe400008f16ff */
[CC--:B------:R-:W-:Y:S02]  /*ef00*/  LEA R20, P1, R87.reuse, R0.reuse, 0x2 ;  /* 0x0000000057147211 */ /* 0x0c0fe400078210ff */
[C---:B---3--:R-:W-:Y:S01]  /*ef10*/  LEA R4, P2, R86.reuse, R0, 0x2 ;  /* 0x0000000056047211 */ /* 0x048fe200078410ff */
[----:B------:R1:W-:Y:S01]  /*ef20*/  STL.64 [R1+0x488], R18 ;  /* 0x0004881201007387 */ /* 0x0003e20000100a00 */
[-C--:B------:R-:W-:Y:S02]  /*ef30*/  LEA.HI.X.SX32 R21, R87, R2.reuse, 0x2, P1 ;  /* 0x0000000257157211 */ /* 0x080fe400008f16ff */
[----:B------:R-:W-:Y:S01]  /*ef40*/  LEA.HI.X.SX32 R5, R86, R2, 0x2, P2 ;  /* 0x0000000256057211 */ /* 0x000fe200010f16ff */
[----:B------:R-:W-:Y:S02]  /*ef50*/  IMAD R89, R89, c[0x0][0x190], RZ ;  /* 0x0000640059597a24 */ /* 0x000fe400078e02ff */
[----:B------:R-:W-:-:S02]  /*ef60*/  IMAD R90, R90, c[0x0][0x190], RZ ;  /* 0x000064005a5a7a24 */ /* 0x000fc400078e02ff */
[----:B------:R-:W-:Y:S01]  /*ef70*/  STL.64 [R1+0x480], R4 ;  /* 0x0004800401007387 */ /* 0x000fe20000100a00 */
[----:B-1----:R-:W-:-:S03]  /*ef80*/  LEA R18, P2, R88, R0, 0x2 ;  /* 0x0000000058127211 */ /* 0x002fc600078410ff */
[----:B------:R1:W-:Y:S01]  /*ef90*/  STL.64 [R1+0x490], R20 ;  /* 0x0004901401007387 */ /* 0x0003e20000100a00 */
[----:B------:R-:W-:Y:S01]  /*efa0*/  LEA.HI.X.SX32 R19, R88, R2, 0x2, P2 ;  /* 0x0000000258137211 */ /* 0x000fe200010f16ff */
[----:B------:R-:W-:-:S04]  /*efb0*/  IMAD R91, R91, c[0x0][0x190], RZ ;  /* 0x000064005b5b7a24 */ /* 0x000fc800078e02ff */
[----:B------:R3:W-:Y:S01]  /*efc0*/  STL.64 [R1+0x4a0], R18 ;  /* 0x0004a01201007387 */ /* 0x0007e20000100a00 */
[----:B-1----:R-:W-:-:S04]  /*efd0*/  LEA R20, P1, R89, R0, 0x2 ;  /* 0x0000000059147211 */ /* 0x002fc800078210ff */
[----:B------:R-:W-:Y:S02]  /*efe0*/  LEA.HI.X.SX32 R21, R89, R2, 0x2, P1 ;  /* 0x0000000259157211 */ /* 0x000fe400008f16ff */
[----:B---3--:R-:W-:-:S03]  /*eff0*/  LEA R18, P2, R90, R0, 0x2 ;  /* 0x000000005a127211 */ /* 0x008fc600078410ff */
[----:B------:R1:W-:Y:S01]  /*f000*/  STL.64 [R1+0x4b0], R20 ;  /* 0x0004b01401007387 */ /* 0x0003e20000100a00 */
[----:B------:R-:W-:Y:S01]  /*f010*/  IMAD R92, R92, c[0x0][0x190], RZ ;  /* 0x000064005c5c7a24 */ /* 0x000fe200078e02ff */
[----:B------:R-:W-:Y:S01]  /*f020*/  LEA.HI.X.SX32 R19, R90, R2, 0x2, P2 ;  /* 0x000000025a137211 */ /* 0x000fe200010f16ff */
[----:B------:R-:W-:Y:S02]  /*f030*/  IMAD R93, R93, c[0x0][0x190], RZ ;  /* 0x000064005d5d7a24 */ /* 0x000fe400078e02ff */
[----:B------:R-:W-:Y:S02]  /*f040*/  IMAD R94, R94, c[0x0][0x190], RZ ;  /* 0x000064005e5e7a24 */ /* 0x000fe400078e02ff */
        /* <DEDUP_REMOVED lines=13> */
[----:B------:R-:W-:Y:S01]  /*f120*/  IMAD R97, R97, c[0x0][0x190], RZ ;  /* 0x0000640061617a24 */ /* 0x000fe200078e02ff */
        /* <DEDUP_REMOVED lines=63> */
[----:B------:R-:W-:-:S05]  /*f520*/  LEA.HI.X.SX32 R29, R110, R2, 0x2, P2 ;  /* 0x000000026e1d7211 */ /* 0x000fca00010f16ff */
        /* <DEDUP_REMOVED lines=42> */
[----:B---3--:R-:W-:Y:S01]  /*f7d0*/  LEA R38, P2, R122, R0, 0x2 ;  /* 0x000000007a267211 */ /* 0x008fe200078410ff */
[----:B--2---:R-:W-:Y:S02]  /*f7e0*/  IMAD R124, R124, c[0x0][0x190], RZ ;  /* 0x000064007c7c7a24 */ /* 0x004fe400078e02ff */
[----:B------:R1:W-:Y:S01]  /*f7f0*/  STL.64 [R1+0x5d8], R42 ;  /* 0x0005d82a01007387 */ /* 0x0003e20000100a00 */
[----:B------:R-:W-:Y:S01]  /*f800*/  LEA.HI.X.SX32 R39, R122, R2, 0x2, P2 ;  /* 0x000000027a277211 */ /* 0x000fe200010f16ff */
[----:B------:R-:W-:-:S04]  /*f810*/  IMAD R125, R125, c[0x0][0x190], RZ ;  /* 0x000064007d7d7a24 */ /* 0x000fc800078e02ff */
[----:B------:R2:W-:Y:S01]  /*f820*/  STL.64 [R1+0x5d0], R38 ;  /* 0x0005d02601007387 */ /* 0x0005e20000100a00 */
[----:B-1----:R-:W-:-:S04]  /*f830*/  LEA R42, P1, R123, R0, 0x2 ;  /* 0x000000007b2a7211 */ /* 0x002fc800078210ff */
[----:B------:R-:W-:Y:S02]  /*f840*/  LEA.HI.X.SX32 R43, R123, R2, 0x2, P1 ;  /* 0x000000027b2b7211 */ /* 0x000fe400008f16ff */
[----:B--2---:R-:W-:Y:S01]  /*f850*/  LEA R38, P2, R124, R0, 0x2 ;  /* 0x000000007c267211 */ /* 0x004fe200078410ff */
[----:B------:R-:W-:Y:S02]  /*f860*/  IMAD R126, R126, c[0x0][0x190], RZ ;  /* 0x000064007e7e7a24 */ /* 0x000fe400078e02ff */
[----:B------:R1:W-:Y:S01]  /*f870*/  STL.64 [R1+0x5e0], R42 ;  /* 0x0005e02a01007387 */ /* 0x0003e20000100a00 */
[----:B------:R-:W-:Y:S01]  /*f880*/  LEA.HI.X.SX32 R39, R124, R2, 0x2, P2 ;  /* 0x000000027c277211 */ /* 0x000fe200010f16ff */
[----:B------:R-:W-:Y:S02]  /*f890*/  IMAD R127, R127, c[0x0][0x190], RZ ;  /* 0x000064007f7f7a24 */ /* 0x000fe400078e02ff */
[----:B------:R-:W-:Y:S02]  /*f8a0*/  IMAD R128, R128, c[0x0][0x190], RZ ;  /* 0x0000640080807a24 */ /* 0x000fe400078e02ff */
[----:B------:R2:W-:Y:S01]  /*f8b0*/  STL.64 [R1+0x698], R38 ;  /* 0x0006982601007387 */ /* 0x0005e20000100a00 */
[----:B-1----:R-:W-:-:S04]  /*f8c0*/  LEA R42, P1, R125, R0, 0x2 ;  /* 0x000000007d2a7211 */ /* 0x002fc800078210ff */
[----:B------:R-:W-:Y:S02]  /*f8d0*/  LEA.HI.X.SX32 R43, R125, R2, 0x2, P1 ;  /* 0x000000027d2b7211 */ /* 0x000fe400008f16ff */
[CC--:B------:R-:W-:Y:S02]  /*f8e0*/  LEA R44, P1, R127.reuse, R0.reuse, 0x2 ;  /* 0x000000007f2c7211 */ /* 0x0c0fe400078210ff */
[C---:B--2---:R-:W-:Y:S01]  /*f8f0*/  LEA R38, P2, R126.reuse, R0, 0x2 ;  /* 0x000000007e267211 */ /* 0x044fe200078410ff */
        /* <DEDUP_REMOVED lines=13> */
[----:B--2---:R-:W-:-:S03]  /*f9d0*/  LEA R42, P2, R130, R0, 0x2 ;  /* 0x00000000822a7211 */ /* 0x004fc600078410ff */
        /* <DEDUP_REMOVED lines=20> */
[----:B----4-:R-:W-:-:S04]  /*fb20*/  IMAD R138, R138, c[0x0][0x190], RZ ;  /* 0x000064008a8a7a24 */ /* 0x010fc800078e02ff */
        /* <DEDUP_REMOVED lines=14> */
[----:B------:R-:W-:Y:S02]  /*fc10*/  IMAD R141, R141, c[0x0][0x190], RZ ;  /* 0x000064008d8d7a24 */ /* 0x000fe400078e02ff */
[----:B------:R-:W-:Y:S02]  /*fc20*/  IMAD R142, R142, c[0x0][0x190], RZ ;  /* 0x000064008e8e7a24 */ /* 0x000fe400078e02ff */
[----:B------:R2:W-:Y:S01]  /*fc30*/  STL.64 [R1+0x628], R46 ;  /* 0x0006282e01007387 */ /* 0x0005e20000100a00 */
[----:B-1----:R-:W-:-:S04]  /*fc40*/  LEA R48, P1, R139, R0, 0x2 ;  /* 0x000000008b307211 */ /* 0x002fc800078210ff */
[----:B------:R-:W-:Y:S02]  /*fc50*/  LEA.HI.X.SX32 R49, R139, R2, 0x2, P1 ;  /* 0x000000028b317211 */ /* 0x000fe400008f16ff */
[----:B--2---:R-:W-:-:S03]  /*fc60*/  LEA R46, P2, R140, R0, 0x2 ;  /* 0x000000008c2e7211 */ /* 0x004fc600078410ff */
[----:B------:R1:W-:Y:S01]  /*fc70*/  STL.64 [R1+0x620], R48 ;  /* 0x0006203001007387 */ /* 0x0003e20000100a00 */
[----:B------:R-:W-:Y:S01]  /*fc80*/  LEA R50, P1, R141, R0, 0x2 ;  /* 0x000000008d327211 */ /* 0x000fe200078210ff */
[----:B------:R-:W-:Y:S01]  /*fc90*/  IMAD R143, R143, c[0x0][0x190], RZ ;  /* 0x000064008f8f7a24 */ /* 0x000fe200078e02ff */
[-C--:B------:R-:W-:Y:S02]  /*fca0*/  LEA.HI.X.SX32 R47, R140, R2.reuse, 0x2, P2 ;  /* 0x000000028c2f7211 */ /* 0x080fe400010f16ff */
[----:B------:R-:W-:Y:S01]  /*fcb0*/  LEA.HI.X.SX32 R51, R141, R2, 0x2, P1 ;  /* 0x000000028d337211 */ /* 0x000fe200008f16ff */
[----:B------:R-:W-:Y:S01]  /*fcc0*/  IMAD R144, R144, c[0x0][0x190], RZ ;  /* 0x0000640090907a24 */ /* 0x000fe200078e02ff */
[-C--:B------:R-:W-:Y:S02]  /*fcd0*/  LEA R52, P1, R143, R0.reuse, 0x2 ;  /* 0x000000008f347211 */ /* 0x080fe400078210ff */
[C---:B-1----:R-:W-:Y:S01]  /*fce0*/  LEA R48, P2, R142.reuse, R0, 0x2 ;  /* 0x000000008e307211 */ /* 0x042fe200078410ff */
[----:B------:R-:W-:Y:S03]  /*fcf0*/  STL.64 [R1+0x618], R46 ;  /* 0x0006182e01007387 */ /* 0x000fe60000100a00 */
[-C--:B------:R-:W-:Y:S01]  /*fd00*/  LEA.HI.X.SX32 R49, R142, R2.reuse, 0x2, P2 ;  /* 0x000000028e317211 */ /* 0x080fe200010f16ff */
[----:B------:R-:W-:Y:S01]  /*fd10*/  STL.64 [R1+0x610], R50 ;  /* 0x0006103201007387 */ /* 0x000fe20000100a00 */
[----:B------:R-:W-:Y:S01]  /*fd20*/  IMAD R145, R145, c[0x0][0x190], RZ ;  /* 0x0000640091917a24 */ /* 0x000fe200078e02ff */
[----:B------:R-:W-:Y:S01]  /*fd30*/  LEA.HI.X.SX32 R53, R143, R2, 0x2, P1 ;  /* 0x000000028f357211 */ /* 0x000fe200008f16ff */
[----:B------:R-:W-:Y:S01]  /*fd40*/  IMAD R114, R114, c[0x0][0x190], RZ ;  /* 0x0000640072727a24 */ /* 0x000fe200078e02ff */
[----:B------:R1:W-:Y:S02]  /*fd50*/  STL.64 [R1+0x608], R48 ;  /* 0x0006083001007387 */ /* 0x0003e40000100a00 */
[----:B------:R-:W-:-:S02]  /*fd60*/  LEA R54, P1, R145, R0, 0x2 ;  /* 0x0000000091367211 */ /* 0x000fc400078210ff */
[----:B------:R2:W-:Y:S01]  /*fd70*/  STL.64 [R1+0x600], R52 ;  /* 0x0006003401007387 */ /* 0x0005e20000100a00 */
[----:B-1----:R-:W-:-:S04]  /*fd80*/  LEA R48, P2, R144, R0, 0x2 ;  /* 0x0000000090307211 */ /* 0x002fc800078410ff */
[----:B------:R-:W-:Y:S02]  /*fd90*/  LEA.HI.X.SX32 R49, R144, R2, 0x2, P2 ;  /* 0x0000000290317211 */ /* 0x000fe400010f16ff */
[----:B--2---:R-:W-:Y:S01]  /*fda0*/  LEA R52, P2, R114, R0, 0x2 ;  /* 0x0000000072347211 */ /* 0x004fe200078410ff */
[----:B------:R-:W-:Y:S01]  /*fdb0*/  IMAD R111, R111, c[0x0][0x190], RZ ;  /* 0x000064006f6f7a24 */ /* 0x000fe200078e02ff */
[-C--:B------:R-:W-:Y:S01]  /*fdc0*/  LEA.HI.X.SX32 R55, R145, R2.reuse, 0x2, P1 ;  /* 0x0000000291377211 */ /* 0x080fe200008f16ff */
[----:B------:R-:W-:Y:S01]  /*fdd0*/  IMAD R40, R250, c[0x0][0x190], RZ ;  /* 0x00006400fa287a24 */ /* 0x000fe200078e02ff */
[----:B------:R-:W-:Y:S01]  /*fde0*/  LEA.HI.X.SX32 R53, R114, R2, 0x2, P2 ;  /* 0x0000000272357211 */ /* 0x000fe200010f16ff */
[----:B------:R-:W-:Y:S04]  /*fdf0*/  STL.64 [R1+0x5f8], R48 ;  /* 0x0005f83001007387 */ /* 0x000fe80000100a00 */
[----:B------:R1:W-:Y:S04]  /*fe00*/  STL.64 [R1+0x5f0], R54 ;  /* 0x0005f03601007387 */ /* 0x0003e80000100a00 */
[----:B------:R2:W-:Y:S01]  /*fe10*/  STL.64 [R1+0x5e8], R52 ;  /* 0x0005e83401007387 */ /* 0x0005e20000100a00 */
[----:B------:R-:W-:Y:S01]  /*fe20*/  IMAD R37, R251, c[0x0][0x190], RZ ;  /* 0x00006400fb257a24 */ /* 0x000fe200078e02ff */
[----:B-1----:R-:W-:-:S02]  /*fe30*/  LEA R54, P1, R111, R0, 0x2 ;  /* 0x000000006f367211 */ /* 0x002fc400078210ff */
[----:B--2---:R-:W-:Y:S02]  /*fe40*/  LEA R52, P2, R40, R0, 0x2 ;  /* 0x0000000028347211 */ /* 0x004fe400078410ff */
[-C--:B------:R-:W-:Y:S01]  /*fe50*/  LEA.HI.X.SX32 R55, R111, R2.reuse, 0x2, P1 ;  /* 0x000000026f377211 */ /* 0x080fe200008f16ff */
[----:B------:R-:W-:Y:S01]  /*fe60*/  IMAD R34, R252, c[0x0][0x190], RZ ;  /* 0x00006400fc227a24 */ /* 0x000fe200078e02ff */
[----:B------:R-:W-:-:S03]  /*fe70*/  LEA.HI.X.SX32 R53, R40, R2, 0x2, P2 ;  /* 0x0000000228357211 */ /* 0x000fc600010f16ff */
[----:B------:R1:W-:Y:S04]  /*fe80*/  STL.64 [R1+0x718], R54 ;  /* 0x0007183601007387 */ /* 0x0003e80000100a00 */
[----:B------:R2:W-:Y:S01]  /*fe90*/  STL.64 [R1+0x730], R52 ;  /* 0x0007303401007387 */ /* 0x0005e20000100a00 */
[----:B------:R-:W-:Y:S01]  /*fea0*/  IMAD R31, R146, c[0x0][0x190], RZ ;  /* 0x00006400921f7a24 */ /* 0x000fe200078e02ff */
[CC--:B-1----:R-:W-:Y:S02]  /*feb0*/  LEA R54, P1, R37.reuse, R0.reuse, 0x2 ;  /* 0x0000000025367211 */ /* 0x0c2fe400078210ff */
        /* <DEDUP_REMOVED lines=31> */
[-C--:B-1----:R-:W-:Y:S02]  /*100b0*/  LEA R54, P1, R157, R0.reuse, 0x2 ;  /* 0x000000009d367211 */ /* 0x082fe400078210ff */
        /* <DEDUP_REMOVED lines=8> */
[C---:B--2---:R-:W-:Y:S02]  /*10140*/  LEA R52, P2, R15.reuse, R0, 0x2 ;  /* 0x000000000f347211 */ /* 0x044fe400078410ff */
        /* <DEDUP_REMOVED lines=10> */
[----:B------:R-:W-:Y:S01]  /*101f0*/  LEA.HI.X.SX32 R53, R13, R2, 0x2, P2 ;  /* 0x000000020d357211 */ /* 0x000fe200010f16ff */
[----:B------:R-:W-:-:S02]  /*10200*/  IMAD R10, R165, c[0x0][0x190], RZ ;  /* 0x00006400a50a7a24 */ /* 0x000fc400078e02ff */
[----:B------:R1:W-:Y:S01]  /*10210*/  STL.64 [R1+0x828], R54 ;  /* 0x0008283601007387 */ /* 0x0003e20000100a00 */
[----:B------:R-:W-:-:S03]  /*10220*/  IMAD R9, R166, c[0x0][0x190], RZ ;  /* 0x00006400a6097a24 */ /* 0x000fc600078e02ff */
[----:B------:R2:W-:Y:S01]  /*10230*/  STL.64 [R1+0x838], R52 ;  /* 0x0008383401007387 */ /* 0x0005e20000100a00 */
[----:B------:R-:W-:Y:S01]  /*10240*/  IMAD R8, R167, c[0x0][0x190], RZ ;  /* 0x00006400a7087a24 */ /* 0x000fe200078e02ff */
[CC--:B-1----:R-:W-:Y:S02]  /*10250*/  LEA R54, P1, R12.reuse, R0.reuse, 0x2 ;  /* 0x000000000c367211 */ /* 0x0c2fe400078210ff */
[C---:B--2---:R-:W-:Y:S02]  /*10260*/  LEA R52, P2, R11.reuse, R0, 0x2 ;  /* 0x000000000b347211 */ /* 0x044fe400078410ff */
[----:B------:R-:W-:Y:S02]  /*10270*/  LEA.HI.X.SX32 R55, R12, R2, 0x2, P1 ;  /* 0x000000020c377211 */ /* 0x000fe400008f16ff */
[----:B------:R-:W-:Y:S02]  /*10280*/  LEA R14, P1, R10, R0, 0x2 ;  /* 0x000000000a0e7211 */ /* 0x000fe400078210ff */
[----:B------:R-:W-:-:S02]  /*10290*/  LEA.HI.X.SX32 R53, R11, R2, 0x2, P2 ;  /* 0x000000020b357211 */ /* 0x000fc400010f16ff */
[C---:B------:R-:W-:Y:S02]  /*102a0*/  LEA R12, P2, R9.reuse, R0, 0x2 ;  /* 0x00000000090c7211 */ /* 0x040fe400078410ff */
[----:B------:R-:W-:Y:S01]  /*102b0*/  LEA.HI.X.SX32 R15, R10, R2, 0x2, P1 ;  /* 0x000000020a0f7211 */ /* 0x000fe200008f16ff */
[----:B------:R-:W-:Y:S01]  /*102c0*/  IMAD R7, R168, c[0x0][0x190], RZ ;  /* 0x00006400a8077a24 */ /* 0x000fe200078e02ff */
[C---:B------:R-:W-:Y:S02]  /*102d0*/  LEA R10, P1, R8.reuse, R0, 0x2 ;  /* 0x00000000080a7211 */ /* 0x040fe400078210ff */
[-C--:B------:R-:W-:Y:S01]  /*102e0*/  LEA.HI.X.SX32 R13, R9, R2.reuse, 0x2, P2 ;  /* 0x00000002090d7211 */ /* 0x080fe200010f16ff */
[----:B------:R-:W-:Y:S01]  /*102f0*/  STL.64 [R1+0x850], R54 ;  /* 0x0008503601007387 */ /* 0x000fe20000100a00 */
[----:B------:R-:W-:Y:S01]  /*10300*/  LEA.HI.X.SX32 R11, R8, R2, 0x2, P1 ;  /* 0x00000002080b7211 */ /* 0x000fe200008f16ff */
[----:B------:R-:W-:Y:S02]  /*10310*/  IMAD R6, R169, c[0x0][0x190], RZ ;  /* 0x00006400a9067a24 */ /* 0x000fe400078e02ff */
[----:B------:R-:W-:Y:S01]  /*10320*/  STL.64 [R1+0x860], R52 ;  /* 0x0008603401007387 */ /* 0x000fe20000100a00 */
[----:B------:R-:W-:-:S03]  /*10330*/  IMAD R5, R170, c[0x0][0x190], RZ ;  /* 0x00006400aa057a24 */ /* 0x000fc600078e02ff */
[----:B------:R-:W-:Y:S04]  /*10340*/  STL.64 [R1+0x878], R14 ;  /* 0x0008780e01007387 */ /* 0x000fe80000100a00 */
[----:B------:R1:W-:Y:S04]  /*10350*/  STL.64 [R1+0x888], R12 ;  /* 0x0008880c01007387 */ /* 0x0003e80000100a00 */
[----:B------:R2:W-:Y:S01]  /*10360*/  STL.64 [R1+0x8a0], R10 ;  /* 0x0008a00a01007387 */ /* 0x0005e20000100a00 */
[-C--:B-1----:R-:W-:Y:S02]  /*10370*/  LEA R12, P2, R7, R0.reuse, 0x2 ;  /* 0x00000000070c7211 */ /* 0x082fe400078410ff */
[----:B--2---:R-:W-:-:S02]  /*10380*/  LEA R10, P1, R6, R0, 0x2 ;  /* 0x00000000060a7211 */ /* 0x004fc400078210ff */
[----:B------:R-:W-:Y:S02]  /*10390*/  LEA.HI.X.SX32 R13, R7, R2, 0x2, P2 ;  /* 0x00000002070d7211 */ /* 0x000fe400010f16ff */
[----:B------:R-:W-:Y:S01]  /*103a0*/  LEA R8, P2, R5, R0, 0x2 ;  /* 0x0000000005087211 */ /* 0x000fe200078410ff */
[----:B------:R-:W-:Y:S01]  /*103b0*/  IMAD R4, R171, c[0x0][0x190], RZ ;  /* 0x00006400ab047a24 */ /* 0x000fe200078e02ff */
[-C--:B------:R-:W-:Y:S01]  /*103c0*/  LEA.HI.X.SX32 R11, R6, R2.reuse, 0x2, P1 ;  /* 0x00000002060b7211 */ /* 0x080fe200008f16ff */
[----:B------:R-:W-:Y:S01]  /*103d0*/  IMAD R3, R147, c[0x0][0x190], RZ ;  /* 0x0000640093037a24 */ /* 0x000fe200078e02ff */
[----:B------:R-:W-:Y:S01]  /*103e0*/  LEA.HI.X.SX32 R9, R5, R2, 0x2, P2 ;  /* 0x0000000205097211 */ /* 0x000fe200010f16ff */
[----:B------:R-:W-:Y:S01]  /*103f0*/  STL.64 [R1+0x8b0], R12 ;  /* 0x0008b00c01007387 */ /* 0x000fe20000100a00 */
[----:B------:R-:W-:-:S03]  /*10400*/  IMAD R18, R173, c[0x0][0x190], RZ ;  /* 0x00006400ad127a24 */ /* 0x000fc600078e02ff */
[----:B------:R1:W-:Y:S01]  /*10410*/  STL.64 [R1+0x8c8], R10 ;  /* 0x0008c80a01007387 */ /* 0x0003e20000100a00 */
[----:B------:R-:W-:-:S03]  /*10420*/  IMAD R19, R148, c[0x0][0x190], RZ ;  /* 0x0000640094137a24 */ /* 0x000fc600078e02ff */
[----:B------:R2:W-:Y:S01]  /*10430*/  STL.64 [R1+0x8d8], R8 ;  /* 0x0008d80801007387 */ /* 0x0005e20000100a00 */
[CC--:B-1----:R-:W-:Y:S02]  /*10440*/  LEA R10, P1, R4.reuse, R0.reuse, 0x2 ;  /* 0x00000000040a7211 */ /* 0x0c2fe400078210ff */
[C---:B--2---:R-:W-:Y:S02]  /*10450*/  LEA R8, P2, R3.reuse, R0, 0x2 ;  /* 0x0000000003087211 */ /* 0x044fe400078410ff */
[----:B------:R-:W-:Y:S02]  /*10460*/  LEA.HI.X.SX32 R11, R4, R2, 0x2, P1 ;  /* 0x00000002040b7211 */ /* 0x000fe400008f16ff */
[C---:B------:R-:W-:Y:S02]  /*10470*/  LEA R6, P1, R18.reuse, R0, 0x2 ;  /* 0x0000000012067211 */ /* 0x040fe400078210ff */
[----:B------:R-:W-:Y:S02]  /*10480*/  LEA.HI.X.SX32 R9, R3, R2, 0x2, P2 ;  /* 0x0000000203097211 */ /* 0x000fe400010f16ff */
[----:B------:R-:W-:Y:S01]  /*10490*/  LEA R4, P2, R19, R0, 0x2 ;  /* 0x0000000013047211 */ /* 0x000fe200078410ff */
[----:B------:R-:W-:Y:S01]  /*104a0*/  IMAD R20, R175, c[0x0][0x190], RZ ;  /* 0x00006400af147a24 */ /* 0x000fe200078e02ff */
[-C--:B------:R-:W-:Y:S01]  /*104b0*/  LEA.HI.X.SX32 R7, R18, R2.reuse, 0x2, P1 ;  /* 0x0000000212077211 */ /* 0x080fe200008f16ff */
[----:B------:R-:W-:Y:S01]  /*104c0*/  IMAD R21, R176, c[0x0][0x190], RZ ;  /* 0x00006400b0157a24 */ /* 0x000fe200078e02ff */
[----:B------:R-:W-:Y:S01]  /*104d0*/  LEA.HI.X.SX32 R5, R19, R2, 0x2, P2 ;  /* 0x0000000213057211 */ /* 0x000fe200010f16ff */
[----:B------:R-:W-:Y:S04]  /*104e0*/  STL.64 [R1+0x8f0], R10 ;  /* 0x0008f00a01007387 */ /* 0x000fe80000100a00 */
[----:B------:R-:W-:Y:S04]  /*104f0*/  STL.64 [R1+0x900], R8 ;  /* 0x0009000801007387 */ /* 0x000fe80000100a00 */
[----:B------:R1:W-:Y:S04]  /*10500*/  STL.64 [R1+0x918], R6 ;  /* 0x0009180601007387 */ /* 0x0003e80000100a00 */
[----:B------:R2:W-:Y:S01]  /*10510*/  STL.64 [R1+0x928], R4 ;  /* 0x0009280401007387 */ /* 0x0005e20000100a00 */
[----:B------:R-:W-:Y:S01]  /*10520*/  IMAD R22, R177, c[0x0][0x190], RZ ;  /* 0x00006400b1167a24 */ /* 0x000fe200078e02ff */
[----:B-1----:R-:W-:-:S02]  /*10530*/  LEA R6, P1, R20, R0, 0x2 ;  /* 0x0000000014067211 */ /* 0x002fc400078210ff */
        /* <DEDUP_REMOVED lines=85> */
[----:B------:R1:W-:Y:S04]  /*10a90*/  STL.64 [R1+0xac0], R6 ;  /* 0x000ac00601007387 */ /* 0x0003e80000100a00 */
[----:B------:R2:W-:Y:S01]  /*10aa0*/  STL.64 [R1+0xad8], R4 ;  /* 0x000ad80401007387 */ /* 0x0005e20000100a00 */
[----:B------:R-:W-:Y:S01]  /*10ab0*/  IMAD R48, R200, c[0x0][0x190], RZ ;  /* 0x00006400c8307a24 */ /* 0x000fe200078e02ff */
[-C--:B-1----:R-:W-:Y:S02]  /*10ac0*/  LEA R6, P1, R46, R0.reuse, 0x2 ;  /* 0x000000002e067211 */ /* 0x082fe400078210ff */
[----:B--2---:R-:W-:Y:S02]  /*10ad0*/  LEA R4, P2, R50, R0, 0x2 ;  /* 0x0000000032047211 */ /* 0x004fe400078410ff */
[----:B------:R-:W-:-:S02]  /*10ae0*/  LEA.HI.X.SX32 R7, R46, R2, 0x2, P1 ;  /* 0x000000022e077211 */ /* 0x000fc400008f16ff */
[----:B------:R-:W-:Y:S02]  /*10af0*/  LEA.HI.X.SX32 R5, R50, R2, 0x2, P2 ;  /* 0x0000000232057211 */ /* 0x000fe400010f16ff */
[----:B------:R-:W-:Y:S01]  /*10b00*/  LEA R20, P1, R49, R0, 0x2 ;  /* 0x0000000031147211 */ /* 0x000fe200078210ff */
[----:B------:R-:W-:Y:S01]  /*10b10*/  STL.64 [R1+0xae8], R6 ;  /* 0x000ae80601007387 */ /* 0x000fe20000100a00 */
[----:B------:R-:W-:Y:S02]  /*10b20*/  IMAD R47, R201, c[0x0][0x190], RZ ;  /* 0x00006400c92f7a24 */ /* 0x000fe400078e02ff */
[----:B------:R-:W-:Y:S01]  /*10b30*/  LEA.HI.X.SX32 R21, R49, R2, 0x2, P1 ;  /* 0x0000000231157211 */ /* 0x000fe200008f16ff */
[----:B------:R1:W-:Y:S01]  /*10b40*/  STL.64 [R1+0xb00], R4 ;  /* 0x000b000401007387 */ /* 0x0003e20000100a00 */
[----:B------:R-:W-:-:S03]  /*10b50*/  IMAD R40, R202, c[0x0][0x190], RZ ;  /* 0x00006400ca287a24 */ /* 0x000fc600078e02ff */
[----:B------:R2:W-:Y:S01]  /*10b60*/  STL.64 [R1+0xb10], R20 ;  /* 0x000b101401007387 */ /* 0x0005e20000100a00 */
[----:B-1----:R-:W-:-:S04]  /*10b70*/  LEA R4, P2, R48, R0, 0x2 ;  /* 0x0000000030047211 */ /* 0x002fc800078410ff */
[----:B------:R-:W-:Y:S02]  /*10b80*/  LEA.HI.X.SX32 R5, R48, R2, 0x2, P2 ;  /* 0x0000000230057211 */ /* 0x000fe400010f16ff */
[----:B--2---:R-:W-:Y:S01]  /*10b90*/  LEA R20, P1, R47, R0, 0x2 ;  /* 0x000000002f147211 */ /* 0x004fe200078210ff */
[----:B------:R-:W-:Y:S02]  /*10ba0*/  IMAD R37, R203, c[0x0][0x190], RZ ;  /* 0x00006400cb257a24 */ /* 0x000fe400078e02ff */
[----:B------:R1:W-:Y:S01]  /*10bb0*/  STL.64 [R1+0xb20], R4 ;  /* 0x000b200401007387 */ /* 0x0003e20000100a00 */
[----:B------:R-:W-:Y:S01]  /*10bc0*/  LEA.HI.X.SX32 R21, R47, R2, 0x2, P1 ;  /* 0x000000022f157211 */ /* 0x000fe200008f16ff */
[----:B------:R-:W-:Y:S01]  /*10bd0*/  IMAD R34, R204, c[0x0][0x190], RZ ;  /* 0x00006400cc227a24 */ /* 0x000fe200078e02ff */
[----:B------:R-:W-:-:S03]  /*10be0*/  LEA R22, P1, R37, R0, 0x2 ;  /* 0x0000000025167211 */ /* 0x000fc600078210ff */
        /* <DEDUP_REMOVED lines=16> */
[----:B------:R-:W-:Y:S01]  /*10cf0*/  LEA.HI.X.SX32 R21, R17, R2, 0x2, P2 ;  /* 0x0000000211157211 */ /* 0x000fe200010f16ff */
[----:B------:R-:W-:Y:S02]  /*10d00*/  IMAD R56, R209, c[0x0][0x190], RZ ;  /* 0x00006400d1387a24 */ /* 0x000fe400078e02ff */
[----:B------:R1:W-:Y:S04]  /*10d10*/  STL.64 [R1+0xb80], R22 ;  /* 0x000b801601007387 */ /* 0x0003e80000100a00 */
[----:B------:R2:W-:Y:S01]  /*10d20*/  STL.64 [R1+0xb90], R20 ;  /* 0x000b901401007387 */ /* 0x0005e20000100a00 */
[----:B------:R-:W-:Y:S01]  /*10d30*/  IMAD R55, R210, c[0x0][0x190], RZ ;  /* 0x00006400d2377a24 */ /* 0x000fe200078e02ff */
[----:B-1----:R-:W-:-:S02]  /*10d40*/  LEA R22, P1, R58, R0, 0x2 ;  /* 0x000000003a167211 */ /* 0x002fc400078210ff */
[C---:B--2---:R-:W-:Y:S02]  /*10d50*/  LEA R20, P2, R57.reuse, R0, 0x2 ;  /* 0x0000000039147211 */ /* 0x044fe400078410ff */
[-C--:B------:R-:W-:Y:S02]  /*10d60*/  LEA.HI.X.SX32 R23, R58, R2.reuse, 0x2, P1 ;  /* 0x000000023a177211 */ /* 0x080fe400008f16ff */
[----:B------:R-:W-:Y:S02]  /*10d70*/  LEA.HI.X.SX32 R21, R57, R2, 0x2, P2 ;  /* 0x0000000239157211 */ /* 0x000fe400010f16ff */
[C---:B------:R-:W-:Y:S01]  /*10d80*/  LEA R24, P1, R56.reuse, R0, 0x2 ;  /* 0x0000000038187211 */ /* 0x040fe200078210ff */
[----:B------:R-:W-:Y:S01]  /*10d90*/  STL.64 [R1+0xba8], R22 ;  /* 0x000ba81601007387 */ /* 0x000fe20000100a00 */
[----:B------:R-:W-:Y:S02]  /*10da0*/  IMAD R54, R211, c[0x0][0x190], RZ ;  /* 0x00006400d3367a24 */ /* 0x000fe400078e02ff */
[----:B------:R-:W-:Y:S01]  /*10db0*/  LEA.HI.X.SX32 R25, R56, R2, 0x2, P1 ;  /* 0x0000000238197211 */ /* 0x000fe200008f16ff */
[----:B------:R1:W-:Y:S01]  /*10dc0*/  STL.64 [R1+0xbb8], R20 ;  /* 0x000bb81401007387 */ /* 0x0003e20000100a00 */
[----:B------:R-:W-:-:S03]  /*10dd0*/  IMAD R53, R212, c[0x0][0x190], RZ ;  /* 0x00006400d4357a24 */ /* 0x000fc600078e02ff */
[----:B------:R2:W-:Y:S01]  /*10de0*/  STL.64 [R1+0xbc8], R24 ;  /* 0x000bc81801007387 */ /* 0x0005e20000100a00 */
[----:B------:R-:W-:Y:S01]  /*10df0*/  IMAD R52, R213, c[0x0][0x190], RZ ;  /* 0x00006400d5347a24 */ /* 0x000fe200078e02ff */
[----:B-1----:R-:W-:-:S04]  /*10e00*/  LEA R20, P2, R55, R0, 0x2 ;  /* 0x0000000037147211 */ /* 0x002fc800078410ff */
[----:B------:R-:W-:Y:S02]  /*10e10*/  LEA.HI.X.SX32 R21, R55, R2, 0x2, P2 ;  /* 0x0000000237157211 */ /* 0x000fe400010f16ff */
[----:B--2---:R-:W-:Y:S01]  /*10e20*/  LEA R24, P1, R54, R0, 0x2 ;  /* 0x0000000036187211 */ /* 0x004fe200078210ff */
[----:B------:R-:W-:Y:S02]  /*10e30*/  IMAD R51, R214, c[0x0][0x190], RZ ;  /* 0x00006400d6337a24 */ /* 0x000fe400078e02ff */
[----:B------:R1:W-:Y:S01]  /*10e40*/  STL.64 [R1+0xbd8], R20 ;  /* 0x000bd81401007387 */ /* 0x0003e20000100a00 */
[----:B------:R-:W-:Y:S02]  /*10e50*/  LEA.HI.X.SX32 R25, R54, R2, 0x2, P1 ;  /* 0x0000000236197211 */ /* 0x000fe400008f16ff */
[C---:B------:R-:W-:Y:S01]  /*10e60*/  LEA R26, P1, R52.reuse, R0, 0x2 ;  /* 0x00000000341a7211 */ /* 0x040fe200078210ff */
[----:B------:R-:W-:Y:S02]  /*10e70*/  IMAD R19, R215, c[0x0][0x190], RZ ;  /* 0x00006400d7137a24 */ /* 0x000fe400078e02ff */
[----:B------:R2:W-:Y:S01]  /*10e80*/  STL.64 [R1+0xbe8], R24 ;  /* 0x000be81801007387 */ /* 0x0005e20000100a00 */
[----:B------:R-:W-:-:S02]  /*10e90*/  LEA.HI.X.SX32 R27, R52, R2, 0x2, P1 ;  /* 0x00000002341b7211 */ /* 0x000fc400008f16ff */
[----:B-1----:R-:W-:-:S04]  /*10ea0*/  LEA R20, P2, R53, R0, 0x2 ;  /* 0x0000000035147211 */ /* 0x002fc800078410ff */
[----:B------:R-:W-:Y:S02]  /*10eb0*/  LEA.HI.X.SX32 R21, R53, R2, 0x2, P2 ;  /* 0x0000000235157211 */ /* 0x000fe400010f16ff */
[C---:B--2---:R-:W-:Y:S01]  /*10ec0*/  LEA R24, P2, R51.reuse, R0, 0x2 ;  /* 0x0000000033187211 */ /* 0x044fe200078410ff */
[----:B------:R-:W-:Y:S02]  /*10ed0*/  IMAD R18, R216, c[0x0][0x190], RZ ;  /* 0x00006400d8127a24 */ /* 0x000fe400078e02ff */
[----:B------:R-:W-:Y:S01]  /*10ee0*/  STL.64 [R1+0xc00], R20 ;  /* 0x000c001401007387 */ /* 0x000fe20000100a00 */
[----:B------:R-:W-:-:S03]  /*10ef0*/  LEA.HI.X.SX32 R25, R51, R2, 0x2, P2 ;  /* 0x0000000233197211 */ /* 0x000fc600010f16ff */
[----:B------:R1:W-:Y:S01]  /*10f00*/  STL.64 [R1+0xc10], R26 ;  /* 0x000c101a01007387 */ /* 0x0003e20000100a00 */
[----:B------:R-:W-:-:S03]  /*10f10*/  IMAD R16, R217, c[0x0][0x190], RZ ;  /* 0x00006400d9107a24 */ /* 0x000fc600078e02ff */
[----:B------:R2:W-:Y:S01]  /*10f20*/  STL.64 [R1+0xc20], R24 ;  /* 0x000c201801007387 */ /* 0x0005e20000100a00 */
[CC--:B-1----:R-:W-:Y:S02]  /*10f30*/  LEA R26, P1, R19.reuse, R0.reuse, 0x2 ;  /* 0x00000000131a7211 */ /* 0x0c2fe400078210ff */
[----:B--2---:R-:W-:Y:S02]  /*10f40*/  LEA R24, P2, R18, R0, 0x2 ;  /* 0x0000000012187211 */ /* 0x004fe400078410ff */
[-C--:B------:R-:W-:Y:S01]  /*10f50*/  LEA.HI.X.SX32 R27, R19, R2.reuse, 0x2, P1 ;  /* 0x00000002131b7211 */ /* 0x080fe200008f16ff */
[----:B------:R-:W-:Y:S01]  /*10f60*/  IMAD R15, R218, c[0x0][0x190], RZ ;  /* 0x00006400da0f7a24 */ /* 0x000fe200078e02ff */
[----:B------:R-:W-:Y:S01]  /*10f70*/  LEA.HI.X.SX32 R25, R18, R2, 0x2, P2 ;  /* 0x0000000212197211 */ /* 0x000fe200010f16ff */
[----:B------:R-:W-:Y:S02]  /*10f80*/  IMAD R14, R219, c[0x0][0x190], RZ ;  /* 0x00006400db0e7a24 */ /* 0x000fe400078e02ff */
[----:B------:R1:W-:Y:S04]  /*10f90*/  STL.64 [R1+0xc30], R26 ;  /* 0x000c301a01007387 */ /* 0x0003e80000100a00 */
[----:B------:R2:W-:Y:S01]  /*10fa0*/  STL.64 [R1+0xc40], R24 ;  /* 0x000c401801007387 */ /* 0x0005e20000100a00 */
[----:B-1----:R-:W-:-:S02]  /*10fb0*/  LEA R26, P1, R16, R0, 0x2 ;  /* 0x00000000101a7211 */ /* 0x002fc400078210ff */
[C---:B--2---:R-:W-:Y:S02]  /*10fc0*/  LEA R24, P2, R15.reuse, R0, 0x2 ;  /* 0x000000000f187211 */ /* 0x044fe400078410ff */
[----:B------:R-:W-:Y:S02]  /*10fd0*/  LEA.HI.X.SX32 R27, R16, R2, 0x2, P1 ;  /* 0x00000002101b7211 */ /* 0x000fe400008f16ff */
[----:B------:R-:W-:Y:S01]  /*10fe0*/  LEA R18, P1, R14, R0, 0x2 ;  /* 0x000000000e127211 */ /* 0x000fe200078210ff */
        /* <DEDUP_REMOVED lines=60> */
[----:B------:R-:W-:Y:S01]  /*113b0*/  LEA.HI.X.SX32 R19, R21, R2, 0x2, P1 ;  /* 0x0000000215137211 */ /* 0x000fe200008f16ff */
[----:B------:R-:W-:-:S02]  /*113c0*/  IMAD R15, R236, c[0x0][0x190], RZ ;  /* 0x00006400ec0f7a24 */ /* 0x000fc400078e02ff */
[----:B------:R1:W-:Y:S04]  /*113d0*/  STL.64 [R1+0xd60], R24 ;  /* 0x000d601801007387 */ /* 0x0003e80000100a00 */
[----:B------:R2:W-:Y:S01]  /*113e0*/  STL.64 [R1+0xd70], R18 ;  /* 0x000d701201007387 */ /* 0x0005e20000100a00 */
[----:B------:R-:W-:Y:S01]  /*113f0*/  IMAD R13, R237, c[0x0][0x190], RZ ;  /* 0x00006400ed0d7a24 */ /* 0x000fe200078e02ff */
[CC--:B-1----:R-:W-:Y:S02]  /*11400*/  LEA R24, P2, R20.reuse, R0.reuse, 0x2 ;  /* 0x0000000014187211 */ /* 0x0c2fe400078410ff */
[C---:B--2---:R-:W-:Y:S02]  /*11410*/  LEA R18, P1, R17.reuse, R0, 0x2 ;  /* 0x0000000011127211 */ /* 0x044fe400078210ff */
[-C--:B------:R-:W-:Y:S01]  /*11420*/  LEA.HI.X.SX32 R25, R20, R2.reuse, 0x2, P2 ;  /* 0x0000000214197211 */ /* 0x080fe200010f16ff */
[----:B------:R-:W-:Y:S01]  /*11430*/  IMAD R11, R238, c[0x0][0x190], RZ ;  /* 0x00006400ee0b7a24 */ /* 0x000fe200078e02ff */
[----:B------:R-:W-:-:S02]  /*11440*/  LEA.HI.X.SX32 R19, R17, R2, 0x2, P1 ;  /* 0x0000000211137211 */ /* 0x000fc400008f16ff */
[----:B------:R-:W-:Y:S01]  /*11450*/  LEA R22, P2, R15, R0, 0x2 ;  /* 0x000000000f167211 */ /* 0x000fe200078410ff */
[----:B------:R-:W-:Y:S01]  /*11460*/  STL.64 [R1+0xd80], R24 ;  /* 0x000d801801007387 */ /* 0x000fe20000100a00 */
[----:B------:R-:W-:Y:S02]  /*11470*/  IMAD R9, R239, c[0x0][0x190], RZ ;  /* 0x00006400ef097a24 */ /* 0x000fe400078e02ff */
[----:B------:R-:W-:Y:S01]  /*11480*/  LEA.HI.X.SX32 R23, R15, R2, 0x2, P2 ;  /* 0x000000020f177211 */ /* 0x000fe200010f16ff */
[----:B------:R1:W-:Y:S01]  /*11490*/  STL.64 [R1+0xd90], R18 ;  /* 0x000d901201007387 */ /* 0x0003e20000100a00 */
[----:B------:R-:W-:Y:S01]  /*114a0*/  LEA R16, P2, R11, R0, 0x2 ;  /* 0x000000000b107211 */ /* 0x000fe200078410ff */
[----:B------:R-:W-:-:S03]  /*114b0*/  IMAD R7, R150, c[0x0][0x190], RZ ;  /* 0x0000640096077a24 */ /* 0x000fc600078e02ff */
[----:B------:R-:W-:Y:S02]  /*114c0*/  LEA.HI.X.SX32 R17, R11, R2, 0x2, P2 ;  /* 0x000000020b117211 */ /* 0x000fe400010f16ff */
[----:B-1----:R-:W-:-:S04]  /*114d0*/  LEA R18, P1, R13, R0, 0x2 ;  /* 0x000000000d127211 */ /* 0x002fc800078210ff */
[----:B------:R-:W-:Y:S02]  /*114e0*/  LEA.HI.X.SX32 R19, R13, R2, 0x2, P1 ;  /* 0x000000020d137211 */ /* 0x000fe400008f16ff */
[----:B------:R-:W-:Y:S01]  /*114f0*/  LEA R14, P1, R9, R0, 0x2 ;  /* 0x00000000090e7211 */ /* 0x000fe200078210ff */
[----:B------:R-:W-:Y:S01]  /*11500*/  STL.64 [R1+0xda0], R22 ;  /* 0x000da01601007387 */ /* 0x000fe20000100a00 */
[----:B------:R-:W-:Y:S02]  /*11510*/  IMAD R5, R151, c[0x0][0x190], RZ ;  /* 0x0000640097057a24 */ /* 0x000fe400078e02ff */
[----:B------:R-:W-:Y:S01]  /*11520*/  LEA.HI.X.SX32 R15, R9, R2, 0x2, P1 ;  /* 0x00000002090f7211 */ /* 0x000fe200008f16ff */
[----:B------:R1:W-:Y:S01]  /*11530*/  STL.64 [R1+0xdc8], R16 ;  /* 0x000dc81001007387 */ /* 0x0003e20000100a00 */
[----:B------:R-:W-:-:S03]  /*11540*/  IMAD R3, R228, c[0x0][0x190], RZ ;  /* 0x00006400e4037a24 */ /* 0x000fc600078e02ff */
[----:B------:R-:W-:Y:S01]  /*11550*/  STL.64 [R1+0xdb8], R18 ;  /* 0x000db81201007387 */ /* 0x000fe20000100a00 */
[----:B------:R-:W-:-:S03]  /*11560*/  IMAD R12, R249, c[0x0][0x190], RZ ;  /* 0x00006400f90c7a24 */ /* 0x000fc600078e02ff */
[----:B------:R2:W-:Y:S01]  /*11570*/  STL.64 [R1+0xdd8], R14 ;  /* 0x000dd80e01007387 */ /* 0x0005e20000100a00 */
[----:B-1----:R-:W-:-:S03]  /*11580*/  LEA R16, P2, R7, R0, 0x2 ;  /* 0x0000000007107211 */ /* 0x002fc600078410ff */
[----:B------:R-:W1:Y:S01]  /*11590*/  S2R R249, SR_TID.X ;  /* 0x0000000000f97919 */ /* 0x000e620000002100 */
[----:B------:R-:W-:Y:S02]  /*115a0*/  LEA.HI.X.SX32 R17, R7, R2, 0x2, P2 ;  /* 0x0000000207117211 */ /* 0x000fe400010f16ff */
[----:B--2---:R-:W-:-:S03]  /*115b0*/  LEA R14, P1, R5, R0, 0x2 ;  /* 0x00000000050e7211 */ /* 0x004fc600078210ff */
[----:B------:R2:W-:Y:S01]  /*115c0*/  STL.64 [R1+0xde8], R16 ;  /* 0x000de81001007387 */ /* 0x0005e20000100a00 */
[----:B------:R-:W-:Y:S01]  /*115d0*/  LEA.HI.X.SX32 R15, R5, R2, 0x2, P1 ;  /* 0x00000002050f7211 */ /* 0x000fe200008f16ff */
[----:B------:R-:W-:-:S04]  /*115e0*/  IMAD R10, R244, c[0x0][0x190], RZ ;  /* 0x00006400f40a7a24 */ /* 0x000fc800078e02ff */
[----:B------:R3:W-:Y:S01]  /*115f0*/  STL.64 [R1+0xdf8], R14 ;  /* 0x000df80e01007387 */ /* 0x0007e20000100a00 */
[----:B--2---:R-:W-:-:S04]  /*11600*/  LEA R16, P2, R3, R0, 0x2 ;  /* 0x0000000003107211 */ /* 0x004fc800078410ff */
        /* <DEDUP_REMOVED lines=8> */
[----:B--2---:R-:W-:Y:S01]  /*11690*/  LEA R16, P2, R10, R0, 0x2 ;  /* 0x000000000a107211 */ /* 0x004fe200078410ff */
[----:B------:R-:W-:-:S03]  /*116a0*/  IMAD R3, R248, c[0x0][0x190], RZ ;  /* 0x00006400f8037a24 */ /* 0x000fc600078e02ff */
[----:B------:R-:W-:Y:S02]  /*116b0*/  LEA.HI.X.SX32 R17, R10, R2, 0x2, P2 ;  /* 0x000000020a117211 */ /* 0x000fe400010f16ff */
[-C--:B------:R-:W-:Y:S02]  /*116c0*/  LEA R12, P2, R6, R0.reuse, 0x2 ;  /* 0x00000000060c7211 */ /* 0x080fe400078410ff */
[----:B---3--:R-:W-:Y:S01]  /*116d0*/  LEA R14, P1, R8, R0, 0x2 ;  /* 0x00000000080e7211 */ /* 0x008fe200078210ff */
[----:B------:R-:W-:Y:S01]  /*116e0*/  IMAD.MOV.U32 R252, RZ, RZ, c[0x0][0x188] ;  /* 0x00006200fffc7624 */ /* 0x000fe200078e00ff */
[-C--:B------:R-:W-:Y:S01]  /*116f0*/  LEA.HI.X.SX32 R13, R6, R2.reuse, 0x2, P2 ;  /* 0x00000002060d7211 */ /* 0x080fe200010f16ff */
[----:B------:R-:W-:Y:S01]  /*11700*/  IMAD.MOV.U32 R228, RZ, RZ, c[0x0][0x180] ;  /* 0x00006000ffe47624 */ /* 0x000fe200078e00ff */
[----:B------:R-:W-:Y:S02]  /*11710*/  LEA.HI.X.SX32 R15, R8, R2, 0x2, P1 ;  /* 0x00000002080f7211 */ /* 0x000fe400008f16ff */
[----:B------:R-:W-:-:S02]  /*11720*/  LEA R10, P1, R4, R0, 0x2 ;  /* 0x00000000040a7211 */ /* 0x000fc400078210ff */
[----:B------:R-:W-:Y:S02]  /*11730*/  LEA R8, P2, R3, R0, 0x2 ;  /* 0x0000000003087211 */ /* 0x000fe400078410ff */
[----:B-1----:R-:W-:Y:S01]  /*11740*/  LOP3.LUT R249, R249, 0xff, RZ, 0xc0, !PT ;  /* 0x000000fff9f97812 */ /* 0x002fe200078ec0ff */
[----:B------:R-:W-:Y:S01]  /*11750*/  IMAD.SHL.U32 R236, R252, 0x4, RZ ;  /* 0x00000004fcec7824 */ /* 0x000fe200078e00ff */
[-C--:B------:R-:W-:Y:S02]  /*11760*/  LEA.HI.X.SX32 R11, R4, R2.reuse, 0x2, P1 ;  /* 0x00000002040b7211 */ /* 0x080fe400008f16ff */
[----:B------:R-:W-:Y:S01]  /*11770*/  LEA.HI.X.SX32 R9, R3, R2, 0x2, P2 ;  /* 0x0000000203097211 */ /* 0x000fe200010f16ff */
[----:B------:R-:W-:Y:S01]  /*11780*/  IMAD.SHL.U32 R2, R249, 0x4, RZ ;  /* 0x00000004f9027824 */ /* 0x000fe200078e00ff */
[----:B------:R-:W-:Y:S01]  /*11790*/  IADD3 R0, R228, -0x19, RZ ;  /* 0xffffffe7e4007810 */ /* 0x000fe20007ffe0ff */
[----:B------:R-:W-:Y:S01]  /*117a0*/  STL.64 [R1+0xe30], R16 ;  /* 0x000e301001007387 */ /* 0x000fe20000100a00 */
[----:B------:R-:W-:Y:S01]  /*117b0*/  IMAD.WIDE R238, R236, 0x4, R242 ;  /* 0x00000004ecee7825 */ /* 0x000fe200078e02f2 */
[----:B------:R-:W-:-:S02]  /*117c0*/  ULDC.64 UR8, c[0x0][0x118] ;  /* 0x0000460000087ab9 */ /* 0x000fc40000000a00 */
[----:B------:R-:W-:Y:S01]  /*117d0*/  STL.64 [R1+0xe40], R14 ;  /* 0x000e400e01007387 */ /* 0x000fe20000100a00 */
[----:B------:R-:W-:-:S03]  /*117e0*/  ISETP.GE.U32.AND P2, PT, R0, 0x7fffff68, PT ;  /* 0x7fffff680000780c */ /* 0x000fc60003f46070 */
[----:B------:R-:W-:Y:S01]  /*117f0*/  STL.64 [R1+0xe48], R12 ;  /* 0x000e480c01007387 */ /* 0x000fe20000100a00 */
[----:B------:R-:W-:-:S03]  /*11800*/  IADD3 R0, R228, -0x1d, RZ ;  /* 0xffffffe3e4007810 */ /* 0x000fc60007ffe0ff */
[----:B------:R-:W-:Y:S01]  /*11810*/  STL.64 [R1+0xe58], R10 ;  /* 0x000e580a01007387 */ /* 0x000fe20000100a00 */
[----:B------:R-:W-:-:S03]  /*11820*/  SHF.L.U32 R232, R252, 0x3, RZ ;  /* 0x00000003fce87819 */ /* 0x000fc600000006ff */
[----:B------:R-:W-:Y:S01]  /*11830*/  STL.64 [R1+0xe50], R8 ;  /* 0x000e500801007387 */ /* 0x000fe20000100a00 */
[----:B------:R-:W-:-:S03]  /*11840*/  IMAD.WIDE R236, R236, 0x4, R240 ;  /* 0x00000004ecec7825 */ /* 0x000fc600078e02f0 */
[----:B------:R1:W-:Y:S04]  /*11850*/  LDGSTS.E [R2], [R242.64], !P3 ;  /* 0x00000000f2027fae */ /* 0x0003e8000d921848 */
[----:B------:R1:W-:Y:S01]  /*11860*/  LDGSTS.E [R2+0x400], [R240.64], !P3 ;  /* 0x00400000f0027fae */ /* 0x0003e2000d921848 */
[----:B------:R-:W-:-:S03]  /*11870*/  ISETP.GE.U32.AND P3, PT, R0, 0x7fffff64, PT ;  /* 0x7fffff640000780c */ /* 0x000fc60003f66070 */
[----:B------:R2:W-:Y:S01]  /*11880*/  STL [R1+0x2908], R238 ;  /* 0x002908ee01007387 */ /* 0x0005e20000100800 */
[----:B------:R-:W-:-:S03]  /*11890*/  IADD3 R0, R228, -0x21, RZ ;  /* 0xffffffdfe4007810 */ /* 0x000fc60007ffe0ff */
[----:B------:R2:W-:Y:S04]  /*118a0*/  LDGSTS.E [R2+0x2000], [R238.64], !P4 ;  /* 0x02000000ee027fae */ /* 0x0005e8000e121848 */
[----:B------:R3:W-:Y:S01]  /*118b0*/  STL [R1+0x28f4], R239 ;  /* 0x0028f4ef01007387 */ /* 0x0007e20000100800 */
[----:B------:R-:W-:Y:S01]  /*118c0*/  IADD3 R5, R228, -0x15, RZ ;  /* 0xffffffebe4057810 */ /* 0x000fe20007ffe0ff */
[----:B------:R-:W-:-:S04]  /*118d0*/  IMAD.WIDE R234, R232, 0x4, R242 ;  /* 0x00000004e8ea7825 */ /* 0x000fc800078e02f2 */
[----:B--2---:R-:W-:Y:S02]  /*118e0*/  IMAD.MOV.U32 R238, RZ, RZ, c[0x0][0x180] ;  /* 0x00006000ffee7624 */ /* 0x004fe400078e00ff */
[----:B---3--:R-:W-:Y:S02]  /*118f0*/  IMAD.SHL.U32 R239, R249, 0x4, RZ ;  /* 0x00000004f9ef7824 */ /* 0x008fe400078e00ff */
[----:B------:R-:W-:Y:S02]  /*11900*/  IMAD R228, R252, 0xc, RZ ;  /* 0x0000000cfce47824 */ /* 0x000fe400078e02ff */
[----:B------:R-:W-:Y:S01]  /*11910*/  IMAD.WIDE R232, R232, 0x4, R240 ;  /* 0x00000004e8e87825 */ /* 0x000fe200078e02f0 */
[----:B------:R2:W-:Y:S01]  /*11920*/  LDGSTS.E [R239+0x2400], [R236.64], !P4 ;  /* 0x02400000ecef7fae */ /* 0x0005e2000e121848 */
[----:B------:R-:W-:Y:S02]  /*11930*/  ISETP.GE.U32.AND P4, PT, R0, 0x7fffff60, PT ;  /* 0x7fffff600000780c */ /* 0x000fe40003f86070 */
[----:B------:R-:W-:Y:S01]  /*11940*/  IADD3 R0, R238, -0x25, RZ ;  /* 0xffffffdbee007810 */ /* 0x000fe20007ffe0ff */
[----:B------:R-:W-:Y:S01]  /*11950*/  IMAD.WIDE R230, R228, 0x4, R242 ;  /* 0x00000004e4e67825 */ /* 0x000fe200078e02f2 */
[----:B------:R3:W-:Y:S01]  /*11960*/  LDGSTS.E [R239+0x4000], [R234.64], !P6 ;  /* 0x04000000eaef7fae */ /* 0x0007e2000f121848 */
[----:B------:R-:W-:-:S02]  /*11970*/  ISETP.GE.U32.AND P1, PT, R5, 0x7fffff6c, PT ;  /* 0x7fffff6c0500780c */ /* 0x000fc40003f26070 */
[----:B------:R-:W-:Y:S01]  /*11980*/  IMAD.WIDE R228, R228, 0x4, R240 ;  /* 0x00000004e4e47825 */ /* 0x000fe200078e02f0 */
[----:B------:R4:W-:Y:S01]  /*11990*/  LDGSTS.E [R239+0x4400], [R232.64], !P6 ;  /* 0x04400000e8ef7fae */ /* 0x0009e2000f121848 */
[----:B------:R-:W-:Y:S02]  /*119a0*/  ISETP.GE.U32.AND P6, PT, R0, 0x7fffff5c, PT ;  /* 0x7fffff5c0000780c */ /* 0x000fe40003fc6070 */
[----:B------:R-:W-:Y:S01]  /*119b0*/  IMAD.SHL.U32 R224, R252, 0x10, RZ ;  /* 0x00000010fce07824 */ /* 0x000fe200078e00ff */
[----:B------:R-:W-:Y:S01]  /*119c0*/  IADD3 R0, R238, -0x29, RZ ;  /* 0xffffffd7ee007810 */ /* 0x000fe20007ffe0ff */
[----:B------:R1:W-:Y:S01]  /*119d0*/  LDGSTS.E [R239+0x6000], [R230.64], !P5 ;  /* 0x06000000e6ef7fae */ /* 0x0003e2000e921848 */
[----:B------:R-:W-:Y:S02]  /*119e0*/  IMAD R220, R252, 0x14, RZ ;  /* 0x00000014fcdc7824 */ /* 0x000fe400078e02ff */
[----:B------:R-:W-:Y:S01]  /*119f0*/  IMAD.WIDE R226, R224, 0x4, R242 ;  /* 0x00000004e0e27825 */ /* 0x000fe200078e02f2 */
[----:B------:R1:W-:Y:S01]  /*11a00*/  LDGSTS.E [R239+0x6400], [R228.64], !P5 ;  /* 0x06400000e4ef7fae */ /* 0x0003e2000e921848 */
[----:B------:R-:W-:-:S02]  /*11a10*/  ISETP.GE.U32.AND P5, PT, R0, 0x7fffff58, PT ;  /* 0x7fffff580000780c */ /* 0x000fc40003fa6070 */
[----:B------:R-:W-:Y:S01]  /*11a20*/  IMAD.WIDE R224, R224, 0x4, R240 ;  /* 0x00000004e0e07825 */ /* 0x000fe200078e02f0 */
[----:B------:R-:W-:Y:S01]  /*11a30*/  IADD3 R0, R238, -0x2d, RZ ;  /* 0xffffffd3ee007810 */ /* 0x000fe20007ffe0ff */
[----:B------:R1:W-:Y:S02]  /*11a40*/  LDGSTS.E [R239+0x8000], [R226.64], !P0 ;  /* 0x08000000e2ef7fae */ /* 0x0003e4000c121848 */
[----:B------:R-:W-:Y:S02]  /*11a50*/  IMAD.WIDE R222, R220, 0x4, R242 ;  /* 0x00000004dcde7825 */ /* 0x000fe400078e02f2 */
[----:B------:R1:W-:Y:S01]  /*11a60*/  LDGSTS.E [R239+0x8400], [R224.64], !P0 ;  /* 0x08400000e0ef7fae */ /* 0x0003e2000c121848 */
[----:B------:R-:W-:Y:S01]  /*11a70*/  ISETP.GE.U32.AND P0, PT, R0, 0x7fffff54, PT ;  /* 0x7fffff540000780c */ /* 0x000fe20003f06070 */
[----:B------:R-:W-:Y:S01]  /*11a80*/  IMAD.WIDE R220, R220, 0x4, R240 ;  /* 0x00000004dcdc7825 */ /* 0x000fe200078e02f0 */
[----:B------:R-:W-:Y:S01]  /*11a90*/  IADD3 R0, R238, -0x31, RZ ;  /* 0xffffffcfee007810 */ /* 0x000fe20007ffe0ff */
[----:B------:R1:W-:Y:S02]  /*11aa0*/  LDGSTS.E [R239+0xa000], [R222.64], !P1 ;  /* 0x0a000000deef7fae */ /* 0x0003e4000c921848 */
[----:B------:R-:W-:-:S02]  /*11ab0*/  IMAD R216, R252, 0x18, RZ ;  /* 0x00000018fcd87824 */ /* 0x000fc400078e02ff */
[----:B------:R1:W-:Y:S01]  /*11ac0*/  LDGSTS.E [R239+0xa400], [R220.64], !P1 ;  /* 0x0a400000dcef7fae */ /* 0x0003e2000c921848 */
[----:B------:R-:W-:Y:S02]  /*11ad0*/  IMAD R212, R252, 0x1c, RZ ;  /* 0x0000001cfcd47824 */ /* 0x000fe400078e02ff */
[----:B------:R-:W-:Y:S01]  /*11ae0*/  IMAD.WIDE R218, R216, 0x4, R242 ;  /* 0x00000004d8da7825 */ /* 0x000fe200078e02f2 */
[----:B------:R-:W-:-:S03]  /*11af0*/  ISETP.GE.U32.AND P1, PT, R0, 0x7fffff50, PT ;  /* 0x7fffff500000780c */ /* 0x000fc60003f26070 */
        /* <DEDUP_REMOVED lines=9> */
[----:B------:R-:W-:-:S02]  /*11b90*/  IMAD.SHL.U32 R208, R252, 0x20, RZ ;  /* 0x00000020fcd07824 */ /* 0x000fc400078e00ff */
        /* <DEDUP_REMOVED lines=52> */
[----:B------:R-:W-:Y:S02]  /*11ee0*/  IMAD.SHL.U32 R176, R252, 0x40, RZ ;  /* 0x00000040fcb07824 */ /* 0x000fe400078e00ff */
[----:B------:R-:W-:Y:S01]  /*11ef0*/  IMAD.WIDE R180, R180, 0x4, R240 ;  /* 0x00000004b4b47825 */ /* 0x000fe200078e02f0 */
[----:B------:R-:W-:Y:S01]  /*11f00*/  IADD3 R0, R238, -0x59, RZ ;  /* 0xffffffa7ee007810 */ /* 0x000fe20007ffe0ff */
[----:B------:R1:W-:Y:S02]  /*11f10*/  LDGSTS.E [R239+0x1e000], [R182.64], !P4 ;  /* 0x1e000000b6ef7fae */ /* 0x0003e4000e121848 */
[----:B------:R-:W-:-:S02]  /*11f20*/  IMAD.WIDE R178, R176, 0x4, R242 ;  /* 0x00000004b0b27825 */ /* 0x000fc400078e02f2 */
[----:B------:R1:W-:Y:S01]  /*11f30*/  LDGSTS.E [R239+0x1e400], [R180.64], !P4 ;  /* 0x1e400000b4ef7fae */ /* 0x0003e2000e121848 */
[----:B------:R-:W-:Y:S01]  /*11f40*/  ISETP.GE.U32.AND P4, PT, R0, 0x7fffff28, PT ;  /* 0x7fffff280000780c */ /* 0x000fe20003f86070 */
[----:B------:R-:W-:Y:S01]  /*11f50*/  IMAD.WIDE R176, R176, 0x4, R240 ;  /* 0x00000004b0b07825 */ /* 0x000fe200078e02f0 */
[----:B------:R-:W-:Y:S01]  /*11f60*/  IADD3 R0, R238, -0x5d, RZ ;  /* 0xffffffa3ee007810 */ /* 0x000fe20007ffe0ff */
[----:B------:R1:W-:Y:S02]  /*11f70*/  LDGSTS.E [R239+0x20000], [R178.64], !P6 ;  /* 0x20000000b2ef7fae */ /* 0x0003e4000f121848 */
[C---:B------:R-:W-:Y:S02]  /*11f80*/  IMAD R172, R252.reuse, 0x44, RZ ;  /* 0x00000044fcac7824 */ /* 0x040fe400078e02ff */
        /* <DEDUP_REMOVED lines=98> */
[----:B------:R1:W-:Y:S02]  /*125b0*/  LDGSTS.E [R239+0x3c400], [R120.64], !P6 ;  /* 0x3c40000078ef7fae */ /* 0x0003e4000f121848 */
[----:B------:R-:W-:Y:S01]  /*125c0*/  IMAD.WIDE R118, R116, 0x4, R242 ;  /* 0x0000000474767825 */ /* 0x000fe200078e02f2 */
[----:B------:R-:W-:-:S03]  /*125d0*/  ISETP.GE.U32.AND P6, PT, R0, 0x7fffff6b, PT ;  /* 0x7fffff6b0000780c */ /* 0x000fc60003fc6070 */
[----:B------:R-:W-:Y:S01]  /*125e0*/  IMAD.WIDE R116, R116, 0x4, R240 ;  /* 0x0000000474747825 */ /* 0x000fe200078e02f0 */
[----:B------:R-:W-:Y:S01]  /*125f0*/  IADD3 R0, R238, -0x1a, RZ ;  /* 0xffffffe6ee007810 */ /* 0x000fe20007ffe0ff */
[----:B------:R2:W-:Y:S02]  /*12600*/  STL.64 [R1+0x28f8], R236 ;  /* 0x0028f8ec01007387 */ /* 0x0005e40000100a00 */
[C---:B------:R-:W-:Y:S02]  /*12610*/  IMAD.WIDE R114, R252.reuse, 0x4, R242 ;  /* 0x00000004fc727825 */ /* 0x040fe400078e02f2 */
[----:B------:R1:W-:Y:S02]  /*12620*/  LDGSTS.E [R239+0x3e000], [R118.64], !P5 ;  /* 0x3e00000076ef7fae */ /* 0x0003e4000e921848 */
[----:B------:R-:W-:Y:S02]  /*12630*/  IMAD.WIDE R112, R252, 0x4, R240 ;  /* 0x00000004fc707825 */ /* 0x000fe400078e02f0 */
[----:B------:R1:W-:Y:S01]  /*12640*/  LDGSTS.E [R239+0x3e400], [R116.64], !P5 ;  /* 0x3e40000074ef7fae */ /* 0x0003e2000e921848 */
[----:B------:R-:W-:Y:S01]  /*12650*/  ISETP.GE.U32.AND P5, PT, R0, 0x7fffff67, PT ;  /* 0x7fffff670000780c */ /* 0x000fe20003fa6070 */
[----:B------:R-:W-:Y:S01]  /*12660*/  IMAD R108, R252, 0x5, RZ ;  /* 0x00000005fc6c7824 */ /* 0x000fe200078e02ff */
[----:B--2---:R-:W-:-:S02]  /*12670*/  LOP3.LUT R237, R239, 0x20, RZ, 0x3c, !PT ;  /* 0x00000020efed7812 */ /* 0x004fc400078e3cff */
[----:B------:R-:W-:Y:S01]  /*12680*/  IADD3 R0, R238, -0x1e, RZ ;  /* 0xffffffe2ee007810 */ /* 0x000fe20007ffe0ff */
[----:B------:R-:W-:Y:S02]  /*12690*/  IMAD.WIDE R110, R108, 0x4, R242 ;  /* 0x000000046c6e7825 */ /* 0x000fe400078e02f2 */
[----:B------:R2:W-:Y:S02]  /*126a0*/  LDGSTS.E [R237+0x800], [R114.64], !P0 ;  /* 0x0080000072ed7fae */ /* 0x0005e4000c121848 */
[----:B------:R-:W-:Y:S02]  /*126b0*/  IMAD R104, R252, 0x9, RZ ;  /* 0x00000009fc687824 */ /* 0x000fe400078e02ff */
[----:B------:R2:W-:Y:S01]  /*126c0*/  LDGSTS.E [R237+0xc00], [R112.64], !P0 ;  /* 0x00c0000070ed7fae */ /* 0x0005e2000c121848 */
[----:B------:R-:W-:Y:S01]  /*126d0*/  IMAD.WIDE R108, R108, 0x4, R240 ;  /* 0x000000046c6c7825 */ /* 0x000fe200078e02f0 */
[----:B------:R-:W-:Y:S02]  /*126e0*/  ISETP.GE.U32.AND P0, PT, R0, 0x7fffff63, PT ;  /* 0x7fffff630000780c */ /* 0x000fe40003f06070 */
[----:B------:R-:W-:Y:S01]  /*126f0*/  IADD3 R0, R238, -0x22, RZ ;  /* 0xffffffdeee007810 */ /* 0x000fe20007ffe0ff */
[C---:B------:R-:W-:Y:S01]  /*12700*/  IMAD.WIDE R106, R104.reuse, 0x4, R242 ;  /* 0x00000004686a7825 */ /* 0x040fe200078e02f2 */
[----:B------:R2:W-:Y:S03]  /*12710*/  LDGSTS.E [R237+0x2800], [R110.64], !P1 ;  /* 0x028000006eed7fae */ /* 0x0005e6000c921848 */
[----:B------:R-:W-:Y:S01]  /*12720*/  IMAD.WIDE R104, R104, 0x4, R240 ;  /* 0x0000000468687825 */ /* 0x000fe200078e02f0 */
[----:B------:R2:W-:Y:S01]  /*12730*/  LDGSTS.E [R237+0x2c00], [R108.64], !P1 ;  /* 0x02c000006ced7fae */ /* 0x0005e2000c921848 */
[----:B------:R-:W-:-:S02]  /*12740*/  ISETP.GE.U32.AND P1, PT, R0, 0x7fffff5f, PT ;  /* 0x7fffff5f0000780c */ /* 0x000fc40003f26070 */
[----:B------:R-:W-:Y:S01]  /*12750*/  IMAD R100, R252, 0xd, RZ ;  /* 0x0000000dfc647824 */ /* 0x000fe200078e02ff */
[----:B------:R-:W-:Y:S01]  /*12760*/  IADD3 R0, R238, -0x26, RZ ;  /* 0xffffffdaee007810 */ /* 0x000fe20007ffe0ff */
[----:B------:R2:W-:Y:S01]  /*12770*/  LDGSTS.E [R237+0x4800], [R106.64], !P2 ;  /* 0x048000006aed7fae */ /* 0x0005e2000d121848 */
[----:B------:R-:W-:Y:S02]  /*12780*/  IMAD R96, R252, 0x11, RZ ;  /* 0x00000011fc607824 */ /* 0x000fe400078e02ff */
[----:B------:R-:W-:Y:S01]  /*12790*/  IMAD.WIDE R102, R100, 0x4, R242 ;  /* 0x0000000464667825 */ /* 0x000fe200078e02f2 */
[----:B------:R2:W-:Y:S01]  /*127a0*/  LDGSTS.E [R237+0x4c00], [R104.64], !P2 ;  /* 0x04c0000068ed7fae */ /* 0x0005e2000d121848 */
[----:B------:R-:W-:Y:S02]  /*127b0*/  ISETP.GE.U32.AND P2, PT, R0, 0x7fffff5b, PT ;  /* 0x7fffff5b0000780c */ /* 0x000fe40003f46070 */
        /* <DEDUP_REMOVED lines=93> */
[----:B-1----:R-:W-:-:S02]  /*12d90*/  IMAD R2, R252, 0x45, RZ ;  /* 0x00000045fc027824 */ /* 0x002fc400078e02ff */
        /* <DEDUP_REMOVED lines=85> */
[----:B------:R-:W-:Y:S01]  /*132f0*/  ISETP.GE.U32.AND P0, PT, R0, 0x7fffff72, PT ;  /* 0x7fffff720000780c */ /* 0x000fe20003f06070 */
[----:B------:R-:W-:Y:S02]  /*13300*/  IMAD R0, R252, 0x79, RZ ;  /* 0x00000079fc007824 */ /* 0x000fe400078e02ff */
[C---:B------:R-:W-:Y:S01]  /*13310*/  IMAD.WIDE R246, R248.reuse, 0x4, R242 ;  /* 0x00000004f8f67825 */ /* 0x040fe200078e02f2 */
[----:B------:R3:W-:Y:S03]  /*13320*/  STL.64 [R1+0x2900], R234 ;  /* 0x002900ea01007387 */ /* 0x0007e60000100a00 */
[----:B------:R-:W-:Y:S01]  /*13330*/  IMAD.WIDE R248, R248, 0x4, R240 ;  /* 0x00000004f8f87825 */ /* 0x000fe200078e02f0 */
[----:B------:R-:W-:Y:S03]  /*13340*/  STL.64 [R1+0x2910], R232 ;  /* 0x002910e801007387 */ /* 0x000fe60000100a00 */
[C---:B------:R-:W-:Y:S01]  /*13350*/  IMAD.WIDE R250, R0.reuse, 0x4, R242 ;  /* 0x0000000400fa7825 */ /* 0x040fe200078e02f2 */
[----:B------:R-:W-:Y:S03]  /*13360*/  STL.64 [R1+0x2918], R230 ;  /* 0x002918e601007387 */ /* 0x000fe60000100a00 */
[----:B---3--:R-:W-:Y:S01]  /*13370*/  IMAD.WIDE R234, R0, 0x4, R240 ;  /* 0x0000000400ea7825 */ /* 0x008fe200078e02f0 */
[----:B------:R1:W-:Y:S03]  /*13380*/  STL.64 [R1+0x2920], R228 ;  /* 0x002920e401007387 */ /* 0x0003e60000100a00 */
[C---:B------:R-:W-:Y:S01]  /*13390*/  IMAD R0, R252.reuse, 0x7d, RZ ;  /* 0x0000007dfc007824 */ /* 0x040fe200078e02ff */
[----:B------:R2:W-:Y:S04]  /*133a0*/  LDGSTS.E [R237+0x3a800], [R246.64], !P1 ;  /* 0x3a800000f6ed7fae */ /* 0x0005e8000c921848 */
[----:B------:R3:W-:Y:S04]  /*133b0*/  STL.64 [R1+0x2928], R226 ;  /* 0x002928e201007387 */ /* 0x0007e80000100a00 */
[----:B------:R2:W-:Y:S01]  /*133c0*/  LDGSTS.E [R237+0x3ac00], [R248.64], !P1 ;  /* 0x3ac00000f8ed7fae */ /* 0x0005e2000c921848 */
[----:B-1----:R-:W-:-:S03]  /*133d0*/  IMAD.SHL.U32 R228, R252, 0x2, RZ ;  /* 0x00000002fce47824 */ /* 0x002fc600078e00ff */
[----:B------:R2:W-:Y:S01]  /*133e0*/  LDGSTS.E [R237+0x3c800], [R250.64], !P2 ;  /* 0x3c800000faed7fae */ /* 0x0005e2000d121848 */
[----:B----4-:R-:W-:Y:S01]  /*133f0*/  IMAD.WIDE R232, R0, 0x4, R240 ;  /* 0x0000000400e87825 */ /* 0x010fe200078e02f0 */
[----:B---3--:R-:W-:Y:S02]  /*13400*/  IADD3 R226, R238, -0x17, RZ ;  /* 0xffffffe9eee27810 */ /* 0x008fe40007ffe0ff */
[----:B------:R1:W-:Y:S04]  /*13410*/  STL.64 [R1], R234 ;  /* 0x000000ea01007387 */ /* 0x0003e80000100a00 */
[----:B------:R1:W-:Y:S01]  /*13420*/  LDGSTS.E [R237+0x3cc00], [R234.64], !P2 ;  /* 0x3cc00000eaed7fae */ /* 0x0003e2000d121848 */
[----:B------:R-:W-:Y:S02]  /*13430*/  ISETP.GE.U32.AND P2, PT, R226, 0x7fffff6a, PT ;  /* 0x7fffff6ae200780c */ /* 0x000fe40003f46070 */
[----:B------:R-:W-:Y:S01]  /*13440*/  IADD3 R226, R238, -0x1b, RZ ;  /* 0xffffffe5eee27810 */ /* 0x000fe20007ffe0ff */
[----:B------:R-:W-:Y:S01]  /*13450*/  IMAD.WIDE R230, R228, 0x4, R242 ;  /* 0x00000004e4e67825 */ /* 0x000fe200078e02f2 */
[----:B------:R-:W-:-:S03]  /*13460*/  LOP3.LUT R227, R239, 0x40, RZ, 0x3c, !PT ;  /* 0x00000040efe37812 */ /* 0x000fc600078e3cff */
[----:B-1----:R-:W-:-:S04]  /*13470*/  IMAD.WIDE R234, R0, 0x4, R242 ;  /* 0x0000000400ea7825 */ /* 0x002fc800078e02f2 */
[----:B------:R-:W-:Y:S01]  /*13480*/  IMAD.WIDE R228, R228, 0x4, R240 ;  /* 0x00000004e4e47825 */ /* 0x000fe200078e02f0 */
[----:B------:R1:W-:Y:S03]  /*13490*/  LDGSTS.E [R237+0x3e800], [R234.64], !P3 ;  /* 0x3e800000eaed7fae */ /* 0x0003e6000d921848 */
[----:B------:R-:W-:Y:S01]  /*134a0*/  IMAD R0, R252, 0x6, RZ ;  /* 0x00000006fc007824 */ /* 0x000fe200078e02ff */
[----:B------:R3:W-:Y:S01]  /*134b0*/  LDGSTS.E [R237+0x3ec00], [R232.64], !P3 ;  /* 0x3ec00000e8ed7fae */ /* 0x0007e2000d921848 */
[----:B------:R-:W-:Y:S02]  /*134c0*/  ISETP.GE.U32.AND P3, PT, R226, 0x7fffff66, PT ;  /* 0x7fffff66e200780c */ /* 0x000fe40003f66070 */
[----:B------:R-:W-:Y:S01]  /*134d0*/  IADD3 R226, R238, -0x1f, RZ ;  /* 0xffffffe1eee27810 */ /* 0x000fe20007ffe0ff */
[----:B------:R1:W-:Y:S04]  /*134e0*/  STL.64 [R1+0x8], R234 ;  /* 0x000008ea01007387 */ /* 0x0003e80000100a00 */
[----:B------:R4:W-:Y:S04]  /*134f0*/  LDGSTS.E [R227+0x1000], [R230.64], !P4 ;  /* 0x01000000e6e37fae */ /* 0x0009e8000e121848 */
[----:B------:R3:W-:Y:S04]  /*13500*/  STL.64 [R1+0x10], R232 ;  /* 0x000010e801007387 */ /* 0x0007e80000100a00 */
[----:B------:R2:W-:Y:S01]  /*13510*/  LDGSTS.E [R227+0x1400], [R228.64], !P4 ;  /* 0x01400000e4e37fae */ /* 0x0005e2000e121848 */
[----:B-1----:R-:W-:Y:S01]  /*13520*/  IMAD.WIDE R234, R0, 0x4, R242 ;  /* 0x0000000400ea7825 */ /* 0x002fe200078e02f2 */
[----:B------:R-:W-:-:S03]  /*13530*/  ISETP.GE.U32.AND P4, PT, R226, 0x7fffff62, PT ;  /* 0x7fffff62e200780c */ /* 0x000fc60003f86070 */
[----:B------:R-:W-:Y:S02]  /*13540*/  IMAD R226, R252, 0xa, RZ ;  /* 0x0000000afce27824 */ /* 0x000fe400078e02ff */
[----:B---3--:R-:W-:Y:S01]  /*13550*/  IMAD.WIDE R232, R0, 0x4, R240 ;  /* 0x0000000400e87825 */ /* 0x008fe200078e02f0 */
[C---:B------:R-:W-:Y:S01]  /*13560*/  IADD3 R0, R238.reuse, -0x23, RZ ;  /* 0xffffffddee007810 */ /* 0x040fe20007ffe0ff */
[----:B------:R4:W-:Y:S01]  /*13570*/  STL.64 [R1+0x18], R230 ;  /* 0x000018e601007387 */ /* 0x0009e20000100a00 */
[----:B------:R-:W-:-:S03]  /*13580*/  IADD3 R236, R238, -0x13, RZ ;  /* 0xffffffedeeec7810 */ /* 0x000fc60007ffe0ff */
[----:B------:R1:W-:Y:S04]  /*13590*/  LDGSTS.E [R227+0x3000], [R234.64], !P6 ;  /* 0x03000000eae37fae */ /* 0x0003e8000f121848 */
[----:B------:R2:W-:Y:S01]  /*135a0*/  STL.64 [R1+0x20], R228 ;  /* 0x000020e401007387 */ /* 0x0005e20000100a00 */
[----:B----4-:R-:W-:-:S03]  /*135b0*/  IMAD.WIDE R230, R226, 0x4, R242 ;  /* 0x00000004e2e67825 */ /* 0x010fc600078e02f2 */
[----:B------:R3:W-:Y:S01]  /*135c0*/  LDGSTS.E [R227+0x3400], [R232.64], !P6 ;  /* 0x03400000e8e37fae */ /* 0x0007e2000f121848 */
[----:B------:R-:W-:Y:S01]  /*135d0*/  ISETP.GE.U32.AND P6, PT, R0, 0x7fffff5e, PT ;  /* 0x7fffff5e0000780c */ /* 0x000fe20003fc6070 */
[----:B------:R-:W-:Y:S01]  /*135e0*/  IMAD R0, R252, 0xe, RZ ;  /* 0x0000000efc007824 */ /* 0x000fe200078e02ff */
[----:B------:R-:W-:Y:S01]  /*135f0*/  ISETP.GE.U32.AND P1, PT, R236, 0x7fffff6e, PT ;  /* 0x7fffff6eec00780c */ /* 0x000fe20003f26070 */
[----:B--2---:R-:W-:Y:S01]  /*13600*/  IMAD.WIDE R228, R226, 0x4, R240 ;  /* 0x00000004e2e47825 */ /* 0x004fe200078e02f0 */
        /* <DEDUP_REMOVED lines=9> */
[----:B------:R-:W-:Y:S01]  /*136a0*/  IADD3 R0, R238, -0x2b, RZ ;  /* 0xffffffd5ee007810 */ /* 0x000fe20007ffe0ff */
[----:B------:R2:W-:Y:S04]  /*136b0*/  STL.64 [R1+0x38], R230 ;  /* 0x000038e601007387 */ /* 0x0005e80000100a00 */
[----:B------:R1:W-:Y:S04]  /*136c0*/  LDGSTS.E [R227+0x7000], [R234.64], !P0 ;  /* 0x07000000eae37fae */ /* 0x0003e8000c121848 */
[----:B------:R4:W-:Y:S01]  /*136d0*/  STL.64 [R1+0x40], R228 ;  /* 0x000040e401007387 */ /* 0x0009e20000100a00 */
[----:B--2---:R-:W-:-:S03]  /*136e0*/  IMAD.WIDE R230, R226, 0x4, R242 ;  /* 0x00000004e2e67825 */ /* 0x004fc600078e02f2 */
[----:B------:R2:W-:Y:S01]  /*136f0*/  LDGSTS.E [R227+0x7400], [R232.64], !P0 ;  /* 0x07400000e8e37fae */ /* 0x0005e2000c121848 */
[----:B------:R-:W-:Y:S01]  /*13700*/  ISETP.GE.U32.AND P0, PT, R0, 0x7fffff56, PT ;  /* 0x7fffff560000780c */ /* 0x000fe20003f06070 */
[----:B------:R-:W-:Y:S02]  /*13710*/  IMAD R0, R252, 0x16, RZ ;  /* 0x00000016fc007824 */ /* 0x000fe400078e02ff */
[----:B----4-:R-:W-:Y:S01]  /*13720*/  IMAD.WIDE R228, R226, 0x4, R240 ;  /* 0x00000004e2e47825 */ /* 0x010fe200078e02f0 */
        /* <DEDUP_REMOVED lines=8> */
[----:B--2---:R-:W-:Y:S01]  /*137b0*/  IMAD.WIDE R232, R0, 0x4, R240 ;  /* 0x0000000400e87825 */ /* 0x004fe200078e02f0 */
[----:B------:R-:W-:Y:S01]  /*137c0*/  IADD3 R0, R238, -0x33, RZ ;  /* 0xffffffcdee007810 */ /* 0x000fe20007ffe0ff */
[----:B------:R3:W-:Y:S04]  /*137d0*/  STL.64 [R1+0x78], R230 ;  /* 0x000078e601007387 */ /* 0x0007e80000100a00 */
[----:B------:R1:W-:Y:S04]  /*137e0*/  LDGSTS.E [R227+0xb000], [R234.64], !P2 ;  /* 0x0b000000eae37fae */ /* 0x0003e8000d121848 */
[----:B------:R4:W-:Y:S01]  /*137f0*/  STL.64 [R1+0x80], R228 ;  /* 0x000080e401007387 */ /* 0x0009e20000100a00 */
[----:B---3--:R-:W-:-:S03]  /*13800*/  IMAD.WIDE R230, R226, 0x4, R242 ;  /* 0x00000004e2e67825 */ /* 0x008fc600078e02f2 */
        /* <DEDUP_REMOVED lines=219> */
[----:B------:R1:W-:Y:S01]  /*145c0*/  STL.64 [R1+0x6e0], R234 ;  /* 0x0006e0ea01007387 */ /* 0x0003e20000100a00 */
[----:B----4-:R-:W-:-:S03]  /*145d0*/  IMAD.WIDE R228, R226, 0x4, R240 ;  /* 0x00000004e2e47825 */ /* 0x010fc600078e02f0 */
[----:B------:R2:W-:Y:S01]  /*145e0*/  STL.64 [R1+0x6e8], R232 ;  /* 0x0006e8e801007387 */ /* 0x0005e20000100a00 */
[----:B------:R-:W-:-:S03]  /*145f0*/  IADD3 R226, R238, -0x18, RZ ;  /* 0xffffffe8eee27810 */ /* 0x000fc60007ffe0ff */
[----:B------:R-:W-:Y:S04]  /*14600*/  STL.64 [R1+0x6f0], R230 ;  /* 0x0006f0e601007387 */ /* 0x000fe80000100a00 */
[----:B------:R3:W-:Y:S01]  /*14610*/  LDGSTS.E [R227+0x3d000], [R230.64], !P5 ;  /* 0x3d000000e6e37fae */ /* 0x0007e2000e921848 */
[----:B-1----:R-:W-:-:S03]  /*14620*/  IMAD.WIDE R234, R0, 0x4, R242 ;  /* 0x0000000400ea7825 */ /* 0x002fc600078e02f2 */
[----:B------:R1:W-:Y:S01]  /*14630*/  STL.64 [R1+0x6f8], R228 ;  /* 0x0006f8e401007387 */ /* 0x0003e20000100a00 */
[----:B--2---:R-:W-:-:S03]  /*14640*/  IMAD.WIDE R232, R0, 0x4, R240 ;  /* 0x0000000400e87825 */ /* 0x004fc600078e02f0 */
[----:B------:R1:W-:Y:S01]  /*14650*/  LDGSTS.E [R227+0x3d400], [R228.64], !P5 ;  /* 0x3d400000e4e37fae */ /* 0x0003e2000e921848 */
[----:B------:R-:W-:Y:S02]  /*14660*/  ISETP.GE.U32.AND P5, PT, R226, 0x7fffff69, PT ;  /* 0x7fffff69e200780c */ /* 0x000fe40003fa6070 */
[----:B------:R-:W-:Y:S01]  /*14670*/  IADD3 R226, R238, -0x1c, RZ ;  /* 0xffffffe4eee27810 */ /* 0x000fe20007ffe0ff */
[----:B------:R2:W-:Y:S01]  /*14680*/  LDGSTS.E [R227+0x3f000], [R234.64], !P0 ;  /* 0x3f000000eae37fae */ /* 0x0005e2000c121848 */
[----:B------:R-:W-:Y:S01]  /*14690*/  LOP3.LUT R239, R239, 0x60, RZ, 0x3c, !PT ;  /* 0x00000060efef7812 */ /* 0x000fe200078e3cff */
[C---:B------:R-:W-:Y:S02]  /*146a0*/  IMAD R0, R252.reuse, 0x7, RZ ;  /* 0x00000007fc007824 */ /* 0x040fe400078e02ff */
[----:B------:R4:W-:Y:S01]  /*146b0*/  LDGSTS.E [R227+0x3f400], [R232.64], !P0 ;  /* 0x3f400000e8e37fae */ /* 0x0009e2000c121848 */
[----:B-1----:R-:W-:Y:S01]  /*146c0*/  IMAD R228, R252, 0x3, RZ ;  /* 0x00000003fce47824 */ /* 0x002fe200078e02ff */
[----:B------:R-:W-:-:S03]  /*146d0*/  ISETP.GE.U32.AND P0, PT, R226, 0x7fffff65, PT ;  /* 0x7fffff65e200780c */ /* 0x000fc60003f06070 */
[----:B---3--:R-:W-:Y:S01]  /*146e0*/  IMAD.WIDE R230, R228, 0x4, R242 ;  /* 0x00000004e4e67825 */ /* 0x008fe200078e02f2 */
[----:B------:R-:W-:-:S03]  /*146f0*/  IADD3 R226, R238, -0x20, RZ ;  /* 0xffffffe0eee27810 */ /* 0x000fc60007ffe0ff */
[----:B------:R-:W-:Y:S01]  /*14700*/  IMAD.WIDE R228, R228, 0x4, R240 ;  /* 0x00000004e4e47825 */ /* 0x000fe200078e02f0 */
[----:B------:R-:W-:Y:S04]  /*14710*/  STL.64 [R1+0x700], R234 ;  /* 0x000700ea01007387 */ /* 0x000fe80000100a00 */
[----:B------:R4:W-:Y:S04]  /*14720*/  STL.64 [R1+0x708], R232 ;  /* 0x000708e801007387 */ /* 0x0009e80000100a00 */
[----:B------:R1:W-:Y:S04]  /*14730*/  LDGSTS.E [R239+0x1800], [R230.64], !P1 ;  /* 0x01800000e6ef7fae */ /* 0x0003e8000c921848 */
[----:B------:R-:W-:Y:S04]  /*14740*/  STL.64 [R1+0x728], R230 ;  /* 0x000728e601007387 */ /* 0x000fe80000100a00 */
[----:B------:R3:W-:Y:S01]  /*14750*/  LDGSTS.E [R239+0x1c00], [R228.64], !P1 ;  /* 0x01c00000e4ef7fae */ /* 0x0007e2000c921848 */
[----:B------:R-:W-:Y:S01]  /*14760*/  ISETP.GE.U32.AND P1, PT, R226, 0x7fffff61, PT ;  /* 0x7fffff61e200780c */ /* 0x000fe20003f26070 */
[----:B----4-:R-:W-:-:S02]  /*14770*/  IMAD.WIDE R232, R0, 0x4, R242 ;  /* 0x0000000400e87825 */ /* 0x010fc400078e02f2 */
[----:B------:R3:W-:Y:S02]  /*14780*/  STL.64 [R1+0x750], R228 ;  /* 0x000750e401007387 */ /* 0x0007e40000100a00 */
[----:B--2---:R-:W-:Y:S01]  /*14790*/  IMAD.WIDE R226, R0, 0x4, R240 ;  /* 0x0000000400e27825 */ /* 0x004fe200078e02f0 */
[----:B------:R-:W-:Y:S01]  /*147a0*/  IADD3 R0, R238, -0x24, RZ ;  /* 0xffffffdcee007810 */ /* 0x000fe20007ffe0ff */
[----:B------:R2:W-:Y:S02]  /*147b0*/  LDGSTS.E [R239+0x3800], [R232.64], !P2 ;  /* 0x03800000e8ef7fae */ /* 0x0005e4000d121848 */
[----:B---3--:R-:W-:Y:S02]  /*147c0*/  IMAD R228, R252, 0xb, RZ ;  /* 0x0000000bfce47824 */ /* 0x008fe400078e02ff */
[----:B------:R2:W-:Y:S02]  /*147d0*/  STL.64 [R1+0x778], R232 ;  /* 0x000778e801007387 */ /* 0x0005e40000100a00 */
[----:B-1----:R-:W-:-:S02]  /*147e0*/  IMAD.WIDE R230, R228, 0x4, R242 ;  /* 0x00000004e4e67825 */ /* 0x002fc400078e02f2 */
[----:B------:R1:W-:Y:S01]  /*147f0*/  LDGSTS.E [R239+0x3c00], [R226.64], !P2 ;  /* 0x03c00000e2ef7fae */ /* 0x0003e2000d121848 */
[----:B------:R-:W-:Y:S01]  /*14800*/  ISETP.GE.U32.AND P2, PT, R0, 0x7fffff5d, PT ;  /* 0x7fffff5d0000780c */ /* 0x000fe20003f46070 */
[----:B------:R-:W-:Y:S02]  /*14810*/  IMAD.WIDE R228, R228, 0x4, R240 ;  /* 0x00000004e4e47825 */ /* 0x000fe400078e02f0 */
[----:B------:R1:W-:Y:S02]  /*14820*/  STL.64 [R1+0x7a0], R226 ;  /* 0x0007a0e201007387 */ /* 0x0003e40000100a00 */
[----:B------:R-:W-:Y:S02]  /*14830*/  IMAD R0, R252, 0xf, RZ ;  /* 0x0000000ffc007824 */ /* 0x000fe400078e02ff */
[----:B------:R3:W-:Y:S02]  /*14840*/  LDGSTS.E [R239+0x5800], [R230.64], !P3 ;  /* 0x05800000e6ef7fae */ /* 0x0007e4000d921848 */
[----:B--2---:R-:W-:-:S02]  /*14850*/  IMAD.WIDE R232, R0, 0x4, R242 ;  /* 0x0000000400e87825 */ /* 0x004fc400078e02f2 */
[----:B------:R-:W-:Y:S01]  /*14860*/  STL.64 [R1+0x7c8], R230 ;  /* 0x0007c8e601007387 */ /* 0x000fe20000100a00 */
[----:B-1----:R-:W-:-:S03]  /*14870*/  IADD3 R226, R238, -0x28, RZ ;  /* 0xffffffd8eee27810 */ /* 0x002fc60007ffe0ff */
[----:B------:R1:W-:Y:S01]  /*14880*/  LDGSTS.E [R239+0x5c00], [R228.64], !P3 ;  /* 0x05c00000e4ef7fae */ /* 0x0003e2000d921848 */
[----:B------:R-:W-:-:S03]  /*14890*/  ISETP.GE.U32.AND P3, PT, R226, 0x7fffff59, PT ;  /* 0x7fffff59e200780c */ /* 0x000fc60003f66070 */
[----:B------:R1:W-:Y:S01]  /*148a0*/  STL.64 [R1+0x7f0], R228 ;  /* 0x0007f0e401007387 */ /* 0x0003e20000100a00 */
[----:B------:R-:W-:Y:S01]  /*148b0*/  IMAD.WIDE R226, R0, 0x4, R240 ;  /* 0x0000000400e27825 */ /* 0x000fe200078e02f0 */
[----:B------:R-:W-:Y:S02]  /*148c0*/  IADD3 R0, R238, -0x2c, RZ ;  /* 0xffffffd4ee007810 */ /* 0x000fe40007ffe0ff */
[----:B------:R2:W-:Y:S01]  /*148d0*/  LDGSTS.E [R239+0x7800], [R232.64], !P4 ;  /* 0x07800000e8ef7fae */ /* 0x0005e2000e121848 */
[----:B-1----:R-:W-:-:S03]  /*148e0*/  IMAD R228, R252, 0x13, RZ ;  /* 0x00000013fce47824 */ /* 0x002fc600078e02ff */
[----:B------:R2:W-:Y:S01]  /*148f0*/  STL.64 [R1+0x818], R232 ;  /* 0x000818e801007387 */ /* 0x0005e20000100a00 */
[----:B---3--:R-:W-:-:S03]  /*14900*/  IMAD.WIDE R230, R228, 0x4, R242 ;  /* 0x00000004e4e67825 */ /* 0x008fc600078e02f2 */
        /* <DEDUP_REMOVED lines=169> */
[----:B------:R2:W-:Y:S01]  /*153a0*/  LDGSTS.E [R239+0x2dc00], [R228.64], !P2 ;  /* 0x2dc00000e4ef7fae */ /* 0x0005e2000d121848 */
[----:B-1----:R-:W-:-:S03]  /*153b0*/  IADD3 R226, R238, -0x78, RZ ;  /* 0xffffff88eee27810 */ /* 0x002fc60007ffe0ff */
[----:B------:R-:W-:Y:S01]  /*153c0*/  STL.64 [R1+0xeb0], R230 ;  /* 0x000eb0e601007387 */ /* 0x000fe20000100a00 */
[----:B------:R-:W-:-:S03]  /*153d0*/  ISETP.GE.U32.AND P2, PT, R226, 0x7fffff09, PT ;  /* 0x7fffff09e200780c */ /* 0x000fc60003f46070 */
[----:B------:R-:W1:Y:S01]  /*153e0*/  S2R R237, SR_TID.X ;  /* 0x0000000000ed7919 */ /* 0x000e620000002100 */
[----:B------:R-:W-:Y:S01]  /*153f0*/  IMAD.WIDE R226, R0, 0x4, R240 ;  /* 0x0000000400e27825 */ /* 0x000fe200078e02f0 */
[----:B------:R-:W-:Y:S02]  /*15400*/  IADD3 R0, R238, -0x7c, RZ ;  /* 0xffffff84ee007810 */ /* 0x000fe40007ffe0ff */
[----:B------:R2:W-:Y:S04]  /*15410*/  STL.64 [R1+0xeb8], R228 ;  /* 0x000eb8e401007387 */ /* 0x0005e80000100a00 */
[----:B------:R4:W-:Y:S04]  /*15420*/  LDGSTS.E [R239+0x2f800], [R232.64], !P3 ;  /* 0x2f800000e8ef7fae */ /* 0x0009e8000d921848 */
[----:B------:R1:W-:Y:S01]  /*15430*/  LDGSTS.E [R239+0x2fc00], [R226.64], !P3 ;  /* 0x2fc00000e2ef7fae */ /* 0x0003e2000d921848 */
[----:B--2---:R-:W-:-:S03]  /*15440*/  IMAD R228, R252, 0x63, RZ ;  /* 0x00000063fce47824 */ /* 0x004fc600078e02ff */
[----:B------:R-:W-:Y:S01]  /*15450*/  STL.64 [R1+0xec0], R232 ;  /* 0x000ec0e801007387 */ /* 0x000fe20000100a00 */
[----:B------:R-:W-:Y:S01]  /*15460*/  ISETP.GE.U32.AND P3, PT, R0, 0x7fffff05, PT ;  /* 0x7fffff050000780c */ /* 0x000fe20003f66070 */
[C---:B---3--:R-:W-:Y:S02]  /*15470*/  IMAD.WIDE R230, R228.reuse, 0x4, R242 ;  /* 0x00000004e4e67825 */ /* 0x048fe400078e02f2 */
[----:B------:R1:W-:Y:S02]  /*15480*/  STL.64 [R1+0xec8], R226 ;  /* 0x000ec8e201007387 */ /* 0x0003e40000100a00 */
[----:B------:R-:W-:Y:S02]  /*15490*/  IMAD.WIDE R228, R228, 0x4, R240 ;  /* 0x00000004e4e47825 */ /* 0x000fe400078e02f0 */
[----:B------:R2:W-:Y:S02]  /*154a0*/  STL.64 [R1+0xed0], R230 ;  /* 0x000ed0e601007387 */ /* 0x0005e40000100a00 */
[----:B------:R-:W-:-:S02]  /*154b0*/  IMAD R0, R252, 0x67, RZ ;  /* 0x00000067fc007824 */ /* 0x000fc400078e02ff */
[----:B------:R2:W-:Y:S01]  /*154c0*/  LDGSTS.E [R239+0x31800], [R230.64], !P4 ;  /* 0x31800000e6ef7fae */ /* 0x0005e2000e121848 */
[----:B-1----:R-:W-:-:S03]  /*154d0*/  IADD3 R226, R238, -0x81, RZ ;  /* 0xffffff7feee27810 */ /* 0x002fc60007ffe0ff */
[----:B------:R1:W-:Y:S01]  /*154e0*/  STL.64 [R1+0xed8], R228 ;  /* 0x000ed8e401007387 */ /* 0x0003e20000100a00 */
[----:B------:R-:W-:-:S03]  /*154f0*/  IADD3 R227, R238, -0x85, RZ ;  /* 0xffffff7beee37810 */ /* 0x000fc60007ffe0ff */
[----:B------:R1:W-:Y:S01]  /*15500*/  LDGSTS.E [R239+0x31c00], [R228.64], !P4 ;  /* 0x31c00000e4ef7fae */ /* 0x0003e2000e121848 */
[----:B------:R-:W-:Y:S01]  /*15510*/  ISETP.GE.U32.AND P4, PT, R226, 0x7fffff00, PT ;  /* 0x7fffff00e200780c */ /* 0x000fe20003f86070 */
[----:B--2---:R-:W-:-:S04]  /*15520*/  IMAD.WIDE R230, R0, 0x4, R242 ;  /* 0x0000000400e67825 */ /* 0x004fc800078e02f2 */
[----:B------:R-:W-:Y:S01]  /*15530*/  IMAD.MOV.U32 R226, RZ, RZ, 0x7f ;  /* 0x0000007fffe27424 */ /* 0x000fe200078e00ff */
[----:B------:R2:W-:Y:S01]  /*15540*/  LDGSTS.E [R239+0x33800], [R230.64], !P6 ;  /* 0x33800000e6ef7fae */ /* 0x0005e2000f121848 */
[----:B-1----:R-:W-:-:S03]  /*15550*/  IMAD.WIDE R228, R0, 0x4, R240 ;  /* 0x0000000400e47825 */ /* 0x002fc600078e02f0 */
[----:B------:R2:W-:Y:S01]  /*15560*/  STL.64 [R1+0xee0], R230 ;  /* 0x000ee0e601007387 */ /* 0x0005e20000100a00 */
[----:B------:R-:W-:-:S03]  /*15570*/  IMAD R0, R252, 0x6b, RZ ;  /* 0x0000006bfc007824 */ /* 0x000fc600078e02ff */
[----:B------:R1:W-:Y:S01]  /*15580*/  LDGSTS.E [R239+0x33c00], [R228.64], !P6 ;  /* 0x33c00000e4ef7fae */ /* 0x0003e2000f121848 */
[----:B----4-:R-:W-:Y:S01]  /*15590*/  IMAD R232, R252, 0x6f, RZ ;  /* 0x0000006ffce87824 */ /* 0x010fe200078e02ff */
[----:B------:R-:W-:Y:S02]  /*155a0*/  ISETP.GE.U32.AND P6, PT, R227, 0x7ffffefc, PT ;  /* 0x7ffffefce300780c */ /* 0x000fe40003fc6070 */
[----:B------:R1:W-:Y:S01]  /*155b0*/  STL.64 [R1+0xee8], R228 ;  /* 0x000ee8e401007387 */ /* 0x0003e20000100a00 */
[----:B------:R-:W-:Y:S01]  /*155c0*/  IMAD.WIDE R234, R232, 0x4, R242 ;  /* 0x00000004e8ea7825 */ /* 0x000fe200078e02f2 */
[----:B--2---:R-:W-:-:S03]  /*155d0*/  IADD3 R231, R226, c[0x0][0x180], RZ ;  /* 0x00006000e2e77a10 */ /* 0x004fc60007ffe0ff */
[----:B------:R-:W-:Y:S01]  /*155e0*/  IMAD.WIDE R226, R0, 0x4, R242 ;  /* 0x0000000400e27825 */ /* 0x000fe200078e02f2 */
[----:B------:R-:W-:-:S03]  /*155f0*/  LOP3.LUT R237, R237, 0x7f, RZ, 0xc0, !PT ;  /* 0x0000007feded7812 */ /* 0x000fc600078ec0ff */
[--C-:B------:R-:W-:Y:S01]  /*15600*/  IMAD.WIDE R232, R232, 0x4, R240.reuse ;  /* 0x00000004e8e87825 */ /* 0x100fe200078e02f0 */
[----:B------:R2:W-:Y:S03]  /*15610*/  LDGSTS.E [R239+0x35800], [R226.64], !P5 ;  /* 0x35800000e2ef7fae */ /* 0x0005e6000e921848 */
[----:B-1----:R-:W-:-:S05]  /*15620*/  IMAD.WIDE R228, R0, 0x4, R240 ;  /* 0x0000000400e47825 */ /* 0x002fca00078e02f0 */
[----:B------:R1:W-:Y:S04]  /*15630*/  LDGSTS.E [R239+0x35c00], [R228.64], !P5 ;  /* 0x35c00000e4ef7fae */ /* 0x0003e8000e921848 */
[----:B------:R3:W-:Y:S04]  /*15640*/  LDGSTS.E [R239+0x37800], [R234.64], !P0 ;  /* 0x37800000eaef7fae */ /* 0x0007e8000c121848 */
[----:B------:R4:W-:Y:S01]  /*15650*/  LDGSTS.E [R239+0x37c00], [R232.64], !P0 ;  /* 0x37c00000e8ef7fae */ /* 0x0009e2000c121848 */
[----:B------:R-:W-:-:S03]  /*15660*/  ISETP.GE.AND P0, PT, R237, c[0x0][0x180], PT ;  /* 0x00006000ed007a0c */ /* 0x000fc60003f06270 */
[----:B------:R-:W3:Y:S01]  /*15670*/  S2R R237, SR_TID.X ;  /* 0x0000000000ed7919 */ /* 0x000ee20000002100 */
[C---:B------:R-:W-:Y:S01]  /*15680*/  IMAD R230, R252.reuse, 0x73, RZ ;  /* 0x00000073fce67824 */ /* 0x040fe200078e02ff */
[----:B------:R-:W-:Y:S02]  /*15690*/  ISETP.GT.AND P5, PT, R231, 0x7f, PT ;  /* 0x0000007fe700780c */ /* 0x000fe40003fa4270 */
[----:B------:R2:W-:Y:S04]  /*156a0*/  STL.64 [R1+0xf10], R226 ;  /* 0x000f10e201007387 */ /* 0x0005e80000100a00 */
[----:B------:R1:W-:Y:S01]  /*156b0*/  STL.64 [R1+0xf20], R228 ;  /* 0x000f20e401007387 */ /* 0x0003e20000100a00 */
[----:B------:R-:W-:Y:S01]  /*156c0*/  SEL R0, RZ, 0x4, !P5 ;  /* 0x00000004ff007807 */ /* 0x000fe20006800000 */
[----:B------:R-:W-:-:S02]  /*156d0*/  IMAD R231, R252, 0x77, RZ ;  /* 0x00000077fce77824 */ /* 0x000fc400078e02ff */
[----:B--2---:R2:W5:Y:S04]  /*156e0*/  LDL.LU.64 R226, [R1+0x2928] ;  /* 0x0029280001e27983 */ /* 0x0045680000300a00 */
[----:B-1----:R2:W5:Y:S04]  /*156f0*/  LDL.LU.64 R228, [R1+0x2920] ;  /* 0x0029200001e47983 */ /* 0x0025680000300a00 */
[----:B------:R3:W-:Y:S04]  /*15700*/  STL.64 [R1+0xf18], R234 ;  /* 0x000f18ea01007387 */ /* 0x0007e80000100a00 */
[----:B------:R4:W-:Y:S01]  /*15710*/  STL.64 [R1+0xf30], R232 ;  /* 0x000f30e801007387 */ /* 0x0009e20000100a00 */
[----:B------:R-:W-:Y:S01]  /*15720*/  SEL R0, R0, RZ, !P0 ;  /* 0x000000ff00007207 */ /* 0x000fe20004000000 */
[----:B---3--:R-:W-:-:S04]  /*15730*/  IMAD.WIDE R234, R230, 0x4, R242 ;  /* 0x00000004e6ea7825 */ /* 0x008fc800078e02f2 */
[----:B----4-:R-:W-:Y:S01]  /*15740*/  IMAD.WIDE R232, R230, 0x4, R240 ;  /* 0x00000004e6e87825 */ /* 0x010fe200078e02f0 */
[----:B------:R-:W-:Y:S01]  /*15750*/  IADD3 R230, R238, -0x89, RZ ;  /* 0xffffff77eee67810 */ /* 0x000fe20007ffe0ff */
[----:B------:R1:W-:Y:S04]  /*15760*/  STL.64 [R1+0xf28], R234 ;  /* 0x000f28ea01007387 */ /* 0x0003e80000100a00 */
[----:B------:R1:W-:Y:S01]  /*15770*/  LDGSTS.E [R239+0x39800], [R234.64], !P1 ;  /* 0x39800000eaef7fae */ /* 0x0003e2000c921848 */
[----:B------:R-:W-:-:S03]  /*15780*/  ISETP.GE.U32.AND P0, PT, R230, 0x7ffffef8, PT ;  /* 0x7ffffef8e600780c */ /* 0x000fc60003f06070 */
[----:B------:R3:W-:Y:S01]  /*15790*/  STL.64 [R1+0xf40], R232 ;  /* 0x000f40e801007387 */ /* 0x0007e20000100a00 */
[----:B------:R-:W-:-:S03]  /*157a0*/  SHF.R.S32.HI R230, RZ, 0x7, R237 ;  /* 0x00000007ffe67819 */ /* 0x000fc600000114ed */
[----:B------:R3:W-:Y:S01]  /*157b0*/  LDGSTS.E [R239+0x39c00], [R232.64], !P1 ;  /* 0x39c00000e8ef7fae */ /* 0x0007e2000c921848 */
[----:B------:R-:W-:Y:S01]  /*157c0*/  ISETP.NE.U32.AND P1, PT, R0, RZ, PT ;  /* 0x000000ff0000720c */ /* 0x000fe20003f25070 */
[----:B-1----:R-:W-:-:S04]  /*157d0*/  IMAD.WIDE R234, R231, 0x4, R242 ;  /* 0x00000004e7ea7825 */ /* 0x002fc800078e02f2 */
[----:B------:R-:W-:Y:S01]  /*157e0*/  IMAD R0, R252, 0x7b, RZ ;  /* 0x0000007bfc007824 */ /* 0x000fe200078e02ff */
[----:B------:R1:W-:Y:S01]  /*157f0*/  LDGSTS.E [R239+0x3b800], [R234.64], !P2 ;  /* 0x3b800000eaef7fae */ /* 0x0003e2000d121848 */
[----:B---3--:R-:W-:Y:S01]  /*15800*/  IMAD.WIDE R232, R231, 0x4, R240 ;  /* 0x00000004e7e87825 */ /* 0x008fe200078e02f0 */
[----:B------:R-:W-:-:S03]  /*15810*/  IADD3 R231, R238, -0x80, RZ ;  /* 0xffffff80eee77810 */ /* 0x000fc60007ffe0ff */
[----:B------:R-:W-:Y:S01]  /*15820*/  IMAD R236, R252, 0x7f, RZ ;  /* 0x0000007ffcec7824 */ /* 0x000fe200078e02ff */
[----:B------:R3:W-:Y:S01]  /*15830*/  LDGSTS.E [R239+0x3bc00], [R232.64], !P2 ;  /* 0x3bc00000e8ef7fae */ /* 0x0007e2000d121848 */
[----:B------:R-:W-:Y:S01]  /*15840*/  IMAD.MOV.U32 R252, RZ, RZ, c[0x0][0x180] ;  /* 0x00006000fffc7624 */ /* 0x000fe200078e00ff */
[----:B------:R-:W-:Y:S02]  /*15850*/  ISETP.GE.U32.AND P2, PT, R231, 0x7fffff01, PT ;  /* 0x7fffff01e700780c */ /* 0x000fe40003f46070 */
[----:B------:R-:W-:Y:S01]  /*15860*/  STL.64 [R1+0xf38], R234 ;  /* 0x000f38ea01007387 */ /* 0x000fe20000100a00 */
[----:B------:R-:W-:Y:S01]  /*15870*/  SGXT R238, R230, 0x1 ;  /* 0x00000001e6ee781a */ /* 0x000fe20000000200 */
[C---:B------:R-:W-:Y:S02]  /*15880*/  IMAD.WIDE R230, R0.reuse, 0x4, R242 ;  /* 0x0000000400e67825 */ /* 0x040fe400078e02f2 */
[----:B------:R3:W-:Y:S04]  /*15890*/  STL.64 [R1+0xf50], R232 ;  /* 0x000f50e801007387 */ /* 0x0007e80000100a00 */
[----:B------:R4:W-:Y:S01]  /*158a0*/  LDGSTS.E [R239+0x3d800], [R230.64], !P3 ;  /* 0x3d800000e6ef7fae */ /* 0x0009e2000d921848 */
[----:B---3--:R-:W-:Y:S01]  /*158b0*/  IMAD.WIDE R232, R0, 0x4, R240 ;  /* 0x0000000400e87825 */ /* 0x008fe200078e02f0 */
[----:B------:R-:W-:-:S04]  /*158c0*/  IADD3 R0, R252, -0x8d, RZ ;  /* 0xffffff73fc007810 */ /* 0x000fc80007ffe0ff */
[----:B------:R3:W-:Y:S01]  /*158d0*/  LDGSTS.E [R239+0x3dc00], [R232.64], !P3 ;  /* 0x3dc00000e8ef7fae */ /* 0x0007e2000d921848 */
[----:B------:R-:W-:-:S03]  /*158e0*/  ISETP.GE.U32.AND P3, PT, R0, 0x7ffffef4, PT ;  /* 0x7ffffef40000780c */ /* 0x000fc60003f66070 */
[----:B------:R-:W2:Y:S01]  /*158f0*/  S2R R0, SR_TID.X ;  /* 0x0000000000007919 */ /* 0x000ea20000002100 */
[----:B-1----:R-:W-:-:S03]  /*15900*/  IMAD.WIDE R234, R236, 0x4, R242 ;  /* 0x00000004ecea7825 */ /* 0x002fc600078e02f2 */
[----:B------:R4:W-:Y:S01]  /*15910*/  STL.64 [R1+0xf48], R230 ;  /* 0x000f48e601007387 */ /* 0x0009e20000100a00 */
[----:B------:R-:W-:-:S03]  /*15920*/  IMAD.WIDE R236, R236, 0x4, R240 ;  /* 0x00000004ecec7825 */ /* 0x000fc600078e02f0 */
[----:B------:R3:W-:Y:S04]  /*15930*/  STL.64 [R1+0xf60], R232 ;  /* 0x000f60e801007387 */ /* 0x0007e80000100a00 */
[----:B------:R1:W-:Y:S04]  /*15940*/  LDGSTS.E [R239+0x3f800], [R234.64], !P2 ;  /* 0x3f800000eaef7fae */ /* 0x0003e8000d121848 */
[----:B----4-:R4:W5:Y:S04]  /*15950*/  LDL.LU.64 R230, [R1+0x2918] ;  /* 0x0029180001e67983 */ /* 0x0109680000300a00 */
[----:B---3--:R4:W5:Y:S01]  /*15960*/  LDL.LU.64 R232, [R1+0x2910] ;  /* 0x0029100001e87983 */ /* 0x0089620000300a00 */
[----:B--2---:R-:W-:-:S03]  /*15970*/  LOP3.LUT R0, R0, 0x7f, RZ, 0xc0, !PT ;  /* 0x0000007f00007812 */ /* 0x004fc600078ec0ff */
[----:B------:R1:W-:Y:S02]  /*15980*/  STL.64 [R1+0xf58], R234 ;  /* 0x000f58ea01007387 */ /* 0x0003e40000100a00 */
[----:B------:R-:W-:Y:S02]  /*15990*/  IMAD.SHL.U32 R0, R0, 0x4, RZ ;  /* 0x0000000400007824 */ /* 0x000fe400078e00ff */
[----:B------:R2:W-:Y:S03]  /*159a0*/  STL.64 [R1+0xf68], R236 ;  /* 0x000f68ec01007387 */ /* 0x0005e60000100a00 */
[----:B------:R-:W-:Y:S01]  /*159b0*/  LOP3.LUT R0, R0, 0x210, R238, 0x78, !PT ;  /* 0x0000021000007812 */ /* 0x000fe200078e78ee */
[----:B------:R2:W-:Y:S04]  /*159c0*/  LDGSTS.E [R239+0x3fc00], [R236.64], !P2 ;  /* 0x3fc00000ecef7fae */ /* 0x0005e8000d121848 */
[----:B------:R4:W5:Y:S04]  /*159d0*/  LDL.LU R238, [R1+0x2908] ;  /* 0x0029080001ee7983 */ /* 0x0009680000300800 */
[----:B-1----:R4:W5:Y:S04]  /*159e0*/  LDL.LU.64 R234, [R1+0x2900] ;  /* 0x0029000001ea7983 */ /* 0x0029680000300a00 */
[----:B--2---:R4:W5:Y:S04]  /*159f0*/  LDL.LU.64 R236, [R1+0x28f8] ;  /* 0x0028f80001ec7983 */ /* 0x0049680000300a00 */
[----:B------:R4:W5:Y:S01]  /*15a00*/  LDL.LU R239, [R1+0x28f4] ;  /* 0x0028f40001ef7983 */ /* 0x0009620000300800 */
[----:B------:R-:W-:-:S02]  /*15a10*/  IADD3 R252, R252, -0x91, RZ ;  /* 0xffffff6ffcfc7810 */ /* 0x000fc40007ffe0ff */
[----:B------:R-:W-:Y:S02]  /*15a20*/  IADD3 R0, R0, 0x100000, RZ ;  /* 0x0010000000007810 */ /* 0x000fe40007ffe0ff */
[----:B------:R-:W-:Y:S02]  /*15a30*/  ISETP.GE.U32.AND P2, PT, R252, 0x7ffffef0, PT ;  /* 0x7ffffef0fc00780c */ /* 0x000fe40003f46070 */
[----:B------:R-:W-:Y:S02]  /*15a40*/  MOV R252, c[0x0][0x188] ;  /* 0x0000620000fc7a02 */ /* 0x000fe40000000f00 */
[----:B------:R-:W-:Y:S04]  /*15a50*/  STL.64 [R1+0x2a70], R26 ;  /* 0x002a701a01007387 */ /* 0x000fe80000100a00 */
[----:B------:R1:W-:Y:S04]  /*15a60*/  STL.64 [R1+0x2a68], R28 ;  /* 0x002a681c01007387 */ /* 0x0003e80000100a00 */
[----:B------:R-:W2:Y:S04]  /*15a70*/  S2R R252, SR_TID.X ;  /* 0x0000000000fc7919 */ /* 0x000ea80000002100 */
[----:B------:R-:W0:Y:S04]  /*15a80*/  LDGDEPBAR ;  /* 0x00000000000079af */ /* 0x000e280000000000 */
[----:B-1----:R-:W3:Y:S04]  /*15a90*/  LDL.64 R28, [R1+0x1d0] ;  /* 0x0001d000011c7983 */ /* 0x002ee80000100a00 */
[----:B------:R1:W-:Y:S04]  /*15aa0*/  STL.64 [R1+0x2a60], R30 ;  /* 0x002a601e01007387 */ /* 0x0003e80000100a00 */
[----:B-1--4-:R-:W4:Y:S04]  /*15ab0*/  LDL.64 R30, [R1+0x1f0] ;  /* 0x0001f000011e7983 */ /* 0x012f280000100a00 */
[----:B------:R1:W-:Y:S04]  /*15ac0*/  STL.64 [R1+0x2a58], R32 ;  /* 0x002a582001007387 */ /* 0x0003e80000100a00 */
[----:B-1----:R-:W3:Y:S04]  /*15ad0*/  LDL.64 R32, [R1+0x210] ;  /* 0x0002100001207983 */ /* 0x002ee80000100a00 */
[----:B------:R1:W-:Y:S04]  /*15ae0*/  STL.64 [R1+0x2a50], R34 ;  /* 0x002a502201007387 */ /* 0x0003e80000100a00 */
[----:B-1----:R-:W3:Y:S04]  /*15af0*/  LDL.64 R34, [R1+0x230] ;  /* 0x0002300001227983 */ /* 0x002ee80000100a00 */
[----:B------:R1:W-:Y:S04]  /*15b00*/  STL.64 [R1+0x2a48], R36 ;  /* 0x002a482401007387 */ /* 0x0003e80000100a00 */
[----:B-1----:R-:W3:Y:S04]  /*15b10*/  LDL.64 R36, [R1+0x1b0] ;  /* 0x0001b00001247983 */ /* 0x002ee80000100a00 */
[----:B------:R1:W-:Y:S04]  /*15b20*/  STL.64 [R1+0x2a40], R38 ;  /* 0x002a402601007387 */ /* 0x0003e80000100a00 */
[----:B-1----:R-:W3:Y:S04]  /*15b30*/  LDL.64 R38, [R1+0x250] ;  /* 0x0002500001267983 */ /* 0x002ee80000100a00 */
[----:B------:R1:W-:Y:S04]  /*15b40*/  STL.64 [R1+0x2a38], R40 ;  /* 0x002a382801007387 */ /* 0x0003e80000100a00 */
[----:B-1----:R-:W3:Y:S01]  /*15b50*/  LDL.64 R40, [R1+0x270] ;  /* 0x0002700001287983 */ /* 0x002ee20000100a00 */
[----:B--2---:R-:W-:-:S02]  /*15b60*/  SHF.R.S32.HI R27, RZ, 0x7, R252 ;  /* 0x00000007ff1b7819 */ /* 0x004fc400000114fc */
[----:B------:R-:W-:Y:S01]  /*15b70*/  LOP3.LUT R252, R252, 0x7f, RZ, 0xc0, !PT ;  /* 0x0000007ffcfc7812 */ /* 0x000fe200078ec0ff */
[----:B------:R-:W-:Y:S01]  /*15b80*/  STL.64 [R1+0x2a30], R42 ;  /* 0x002a302a01007387 */ /* 0x000fe20000100a00 */
[----:B------:R-:W-:-:S03]  /*15b90*/  SGXT R27, R27, 0x1 ;  /* 0x000000011b1b781a */ /* 0x000fc60000000200 */
[----:B------:R-:W-:Y:S01]  /*15ba0*/  STL.64 [R1+0x2a28], R44 ;  /* 0x002a282c01007387 */ /* 0x000fe20000100a00 */
[----:B------:R-:W-:-:S03]  /*15bb0*/  IMAD.SHL.U32 R252, R252, 0x4, RZ ;  /* 0x00000004fcfc7824 */ /* 0x000fc600078e00ff */
[----:B------:R1:W-:Y:S04]  /*15bc0*/  STL.64 [R1+0x2a20], R46 ;  /* 0x002a202e01007387 */ /* 0x0003e80000100a00 */
[----:B------:R2:W-:Y:S04]  /*15bd0*/  STL.64 [R1+0x2a18], R48 ;  /* 0x002a183001007387 */ /* 0x0005e80000100a00 */
[----:B------:R3:W-:Y:S04]  /*15be0*/  STL.64 [R1+0x2a10], R244 ;  /* 0x002a10f401007387 */ /* 0x0007e80000100a00 */
[----:B-1----:R-:W4:Y:S01]  /*15bf0*/  LDL.64 R46, [R1+0x190] ;  /* 0x00019000012e7983 */ /* 0x002f220000100a00 */
[----:B------:R-:W-:-:S03]  /*15c00*/  LOP3.LUT R252, R252, 0x210, R27, 0x78, !PT ;  /* 0x00000210fcfc7812 */ /* 0x000fc600078e781b */
[----:B--2---:R-:W4:Y:S04]  /*15c10*/  LDL.64 R48, [R1+0x170] ;  /* 0x0001700001307983 */ /* 0x004f280000100a00 */
[----:B------:R-:W4:Y:S04]  /*15c20*/  LDL.64 R42, [R1+0x150] ;  /* 0x00015000012a7983 */ /* 0x000f280000100a00 */
[----:B------:R-:W4:Y:S01]  /*15c30*/  LDL.64 R44, [R1+0x278] ;  /* 0x00027800012c7983 */ /* 0x000f220000100a00 */
[----:B------:R-:W-:-:S03]  /*15c40*/  IADD3 R26, R252, 0x100000, RZ ;  /* 0x00100000fc1a7810 */ /* 0x000fc60007ffe0ff */
[----:B------:R1:W-:Y:S04]  /*15c50*/  STL.64 [R1+0x2a08], R246 ;  /* 0x002a08f601007387 */ /* 0x0003e80000100a00 */
[----:B------:R1:W-:Y:S04]  /*15c60*/  STL.64 [R1+0x2a00], R248 ;  /* 0x002a00f801007387 */ /* 0x0003e80000100a00 */
[----:B------:R1:W-:Y:S04]  /*15c70*/  STL.64 [R1+0x29f8], R250 ;  /* 0x0029f8fa01007387 */ /* 0x0003e80000100a00 */
[----:B---3--:R3:W-:Y:S04]  /*15c80*/  LDGSTS.E [R0+-0x80000], [R40.64], P1 ;  /* 0x8000000028007fae */ /* 0x0087e80008921848 */
[----:B------:R1:W-:Y:S01]  /*15c90*/  LDGSTS.E [R26+-0x7f000], [R38.64], P1 ;  /* 0x81000000261a7fae */ /* 0x0003e20008921848 */
[----:B------:R-:W-:-:S03]  /*15ca0*/  IADD3 R27, R252, 0x100000, RZ ;  /* 0x00100000fc1b7810 */ /* 0x000fc60007ffe0ff */
[----:B------:R-:W2:Y:S01]  /*15cb0*/  LDL.64 R244, [R1+0x168] ;  /* 0x0001680001f47983 */ /* 0x000ea20000100a00 */
[----:B---3--:R-:W-:-:S03]  /*15cc0*/  IADD3 R0, R252, 0x100000, RZ ;  /* 0x00100000fc007810 */ /* 0x008fc60007ffe0ff */
[----:B------:R-:W3:Y:S04]  /*15cd0*/  LDL.64 R40, [R1+0x2c0] ;  /* 0x0002c00001287983 */ /* 0x000ee80000100a00 */
[----:B-1----:R-:W2:Y:S04]  /*15ce0*/  LDL.64 R38, [R1+0x2e0] ;  /* 0x0002e00001267983 */ /* 0x002ea80000100a00 */
[----:B------:R1:W-:Y:S04]  /*15cf0*/  LDGSTS.E [R0+-0x7e000], [R34.64], P1 ;  /* 0x8200000022007fae */ /* 0x0003e80008921848 */
[----:B------:R4:W-:Y:S04]  /*15d00*/  LDGSTS.E [R26+-0x7d000], [R32.64], P1 ;  /* 0x83000000201a7fae */ /* 0x0009e80008921848 */
[----:B----4-:R4:W-:Y:S04]  /*15d10*/  LDGSTS.E [R0+-0x7c000], [R30.64], P1 ;  /* 0x840000001e007fae */ /* 0x0109e80008921848 */
[----:B-1----:R-:W2:Y:S04]  /*15d20*/  LDL.64 R34, [R1+0x300] ;  /* 0x0003000001227983 */ /* 0x002ea80000100a00 */
[----:B------:R-:W2:Y:S04]  /*15d30*/  LDL.64 R32, [R1+0x320] ;  /* 0x0003200001207983 */ /* 0x000ea80000100a00 */
[----:B----4-:R-:W4:Y:S04]  /*15d40*/  LDL.64 R30, [R1+0x340] ;  /* 0x00034000011e7983 */ /* 0x010f280000100a00 */
[----:B------:R1:W-:Y:S04]  /*15d50*/  LDGSTS.E [R26+-0x7b000], [R28.64], P1 ;  /* 0x850000001c1a7fae */ /* 0x0003e80008921848 */
[----:B------:R1:W-:Y:S04]  /*15d60*/  LDGSTS.E [R0+-0x7a000], [R36.64], P1 ;  /* 0x8600000024007fae */ /* 0x0003e80008921848 */
[----:B------:R1:W-:Y:S04]  /*15d70*/  LDGSTS.E [R26+-0x79000], [R46.64], P1 ;  /* 0x870000002e1a7fae */ /* 0x0003e80008921848 */
[----:B-1----:R-:W4:Y:S04]  /*15d80*/  LDL.64 R28, [R1+0x368] ;  /* 0x00036800011c7983 */ /* 0x002f280000100a00 */
[----:B------:R-:W4:Y:S04]  /*15d90*/  LDL.64 R36, [R1+0x390] ;  /* 0x0003900001247983 */ /* 0x000f280000100a00 */
[----:B------:R-:W4:Y:S04]  /*15da0*/  LDL.64 R46, [R1+0x3b8] ;  /* 0x0003b800012e7983 */ /* 0x000f280000100a00 */
[----:B------:R1:W-:Y:S04]  /*15db0*/  LDGSTS.E [R0+-0x78000], [R48.64], P1 ;  /* 0x8800000030007fae */ /* 0x0003e80008921848 */
[----:B------:R1:W-:Y:S04]  /*15dc0*/  LDGSTS.E [R26+-0x77000], [R42.64], P1 ;  /* 0x890000002a1a7fae */ /* 0x0003e80008921848 */
[----:B------:R1:W-:Y:S04]  /*15dd0*/  LDGSTS.E [R0+-0x76000], [R44.64], P1 ;  /* 0x8a0000002c007fae */ /* 0x0003e80008921848 */
[----:B-1----:R-:W4:Y:S04]  /*15de0*/  LDL.64 R48, [R1+0x3e0] ;  /* 0x0003e00001307983 */ /* 0x002f280000100a00 */
[----:B------:R-:W4:Y:S04]  /*15df0*/  LDL.64 R42, [R1+0x408] ;  /* 0x00040800012a7983 */ /* 0x000f280000100a00 */
[----:B------:R-:W4:Y:S01]  /*15e00*/  LDL.64 R44, [R1+0x430] ;  /* 0x00043000012c7983 */ /* 0x000f220000100a00 */
[----:B------:R-:W-:-:S03]  /*15e10*/  LOP3.LUT R246, R252, 0x60, RZ, 0x3c, !PT ;  /* 0x00000060fcf67812 */ /* 0x000fc600078e3cff */
[----:B------:R-:W4:Y:S04]  /*15e20*/  LDL.64 R248, [R1+0xa48] ;  /* 0x000a480001f87983 */ /* 0x000f280000100a00 */
[----:B------:R-:W4:Y:S04]  /*15e30*/  LDL.64 R250, [R1+0xe40] ;  /* 0x000e400001fa7983 */ /* 0x000f280000100a00 */
[----:B---3--:R1:W-:Y:S04]  /*15e40*/  LDGSTS.E [R26+-0x75000], [R40.64], P1 ;  /* 0x8b000000281a7fae */ /* 0x0083e80008921848 */
[----:B--2---:R2:W-:Y:S04]  /*15e50*/  LDGSTS.E [R0+-0x74000], [R38.64], P1 ;  /* 0x8c00000026007fae */ /* 0x0045e80008921848 */
[----:B-1----:R-:W3:Y:S04]  /*15e60*/  LDL.64 R40, [R1+0x458] ;  /* 0x0004580001287983 */ /* 0x002ee80000100a00 */
[----:B--2---:R-:W2:Y:S04]  /*15e70*/  LDL.64 R38, [R1+0x480] ;  /* 0x0004800001267983 */ /* 0x004ea80000100a00 */
        /* <DEDUP_REMOVED lines=82> */
[----:B------:R-:W4:Y:S01]  /*163a0*/  LDL.64 R44, [R1+0x268] ;  /* 0x00026800012c7983 */ /* 0x000f220000100a00 */
[----:B------:R-:W-:-:S03]  /*163b0*/  LOP3.LUT R48, R252, 0x20, RZ, 0x3c, !PT ;  /* 0x00000020fc307812 */ /* 0x000fc600078e3cff */
        /* <DEDUP_REMOVED lines=15> */
[----:B------:R-:W4:Y:S01]  /*164b0*/  LDL.64 R46, [R1+0x148] ;  /* 0x00014800012e7983 */ /* 0x000f220000100a00 */
[----:B------:R-:W-:-:S03]  /*164c0*/  IADD3 R26, R48, 0x100000, RZ ;  /* 0x00100000301a7810 */ /* 0x000fc60007ffe0ff */
[----:B------:R1:W-:Y:S04]  /*164d0*/  LDGSTS.E [R0+-0x41000], [R42.64], P1 ;  /* 0xbf0000002a007fae */ /* 0x0003e80008921848 */
[----:B------:R1:W-:Y:S04]  /*164e0*/  LDGSTS.E [R26+-0x7fc00], [R44.64], P1 ;  /* 0x804000002c1a7fae */ /* 0x0003e80008921848 */
[----:B-1----:R-:W4:Y:S04]  /*164f0*/  LDL.64 R42, [R1+0x288] ;  /* 0x00028800012a7983 */ /* 0x002f280000100a00 */
[----:B------:R-:W4:Y:S01]  /*16500*/  LDL.64 R44, [R1+0x2d0] ;  /* 0x0002d000012c7983 */ /* 0x000f220000100a00 */
[----:B------:R-:W-:-:S02]  /*16510*/  IADD3 R0, R48, 0x100000, RZ ;  /* 0x0010000030007810 */ /* 0x000fc40007ffe0ff */
[----:B------:R-:W-:Y:S01]  /*16520*/  LOP3.LUT R27, R252, 0x40, RZ, 0x3c, !PT ;  /* 0x00000040fc1b7812 */ /* 0x000fe200078e3cff */
        /* <DEDUP_REMOVED lines=123> */
[----:B-1----:R-:W4:Y:S04]  /*16ce0*/  LDL.64 R28, [R1+0x180] ;  /* 0x00018000011c7983 */ /* 0x002f280000100a00 */
[----:B------:R-:W4:Y:S01]  /*16cf0*/  LDL.64 R36, [R1+0x140] ;  /* 0x0001400001247983 */ /* 0x000f220000100a00 */
[----:B------:R-:W-:-:S03]  /*16d00*/  IADD3 R26, R27, 0x100000, RZ ;  /* 0x001000001b1a7810 */ /* 0x000fc60007ffe0ff */
[----:B------:R1:W-:Y:S04]  /*16d10*/  LDGSTS.E [R0+-0x40c00], [R46.64], P1 ;  /* 0xbf4000002e007fae */ /* 0x0003e80008921848 */
[----:B------:R1:W-:Y:S02]  /*16d20*/  LDGSTS.E [R26+-0x7f800], [R42.64], P1 ;  /* 0x808000002a1a7fae */ /* 0x0003e40008921848 */
[----:B-1----:R-:W-:Y:S02]  /*16d30*/  IADD3 R0, R27, 0x100000, RZ ;  /* 0x001000001b007810 */ /* 0x002fe40007ffe0ff */
[----:B------:R-:W4:Y:S04]  /*16d40*/  LDL.64 R46, [R1+0x298] ;  /* 0x00029800012e7983 */ /* 0x000f280000100a00 */
[----:B------:R-:W4:Y:S04]  /*16d50*/  LDL.64 R42, [R1+0x2d8] ;  /* 0x0002d800012a7983 */ /* 0x000f280000100a00 */
[----:B------:R1:W-:Y:S04]  /*16d60*/  LDGSTS.E [R0+-0x7e800], [R44.64], P1 ;  /* 0x818000002c007fae */ /* 0x0003e80008921848 */
[----:B-1----:R-:W4:Y:S04]  /*16d70*/  LDL.64 R44, [R1+0x2f8] ;  /* 0x0002f800012c7983 */ /* 0x002f280000100a00 */
        /* <DEDUP_REMOVED lines=18> */
[----:B-1----:R-:W4:Y:S04]  /*16ea0*/  LDL.64 R46, [R1+0x450] ;  /* 0x00045000012e7983 */ /* 0x002f280000100a00 */
        /* <DEDUP_REMOVED lines=100> */
[----:B----4-:R-:W2:Y:S04]  /*174f0*/  LDL.64 R30, [R1+0x178] ;  /* 0x00017800011e7983 */ /* 0x010ea80000100a00 */
[----:B------:R1:W-:Y:S04]  /*17500*/  LDGSTS.E [R26+-0x41800], [R28.64], P1 ;  /* 0xbe8000001c1a7fae */ /* 0x0003e80008921848 */
[----:B------:R1:W-:Y:S02]  /*17510*/  LDGSTS.E [R0+-0x40800], [R36.64], P1 ;  /* 0xbf80000024007fae */ /* 0x0003e40008921848 */
[----:B-1----:R-:W-:-:S02]  /*17520*/  IADD3 R26, R246, 0x100000, RZ ;  /* 0x00100000f61a7810 */ /* 0x002fc40007ffe0ff */
[----:B------:R-:W2:Y:S01]  /*17530*/  LDL.64 R28, [R1+0x158] ;  /* 0x00015800011c7983 */ /* 0x000ea20000100a00 */
[----:B------:R-:W-:-:S03]  /*17540*/  IADD3 R0, R246, 0x100000, RZ ;  /* 0x00100000f6007810 */ /* 0x000fc60007ffe0ff */
[----:B------:R-:W2:Y:S04]  /*17550*/  LDL.64 R36, [R1+0x2c8] ;  /* 0x0002c80001247983 */ /* 0x000ea80000100a00 */
[----:B------:R1:W-:Y:S04]  /*17560*/  LDGSTS.E [R26+-0x7f400], [R46.64], P1 ;  /* 0x80c000002e1a7fae */ /* 0x0003e80008921848 */
[----:B------:R1:W-:Y:S04]  /*17570*/  LDGSTS.E [R0+-0x7e400], [R42.64], P1 ;  /* 0x81c000002a007fae */ /* 0x0003e80008921848 */
[----:B-1----:R-:W2:Y:S04]  /*17580*/  LDL.64 R46, [R1+0x2e8] ;  /* 0x0002e800012e7983 */ /* 0x002ea80000100a00 */
[----:B------:R-:W2:Y:S04]  /*17590*/  LDL.64 R42, [R1+0x308] ;  /* 0x00030800012a7983 */ /* 0x000ea80000100a00 */
[----:B------:R1:W-:Y:S04]  /*175a0*/  LDGSTS.E [R26+-0x7d400], [R44.64], P1 ;  /* 0x82c000002c1a7fae */ /* 0x0003e80008921848 */
[----:B-1----:R-:W2:Y:S04]  /*175b0*/  LDL.64 R44, [R1+0x328] ;  /* 0x00032800012c7983 */ /* 0x002ea80000100a00 */
[----:B---3--:R1:W-:Y:S04]  /*175c0*/  LDGSTS.E [R0+-0x7c400], [R40.64], P1 ;  /* 0x83c0000028007fae */ /* 0x0083e80008921848 */
[----:B--2---:R2:W-:Y:S04]  /*175d0*/  LDGSTS.E [R26+-0x7b400], [R38.64], P1 ;  /* 0x84c00000261a7fae */ /* 0x0045e80008921848 */
[----:B------:R3:W-:Y:S04]  /*175e0*/  LDGSTS.E [R0+-0x7a400], [R48.64], P1 ;  /* 0x85c0000030007fae */ /* 0x0007e80008921848 */
[----:B-1----:R-:W4:Y:S04]  /*175f0*/  LDL.64 R40, [R1+0x348] ;  /* 0x0003480001287983 */ /* 0x002f280000100a00 */
[----:B--2---:R-:W2:Y:S04]  /*17600*/  LDL.64 R38, [R1+0x370] ;  /* 0x0003700001267983 */ /* 0x004ea80000100a00 */
[----:B---3--:R-:W3:Y:S04]  /*17610*/  LDL.64 R48, [R1+0x398] ;  /* 0x0003980001307983 */ /* 0x008ee80000100a00 */
[----:B------:R1:W-:Y:S04]  /*17620*/  LDGSTS.E [R26+-0x79400], [R32.64], P1 ;  /* 0x86c00000201a7fae */ /* 0x0003e80008921848 */
[----:B------:R1:W-:Y:S04]  /*17630*/  LDGSTS.E [R0+-0x78400], [R30.64], P1 ;  /* 0x87c000001e007fae */ /* 0x0003e80008921848 */
[----:B-1----:R-:W3:Y:S04]  /*17640*/  LDL.64 R32, [R1+0x3c0] ;  /* 0x0003c00001207983 */ /* 0x002ee80000100a00 */
[----:B------:R-:W3:Y:S04]  /*17650*/  LDL.64 R30, [R1+0x3e8] ;  /* 0x0003e800011e7983 */ /* 0x000ee80000100a00 */
[----:B------:R1:W-:Y:S04]  /*17660*/  LDGSTS.E [R26+-0x77400], [R28.64], P1 ;  /* 0x88c000001c1a7fae */ /* 0x0003e80008921848 */
[----:B------:R1:W-:Y:S04]  /*17670*/  LDGSTS.E [R0+-0x76400], [R34.64], P1 ;  /* 0x89c0000022007fae */ /* 0x0003e80008921848 */
[----:B------:R1:W-:Y:S04]  /*17680*/  LDGSTS.E [R26+-0x75400], [R36.64], P1 ;  /* 0x8ac00000241a7fae */ /* 0x0003e80008921848 */
[----:B-1----:R-:W3:Y:S04]  /*17690*/  LDL.64 R28, [R1+0x410] ;  /* 0x00041000011c7983 */ /* 0x002ee80000100a00 */
[----:B------:R-:W3:Y:S04]  /*176a0*/  LDL.64 R34, [R1+0x438] ;  /* 0x0004380001227983 */ /* 0x000ee80000100a00 */
[----:B------:R-:W3:Y:S04]  /*176b0*/  LDL.64 R36, [R1+0x460] ;  /* 0x0004600001247983 */ /* 0x000ee80000100a00 */
[----:B------:R1:W-:Y:S04]  /*176c0*/  LDGSTS.E [R0+-0x74400], [R46.64], P1 ;  /* 0x8bc000002e007fae */ /* 0x0003e80008921848 */
[----:B------:R1:W-:Y:S04]  /*176d0*/  LDGSTS.E [R26+-0x73400], [R42.64], P1 ;  /* 0x8cc000002a1a7fae */ /* 0x0003e80008921848 */
[----:B-1----:R-:W3:Y:S04]  /*176e0*/  LDL.64 R46, [R1+0x488] ;  /* 0x00048800012e7983 */ /* 0x002ee80000100a00 */
[----:B------:R-:W3:Y:S04]  /*176f0*/  LDL.64 R42, [R1+0x4b0] ;  /* 0x0004b000012a7983 */ /* 0x000ee80000100a00 */
[----:B------:R1:W-:Y:S04]  /*17700*/  LDGSTS.E [R0+-0x72400], [R44.64], P1 ;  /* 0x8dc000002c007fae */ /* 0x0003e80008921848 */
[----:B-1----:R-:W3:Y:S04]  /*17710*/  LDL.64 R44, [R1+0x4d8] ;  /* 0x0004d800012c7983 */ /* 0x002ee80000100a00 */
[----:B----4-:R1:W-:Y:S04]  /*17720*/  LDGSTS.E [R26+-0x71400], [R40.64], P1 ;  /* 0x8ec00000281a7fae */ /* 0x0103e80008921848 */
[----:B--2---:R2:W-:Y:S04]  /*17730*/  LDGSTS.E [R0+-0x70400], [R38.64], P1 ;  /* 0x8fc0000026007fae */ /* 0x0045e80008921848 */
[----:B---3--:R3:W-:Y:S04]  /*17740*/  LDGSTS.E [R26+-0x6f400], [R48.64], P1 ;  /* 0x90c00000301a7fae */ /* 0x0087e80008921848 */
        /* <DEDUP_REMOVED lines=21> */
[----:B-1----:R-:W4:Y:S04]  /*178a0*/  LDL.64 R40, [R1+0x5f0] ;  /* 0x0005f00001287983 */ /* 0x002f280000100a00 */
[----:B--2---:R-:W2:Y:S04]  /*178b0*/  LDL.64 R38, [R1+0x740] ;  /* 0x0007400001267983 */ /* 0x004ea80000100a00 */
[----:B---3--:R1:W-:Y:S04]  /*178c0*/  LDGSTS.E [R0+-0x64400], [R32.64], P1 ;  /* 0x9bc0000020007fae */ /* 0x0083e80008921848 */
[----:B------:R3:W-:Y:S04]  /*178d0*/  LDGSTS.E [R26+-0x63400], [R30.64], P1 ;  /* 0x9cc000001e1a7fae */ /* 0x0007e80008921848 */
[----:B-1----:R-:W2:Y:S04]  /*178e0*/  LDL.64 R32, [R1+0x788] ;  /* 0x0007880001207983 */ /* 0x002ea80000100a00 */
[----:B---3--:R-:W3:Y:S04]  /*178f0*/  LDL.64 R30, [R1+0x7d8] ;  /* 0x0007d800011e7983 */ /* 0x008ee80000100a00 */
[----:B------:R1:W-:Y:S04]  /*17900*/  LDGSTS.E [R0+-0x62400], [R28.64], P1 ;  /* 0x9dc000001c007fae */ /* 0x0003e80008921848 */
[----:B------:R1:W-:Y:S04]  /*17910*/  LDGSTS.E [R26+-0x61400], [R244.64], P1 ;  /* 0x9ec00000f41a7fae */ /* 0x0003e80008921848 */
[----:B------:R1:W-:Y:S04]  /*17920*/  LDGSTS.E [R0+-0x60400], [R34.64], P1 ;  /* 0x9fc0000022007fae */ /* 0x0003e80008921848 */
[----:B-1----:R-:W3:Y:S04]  /*17930*/  LDL.64 R28, [R1+0x828] ;  /* 0x00082800011c7983 */ /* 0x002ee80000100a00 */
[----:B------:R1:W-:Y:S04]  /*17940*/  LDGSTS.E [R26+-0x5f400], [R36.64], P1 ;  /* 0xa0c00000241a7fae */ /* 0x0003e80008921848 */
[----:B------:R-:W3:Y:S04]  /*17950*/  LDL.64 R34, [R1+0x878] ;  /* 0x0008780001227983 */ /* 0x000ee80000100a00 */
[----:B------:R1:W-:Y:S04]  /*17960*/  LDGSTS.E [R0+-0x5e400], [R48.64], P1 ;  /* 0xa1c0000030007fae */ /* 0x0003e80008921848 */
[----:B-1----:R-:W3:Y:S04]  /*17970*/  LDL.64 R36, [R1+0x8c8] ;  /* 0x0008c80001247983 */ /* 0x002ee80000100a00 */
[----:B------:R1:W-:Y:S04]  /*17980*/  LDGSTS.E [R26+-0x5d400], [R42.64], P1 ;  /* 0xa2c000002a1a7fae */ /* 0x0003e80008921848 */
[----:B------:R-:W3:Y:S04]  /*17990*/  LDL.64 R48, [R1+0x9b0] ;  /* 0x0009b00001307983 */ /* 0x000ee80000100a00 */
[----:B------:R-:W3:Y:S04]  /*179a0*/  LDL.64 R244, [R1+0xa00] ;  /* 0x000a000001f47983 */ /* 0x000ee80000100a00 */
[----:B-1----:R-:W3:Y:S04]  /*179b0*/  LDL.64 R42, [R1+0x918] ;  /* 0x00091800012a7983 */ /* 0x002ee80000100a00 */
[----:B------:R1:W-:Y:S04]  /*179c0*/  LDGSTS.E [R0+-0x5c400], [R44.64], P1 ;  /* 0xa3c000002c007fae */ /* 0x0003e80008921848 */
[----:B------:R1:W-:Y:S04]  /*179d0*/  LDGSTS.E [R26+-0x5b400], [R46.64], P1 ;  /* 0xa4c000002e1a7fae */ /* 0x0003e80008921848 */
[----:B-1----:R-:W3:Y:S01]  /*179e0*/  LDL.64 R44, [R1+0x968] ;  /* 0x00096800012c7983 */ /* 0x002ee20000100a00 */
[----:B------:R-:W-:-:S02]  /*179f0*/  IADD3 R46, R246, 0x100000, RZ ;  /* 0x00100000f62e7810 */ /* 0x000fc40007ffe0ff */
[C---:B------:R-:W-:Y:S01]  /*17a00*/  IADD3 R247, R246.reuse, 0x100000, RZ ;  /* 0x00100000f6f77810 */ /* 0x040fe20007ffe0ff */
[----:B----4-:R1:W-:Y:S04]  /*17a10*/  LDGSTS.E [R0+-0x5a400], [R40.64], P1 ;  /* 0xa5c0000028007fae */ /* 0x0103e80008921848 */
[----:B--2---:R2:W-:Y:S01]  /*17a20*/  LDGSTS.E [R26+-0x59400], [R38.64], P1 ;  /* 0xa6c00000261a7fae */ /* 0x0045e20008921848 */
[----:B-1----:R-:W-:-:S03]  /*17a30*/  IADD3 R40, R246, 0x100000, RZ ;  /* 0x00100000f6287810 */ /* 0x002fc60007ffe0ff */
[----:B--2---:R-:W2:Y:S04]  /*17a40*/  LDL.64 R38, [R1+0xc58] ;  /* 0x000c580001267983 */ /* 0x004ea80000100a00 */
[----:B------:R1:W-:Y:S04]  /*17a50*/  LDGSTS.E [R0+-0x58400], [R32.64], P1 ;  /* 0xa7c0000020007fae */ /* 0x0003e80008921848 */
[----:B---3--:R3:W-:Y:S01]  /*17a60*/  LDGSTS.E [R26+-0x57400], [R30.64], P1 ;  /* 0xa8c000001e1a7fae */ /* 0x0087e20008921848 */
[----:B-1----:R-:W-:-:S03]  /*17a70*/  IADD3 R32, R246, 0x100000, RZ ;  /* 0x00100000f6207810 */ /* 0x002fc60007ffe0ff */
[----:B---3--:R-:W3:Y:S04]  /*17a80*/  LDL.64 R26, [R1+0xa98] ;  /* 0x000a9800011a7983 */ /* 0x008ee80000100a00 */
[----:B------:R-:W4:Y:S04]  /*17a90*/  LDL.64 R30, [R1+0xb30] ;  /* 0x000b3000011e7983 */ /* 0x000f280000100a00 */
[----:B------:R1:W-:Y:S04]  /*17aa0*/  LDGSTS.E [R0+-0x56400], [R28.64], P1 ;  /* 0xa9c000001c007fae */ /* 0x0003e80008921848 */
[----:B------:R1:W-:Y:S04]  /*17ab0*/  LDGSTS.E [R32+-0x55400], [R34.64], P1 ;  /* 0xaac0000022207fae */ /* 0x0003e80008921848 */
[----:B-1----:R-:W2:Y:S04]  /*17ac0*/  LDL.64 R28, [R1+0xae8] ;  /* 0x000ae800011c7983 */ /* 0x002ea80000100a00 */
[----:B------:R1:W-:Y:S04]  /*17ad0*/  LDGSTS.E [R0+-0x54400], [R36.64], P1 ;  /* 0xabc0000024007fae */ /* 0x0003e80008921848 */
[----:B------:R-:W4:Y:S04]  /*17ae0*/  LDL.64 R32, [R1+0xb80] ;  /* 0x000b800001207983 */ /* 0x000f280000100a00 */
[----:B------:R-:W4:Y:S04]  /*17af0*/  LDL.64 R34, [R1+0xbc8] ;  /* 0x000bc80001227983 */ /* 0x000f280000100a00 */
[----:B-1----:R-:W4:Y:S04]  /*17b00*/  LDL.64 R36, [R1+0xc10] ;  /* 0x000c100001247983 */ /* 0x002f280000100a00 */
[----:B------:R1:W-:Y:S04]  /*17b10*/  LDGSTS.E [R40+-0x53400], [R42.64], P1 ;  /* 0xacc000002a287fae */ /* 0x0003e80008921848 */
[----:B-1----:R-:W4:Y:S04]  /*17b20*/  LDL.64 R40, [R1+0xc98] ;  /* 0x000c980001287983 */ /* 0x002f280000100a00 */
[----:B------:R-:W4:Y:S04]  /*17b30*/  LDL.64 R42, [R1+0xce0] ;  /* 0x000ce000012a7983 */ /* 0x000f280000100a00 */
[----:B------:R1:W-:Y:S04]  /*17b40*/  LDGSTS.E [R0+-0x52400], [R44.64], P1 ;  /* 0xadc000002c007fae */ /* 0x0003e80008921848 */
[----:B------:R1:W-:Y:S04]  /*17b50*/  LDGSTS.E [R46+-0x51400], [R48.64], P1 ;  /* 0xaec00000302e7fae */ /* 0x0003e80008921848 */
[----:B------:R1:W-:Y:S04]  /*17b60*/  LDGSTS.E [R0+-0x50400], [R244.64], P1 ;  /* 0xafc00000f4007fae */ /* 0x0003e80008921848 */
[----:B-1----:R-:W4:Y:S04]  /*17b70*/  LDL.64 R44, [R1+0xd28] ;  /* 0x000d2800012c7983 */ /* 0x002f280000100a00 */
[----:B------:R-:W4:Y:S04]  /*17b80*/  LDL.64 R46, [R1+0xd70] ;  /* 0x000d7000012e7983 */ /* 0x000f280000100a00 */
[----:B------:R-:W4:Y:S04]  /*17b90*/  LDL.64 R48, [R1+0xdb8] ;  /* 0x000db80001307983 */ /* 0x000f280000100a00 */
[----:B------:R-:W4:Y:S04]  /*17ba0*/  LDL.64 R244, [R1+0xdf8] ;  /* 0x000df80001f47983 */ /* 0x000f280000100a00 */
[----:B------:R1:W-:Y:S04]  /*17bb0*/  LDGSTS.E [R247+-0x4f400], [R248.64], P1 ;  /* 0xb0c00000f8f77fae */ /* 0x0003e80008921848 */
[----:B-1----:R-:W4:Y:S04]  /*17bc0*/  LDL.64 R248, [R1+0xef0] ;  /* 0x000ef00001f87983 */ /* 0x002f280000100a00 */
[----:B------:R-:W1:Y:S01]  /*17bd0*/  S2R R252, SR_TID.X ;  /* 0x0000000000fc7919 */ /* 0x000e620000002100 */
[----:B------:R-:W-:-:S02]  /*17be0*/  IADD3 R246, R246, 0x100000, RZ ;  /* 0x00100000f6f67810 */ /* 0x000fc40007ffe0ff */
[----:B-1----:R-:W-:-:S04]  /*17bf0*/  SHF.R.S32.HI R252, RZ, 0x7, R252 ;  /* 0x00000007fffc7819 */ /* 0x002fc800000114fc */
[----:B------:R-:W-:Y:S01]  /*17c00*/  SGXT R252, R252, 0x1 ;  /* 0x00000001fcfc781a */ /* 0x000fe20000000200 */
[----:B---3--:R1:W-:Y:S04]  /*17c10*/  LDGSTS.E [R0+-0x4e400], [R26.64], P1 ;  /* 0xb1c000001a007fae */ /* 0x0083e80008921848 */
[----:B-1----:R-:W3:Y:S04]  /*17c20*/  LDL.LU.64 R26, [R1+0x2a70] ;  /* 0x002a7000011a7983 */ /* 0x002ee80000300a00 */
[----:B--2---:R1:W-:Y:S04]  /*17c30*/  LDGSTS.E [R247+-0x4d400], [R28.64], P1 ;  /* 0xb2c000001cf77fae */ /* 0x0043e80008921848 */
[----:B----4-:R2:W-:Y:S04]  /*17c40*/  LDGSTS.E [R0+-0x4c400], [R30.64], P1 ;  /* 0xb3c000001e007fae */ /* 0x0105e80008921848 */
[----:B------:R4:W-:Y:S04]  /*17c50*/  LDGSTS.E [R247+-0x4b400], [R32.64], P1 ;  /* 0xb4c0000020f77fae */ /* 0x0009e80008921848 */
[----:B------:R1:W-:Y:S04]  /*17c60*/  LDGSTS.E [R0+-0x4a400], [R34.64], P1 ;  /* 0xb5c0000022007fae */ /* 0x0003e80008921848 */
[----:B------:R2:W-:Y:S04]  /*17c70*/  LDGSTS.E [R247+-0x49400], [R36.64], P1 ;  /* 0xb6c0000024f77fae */ /* 0x0005e80008921848 */
[----:B------:R4:W-:Y:S04]  /*17c80*/  LDGSTS.E [R0+-0x48400], [R38.64], P1 ;  /* 0xb7c0000026007fae */ /* 0x0009e80008921848 */
[----:B-1----:R-:W3:Y:S04]  /*17c90*/  LDL.LU.64 R28, [R1+0x2a68] ;  /* 0x002a6800011c7983 */ /* 0x002ee80000300a00 */
[----:B--2---:R-:W2:Y:S04]  /*17ca0*/  LDL.LU.64 R30, [R1+0x2a60] ;  /* 0x002a6000011e7983 */ /* 0x004ea80000300a00 */
[----:B------:R1:W-:Y:S04]  /*17cb0*/  LDGSTS.E [R247+-0x47400], [R40.64], P1 ;  /* 0xb8c0000028f77fae */ /* 0x0003e80008921848 */
[----:B------:R1:W-:Y:S04]  /*17cc0*/  LDGSTS.E [R0+-0x46400], [R42.64], P1 ;  /* 0xb9c000002a007fae */ /* 0x0003e80008921848 */
[----:B----4-:R-:W4:Y:S04]  /*17cd0*/  LDL.LU.64 R32, [R1+0x2a58] ;  /* 0x002a580001207983 */ /* 0x010f280000300a00 */
[----:B------:R-:W2:Y:S04]  /*17ce0*/  LDL.LU.64 R34, [R1+0x2a50] ;  /* 0x002a500001227983 */ /* 0x000ea80000300a00 */
[----:B------:R-:W2:Y:S04]  /*17cf0*/  LDL.LU.64 R36, [R1+0x2a48] ;  /* 0x002a480001247983 */ /* 0x000ea80000300a00 */
[----:B------:R1:W-:Y:S04]  /*17d00*/  LDGSTS.E [R247+-0x45400], [R44.64], P1 ;  /* 0xbac000002cf77fae */ /* 0x0003e80008921848 */
[----:B------:R1:W-:Y:S04]  /*17d10*/  LDGSTS.E [R0+-0x44400], [R46.64], P1 ;  /* 0xbbc000002e007fae */ /* 0x0003e80008921848 */
[----:B------:R1:W-:Y:S04]  /*17d20*/  LDGSTS.E [R247+-0x43400], [R48.64], P1 ;  /* 0xbcc0000030f77fae */ /* 0x0003e80008921848 */
[----:B------:R1:W-:Y:S04]  /*17d30*/  LDGSTS.E [R0+-0x42400], [R244.64], P1 ;  /* 0xbdc00000f4007fae */ /* 0x0003e80008921848 */
[----:B------:R1:W-:Y:S04]  /*17d40*/  LDGSTS.E [R246+-0x41400], [R250.64], P1 ;  /* 0xbec00000faf67fae */ /* 0x0003e80008921848 */
[----:B------:R-:W2:Y:S04]  /*17d50*/  LDL.LU.64 R38, [R1+0x2a40] ;  /* 0x002a400001267983 */ /* 0x000ea80000300a00 */
[----:B-1----:R-:W1:Y:S01]  /*17d60*/  S2R R0, SR_TID.X ;  /* 0x0000000000007919 */ /* 0x002e620000002100 */
[----:B------:R-:W-:-:S03]  /*17d70*/  IMAD.MOV.U32 R247, RZ, RZ, c[0x0][0x180] ;  /* 0x00006000fff77624 */ /* 0x000fc600078e00ff */
[----:B------:R-:W2:Y:S01]  /*17d80*/  LDL.LU.64 R40, [R1+0x2a38] ;  /* 0x002a380001287983 */ /* 0x000ea20000300a00 */
[----:B-1----:R-:W-:-:S03]  /*17d90*/  LOP3.LUT R0, R0, 0x7f, RZ, 0xc0, !PT ;  /* 0x0000007f00007812 */ /* 0x002fc600078ec0ff */
[----:B------:R-:W2:Y:S02]  /*17da0*/  LDL.LU.64 R42, [R1+0x2a30] ;  /* 0x002a3000012a7983 */ /* 0x000ea40000300a00 */
[----:B------:R-:W-:Y:S01]  /*17db0*/  IMAD.SHL.U32 R0, R0, 0x4, RZ ;  /* 0x0000000400007824 */ /* 0x000fe200078e00ff */
[----:B------:R-:W-:Y:S01]  /*17dc0*/  IADD3 R246, R247, -0x95, RZ ;  /* 0xffffff6bf7f67810 */ /* 0x000fe20007ffe0ff */
[----:B------:R-:W2:Y:S03]  /*17dd0*/  LDL.LU.64 R44, [R1+0x2a28] ;  /* 0x002a2800012c7983 */ /* 0x000ea60000300a00 */
[----:B------:R-:W-:Y:S01]  /*17de0*/  LOP3.LUT R0, R0, 0x210, R252, 0x78, !PT ;  /* 0x0000021000007812 */ /* 0x000fe200078e78fc */
[----:B------:R-:W-:Y:S01]  /*17df0*/  IMAD.MOV.U32 R252, RZ, RZ, c[0x0][0x188] ;  /* 0x00006200fffc7624 */ /* 0x000fe200078e00ff */
[----:B------:R-:W2:Y:S02]  /*17e00*/  LDL.LU.64 R46, [R1+0x2a20] ;  /* 0x002a2000012e7983 */ /* 0x000ea40000300a00 */
[----:B------:R-:W-:Y:S01]  /*17e10*/  LOP3.LUT R0, R0, 0x60, RZ, 0x3c, !PT ;  /* 0x0000006000007812 */ /* 0x000fe200078e3cff */
[----:B------:R-:W-:Y:S01]  /*17e20*/  IMAD.SHL.U32 R252, R252, 0x80, RZ ;  /* 0x00000080fcfc7824 */ /* 0x000fe200078e00ff */
[----:B------:R-:W2:Y:S02]  /*17e30*/  LDL.LU.64 R48, [R1+0x2a18] ;  /* 0x002a180001307983 */ /* 0x000ea40000300a00 */
[----:B------:R-:W-:Y:S01]  /*17e40*/  IADD3 R0, R0, 0x100000, RZ ;  /* 0x0010000000007810 */ /* 0x000fe20007ffe0ff */
[----:B-----5:R-:W-:Y:S01]  /*17e50*/  IMAD.WIDE R250, R252, 0x4, R238 ;  /* 0x00000004fcfa7825 */ /* 0x020fe200078e02ee */
[----:B------:R-:W2:Y:S04]  /*17e60*/  LDL.LU.64 R244, [R1+0x2a10] ;  /* 0x002a100001f47983 */ /* 0x000ea80000300a00 */
[----:B------:R1:W-:Y:S01]  /*17e70*/  LDGSTS.E [R0+-0x40400], [R248.64], P1 ;  /* 0xbfc00000f8007fae */ /* 0x0003e20008921848 */
[----:B------:R-:W-:-:S03]  /*17e80*/  ISETP.GE.U32.AND P1, PT, R246, 0x7ffffeec, PT ;  /* 0x7ffffeecf600780c */ /* 0x000fc60003f26070 */
[----:B------:R-:W0:Y:S01]  /*17e90*/  LDGDEPBAR ;  /* 0x00000000000079af */ /* 0x000e220000000000 */
[----:B-1----:R-:W-:Y:S01]  /*17ea0*/  IADD3 R0, R247, -0x9d, RZ ;  /* 0xffffff63f7007810 */ /* 0x002fe20007ffe0ff */
[C---:B------:R-:W-:Y:S02]  /*17eb0*/  IMAD.WIDE R246, R252.reuse, 0x4, R242 ;  /* 0x00000004fcf67825 */ /* 0x040fe400078e02f2 */
[----:B------:R-:W1:Y:S02]  /*17ec0*/  S2R R242, SR_TID.X ;  /* 0x0000000000f27919 */ /* 0x000e640000002100 */
[----:B------:R-:W-:-:S04]  /*17ed0*/  IMAD.WIDE R248, R252, 0x4, R240 ;  /* 0x00000004fcf87825 */ /* 0x000fc800078e02f0 */
[----:B------:R-:W-:Y:S02]  /*17ee0*/  IMAD.MOV.U32 R243, RZ, RZ, c[0x0][0x180] ;  /* 0x00006000fff37624 */ /* 0x000fe400078e00ff */
[----:B------:R-:W-:-:S03]  /*17ef0*/  IMAD.WIDE R240, R252, 0x4, R236 ;  /* 0x00000004fcf07825 */ /* 0x000fc600078e02ec */
[----:B------:R-:W-:Y:S02]  /*17f00*/  IADD3 R243, R243, -0x99, RZ ;  /* 0xffffff67f3f37810 */ /* 0x000fe40007ffe0ff */
[----:B-1----:R-:W-:-:S05]  /*17f10*/  LOP3.LUT R239, R242, 0xff, RZ, 0xc0, !PT ;  /* 0x000000fff2ef7812 */ /* 0x002fca00078ec0ff */
[----:B------:R-:W-:Y:S01]  /*17f20*/  IMAD.SHL.U32 R237, R239, 0x4, RZ ;  /* 0x00000004efed7824 */ /* 0x000fe200078e00ff */
[----:B------:R-:W-:Y:S01]  /*17f30*/  BAR.SYNC.DEFER_BLOCKING 0x0 ;  /* 0x0000000000007b1d */ /* 0x000fe20000010000 */
[----:B------:R-:W-:-:S05]  /*17f40*/  IMAD.WIDE R234, R252, 0x4, R234 ;  /* 0x00000004fcea7825 */ /* 0x000fca00078e02ea */
[----:B------:R1:W-:Y:S01]  /*17f50*/  STL.64 [R1+0xf08], R246 ;  /* 0x000f08f601007387 */ /* 0x0003e20000100a00 */
[----:B------:R-:W-:-:S03]  /*17f60*/  IMAD.WIDE R232, R252, 0x4, R232 ;  /* 0x00000004fce87825 */ /* 0x000fc600078e02e8 */
[----:B------:R-:W-:Y:S01]  /*17f70*/  STL.64 [R1+0xe38], R250 ;  /* 0x000e38fa01007387 */ /* 0x000fe20000100a00 */
[----:B------:R-:W-:-:S03]  /*17f80*/  IMAD.WIDE R230, R252, 0x4, R230 ;  /* 0x00000004fce67825 */ /* 0x000fc600078e02e6 */
[----:B------:R1:W-:Y:S01]  /*17f90*/  STL.64 [R1+0xf00], R248 ;  /* 0x000f00f801007387 */ /* 0x0003e20000100a00 */
[----:B------:R-:W-:-:S03]  /*17fa0*/  IMAD.WIDE R228, R252, 0x4, R228 ;  /* 0x00000004fce47825 */ /* 0x000fc600078e02e4 */
[----:B------:R-:W-:Y:S04]  /*17fb0*/  STL.64 [R1+0xe18], R240 ;  /* 0x000e18f001007387 */ /* 0x000fe80000100a00 */
[----:B------:R-:W-:Y:S01]  /*17fc0*/  @!PT LDS RZ, [RZ] ;  /* 0x00000000fffff984 */ /* 0x000fe20000000800 */
[----:B------:R-:W-:Y:S01]  /*17fd0*/  @!PT LDS RZ, [RZ] ;  /* 0x00000000fffff984 */ /* 0x000fe20000000800 */
[----:B------:R-:W-:Y:S01]  /*17fe0*/  @!PT LDS RZ, [RZ] ;  /* 0x00000000fffff984 */ /* 0x000fe20000000800 */
[----:B------:R1:W-:Y:S04]  /*17ff0*/  LDGSTS.E [R237+0x40000], [R246.64], !P4 ;  /* 0x40000000f6ed7fae */ /* 0x0003e8000e121848 */
[----:B------:R1:W-:Y:S01]  /*18000*/  LDGSTS.E [R237+0x40400], [R248.64], !P4 ;  /* 0x40400000f8ed7fae */ /* 0x0003e2000e121848 */
[----:B------:R-:W-:Y:S01]  /*18010*/  ISETP.GE.U32.AND P4, PT, R243, 0x7ffffee8, PT ;  /* 0x7ffffee8f300780c */ /* 0x000fe20003f86070 */
[----:B------:R-:W-:-:S02]  /*18020*/  IMAD.MOV.U32 R243, RZ, RZ, c[0x0][0x180] ;  /* 0x00006000fff37624 */ /* 0x000fc400078e00ff */
[----:B------:R1:W-:Y:S01]  /*18030*/  LDGSTS.E [R237+0x42000], [R250.64], !P6 ;  /* 0x42000000faed7fae */ /* 0x0003e2000f121848 */
[C---:B------:R-:W-:Y:S02]  /*18040*/  IMAD.WIDE R226, R252.reuse, 0x4, R226 ;  /* 0x00000004fce27825 */ /* 0x040fe400078e02e2 */
[----:B------:R-:W-:Y:S01]  /*18050*/  IADD3 R236, R243, -0xa1, RZ ;  /* 0xffffff5ff3ec7810 */ /* 0x000fe20007ffe0ff */
[----:B-1----:R-:W2:Y:S01]  /*18060*/  LDL.LU.64 R246, [R1+0x2a08] ;  /* 0x002a080001f67983 */ /* 0x002ea20000300a00 */
[----:B------:R-:W-:-:S03]  /*18070*/  IMAD.WIDE R224, R252, 0x4, R224 ;  /* 0x00000004fce07825 */ /* 0x000fc600078e02e0 */
[----:B------:R-:W2:Y:S04]  /*18080*/  LDL.LU.64 R248, [R1+0x2a00] ;  /* 0x002a000001f87983 */ /* 0x000ea80000300a00 */
[----:B------:R1:W-:Y:S01]  /*18090*/  LDGSTS.E [R237+0x42400], [R240.64], !P6 ;  /* 0x42400000f0ed7fae */ /* 0x0003e2000f121848 */
[----:B------:R-:W-:Y:S02]  /*180a0*/  ISETP.GE.U32.AND P6, PT, R0, 0x7ffffee4, PT ;  /* 0x7ffffee40000780c */ /* 0x000fe40003fc6070 */
[----:B------:R-:W-:Y:S01]  /*180b0*/  IADD3 R0, R243, -0xa5, RZ ;  /* 0xffffff5bf3007810 */ /* 0x000fe20007ffe0ff */
[----:B------:R-:W2:Y:S01]  /*180c0*/  LDL.LU.64 R250, [R1+0x29f8] ;  /* 0x0029f80001fa7983 */ /* 0x000ea20000300a00 */
[----:B------:R-:W-:-:S03]  /*180d0*/  IMAD.WIDE R222, R252, 0x4, R222 ;  /* 0x00000004fcde7825 */ /* 0x000fc600078e02de */
[----:B------:R-:W-:Y:S01]  /*180e0*/  STL.64 [R1+0xe08], R234 ;  /* 0x000e08ea01007387 */ /* 0x000fe20000100a00 */
[----:B------:R-:W-:-:S03]  /*180f0*/  IMAD.WIDE R220, R252, 0x4, R220 ;  /* 0x00000004fcdc7825 */ /* 0x000fc600078e02dc */
[----:B------:R1:W-:Y:S04]  /*18100*/  LDGSTS.E [R237+0x44000], [R234.64], !P0 ;  /* 0x44000000eaed7fae */ /* 0x0003e8000c121848 */
[----:B------:R-:W-:Y:S04]  /*18110*/  STL.64 [R1+0xdf0], R232 ;  /* 0x000df0e801007387 */ /* 0x000fe80000100a00 */
[----:B------:R1:W-:Y:S01]  /*18120*/  LDGSTS.E [R237+0x44400], [R232.64], !P0 ;  /* 0x44400000e8ed7fae */ /* 0x0003e2000c121848 */
[----:B------:R-:W-:-:S03]  /*18130*/  ISETP.GE.U32.AND P0, PT, R236, 0x7ffffee0, PT ;  /* 0x7ffffee0ec00780c */ /* 0x000fc60003f06070 */
[----:B------:R-:W-:Y:S01]  /*18140*/  STL.64 [R1+0xde0], R230 ;  /* 0x000de0e601007387 */ /* 0x000fe20000100a00 */
[----:B------:R-:W-:-:S03]  /*18150*/  IMAD.WIDE R218, R252, 0x4, R218 ;  /* 0x00000004fcda7825 */ /* 0x000fc600078e02da */
[----:B------:R1:W-:Y:S01]  /*18160*/  LDGSTS.E [R237+0x46000], [R230.64], !P3 ;  /* 0x46000000e6ed7fae */ /* 0x0003e2000d921848 */
[----:B------:R-:W-:-:S03]  /*18170*/  IMAD.WIDE R216, R252, 0x4, R216 ;  /* 0x00000004fcd87825 */ /* 0x000fc600078e02d8 */
[----:B------:R1:W-:Y:S04]  /*18180*/  STL.64 [R1+0xdd0], R228 ;  /* 0x000dd0e401007387 */ /* 0x0003e80000100a00 */
[----:B------:R1:W-:Y:S01]  /*18190*/  LDGSTS.E [R237+0x46400], [R228.64], !P3 ;  /* 0x46400000e4ed7fae */ /* 0x0003e2000d921848 */
[----:B------:R-:W-:Y:S01]  /*181a0*/  ISETP.GE.U32.AND P3, PT, R0, 0x7ffffedc, PT ;  /* 0x7ffffedc0000780c */ /* 0x000fe20003f66070 */
[----:B------:R-:W-:Y:S01]  /*181b0*/  IMAD.WIDE R214, R252, 0x4, R214 ;  /* 0x00000004fcd67825 */ /* 0x000fe200078e02d6 */
[C---:B------:R-:W-:Y:S01]  /*181c0*/  IADD3 R0, R243.reuse, -0xad, RZ ;  /* 0xffffff53f3007810 */ /* 0x040fe20007ffe0ff */
[----:B------:R-:W-:Y:S04]  /*181d0*/  STL.64 [R1+0xdc0], R226 ;  /* 0x000dc0e201007387 */ /* 0x000fe80000100a00 */
[----:B------:R2:W-:Y:S01]  /*181e0*/  LDGSTS.E [R237+0x48000], [R226.64], !P2 ;  /* 0x48000000e2ed7fae */ /* 0x0005e2000d121848 */
[----:B-1----:R-:W-:-:S03]  /*181f0*/  IADD3 R228, R243, -0xa9, RZ ;  /* 0xffffff57f3e47810 */ /* 0x002fc60007ffe0ff */
[----:B------:R-:W-:Y:S01]  /*18200*/  STL.64 [R1+0xdb0], R224 ;  /* 0x000db0e001007387 */ /* 0x000fe20000100a00 */
[----:B------:R-:W-:-:S03]  /*18210*/  IMAD.WIDE R212, R252, 0x4, R212 ;  /* 0x00000004fcd47825 */ /* 0x000fc600078e02d4 */
        /* <DEDUP_REMOVED lines=18> */
[----:B------:R-:W-:Y:S04]  /*18340*/  STL.64 [R1+0xd58], R214 ;  /* 0x000d58d601007387 */ /* 0x000fe80000100a00 */
        /* <DEDUP_REMOVED lines=13> */
[----:B------:R-:W-:Y:S01]  /*18420*/  ISETP.GE.U32.AND P0, PT, R212, 0x7ffffec8, PT ;  /* 0x7ffffec8d400780c */ /* 0x000fe20003f06070 */
[C---:B------:R-:W-:Y:S02]  /*18430*/  IMAD.WIDE R196, R252.reuse, 0x4, R196 ;  /* 0x00000004fcc47825 */ /* 0x040fe400078e02c4 */
[----:B------:R-:W-:Y:S04]  /*18440*/  STL.64 [R1+0xd10], R206 ;  /* 0x000d10ce01007387 */ /* 0x000fe80000100a00 */
[----:B------:R1:W-:Y:S01]  /*18450*/  LDGSTS.E [R237+0x52000], [R206.64], !P3 ;  /* 0x52000000ceed7fae */ /* 0x0003e2000d921848 */
[----:B------:R-:W-:-:S03]  /*18460*/  IMAD.WIDE R194, R252, 0x4, R194 ;  /* 0x00000004fcc27825 */ /* 0x000fc600078e02c2 */
[----:B------:R1:W-:Y:S04]  /*18470*/  STL.64 [R1+0xd00], R204 ;  /* 0x000d00cc01007387 */ /* 0x0003e80000100a00 */
[----:B------:R1:W-:Y:S01]  /*18480*/  LDGSTS.E [R237+0x52400], [R204.64], !P3 ;  /* 0x52400000cced7fae */ /* 0x0003e2000d921848 */
[----:B------:R-:W-:Y:S01]  /*18490*/  ISETP.GE.U32.AND P3, PT, R0, 0x7ffffec4, PT ;  /* 0x7ffffec40000780c */ /* 0x000fe20003f66070 */
[C---:B------:R-:W-:Y:S01]  /*184a0*/  IMAD.WIDE R192, R252.reuse, 0x4, R192 ;  /* 0x00000004fcc07825 */ /* 0x040fe200078e02c0 */
[----:B------:R-:W-:Y:S01]  /*184b0*/  IADD3 R0, R243, -0xc5, RZ ;  /* 0xffffff3bf3007810 */ /* 0x000fe20007ffe0ff */
[----:B------:R-:W-:Y:S02]  /*184c0*/  STL.64 [R1+0xce8], R202 ;  /* 0x000ce8ca01007387 */ /* 0x000fe40000100a00 */
[----:B------:R-:W-:-:S02]  /*184d0*/  IMAD.WIDE R190, R252, 0x4, R190 ;  /* 0x00000004fcbe7825 */ /* 0x000fc400078e02be */
        /* <DEDUP_REMOVED lines=106> */
[----:B------:R1:W-:Y:S01]  /*18b80*/  STL.64 [R1+0xb08], R148 ;  /* 0x000b089401007387 */ /* 0x0003e20000100a00 */
[----:B------:R-:W-:-:S03]  /*18b90*/  IMAD.WIDE R134, R252, 0x4, R134 ;  /* 0x00000004fc867825 */ /* 0x000fc600078e0286 */
        /* <DEDUP_REMOVED lines=18> */
[----:B------:R-:W-:-:S03]  /*18cc0*/  ISETP.GE.U32.AND P6, PT, R0, 0x7ffffe84, PT ;  /* 0x7ffffe840000780c */ /* 0x000fc60003fc6070 */
[----:B------:R-:W-:Y:S01]  /*18cd0*/  STL.64 [R1+0xab0], R138 ;  /* 0x000ab08a01007387 */ /* 0x000fe20000100a00 */
[C---:B------:R-:W-:Y:S01]  /*18ce0*/  IADD3 R0, R243.reuse, -0x86, RZ ;  /* 0xffffff7af3007810 */ /* 0x040fe20007ffe0ff */
[----:B------:R-:W-:Y:S01]  /*18cf0*/  IMAD.WIDE R122, R252, 0x4, R122 ;  /* 0x00000004fc7a7825 */ /* 0x000fe200078e027a */
[----:B------:R-:W-:Y:S01]  /*18d00*/  LOP3.LUT R242, R242, 0xff, RZ, 0xc0, !PT ;  /* 0x000000fff2f27812 */ /* 0x000fe200078ec0ff */
[----:B------:R-:W-:Y:S01]  /*18d10*/  STL.64 [R1+0xaa0], R136 ;  /* 0x000aa08801007387 */ /* 0x000fe20000100a00 */
[----:B-1----:R-:W-:-:S03]  /*18d20*/  IADD3 R140, R243, -0x82, RZ ;  /* 0xffffff7ef38c7810 */ /* 0x002fc60007ffe0ff */
[----:B------:R1:W-:Y:S01]  /*18d30*/  LDGSTS.E [R237+0x74000], [R138.64], !P0 ;  /* 0x740000008aed7fae */ /* 0x0003e2000c121848 */
[----:B------:R-:W-:-:S03]  /*18d40*/  IMAD.WIDE R120, R252, 0x4, R120 ;  /* 0x00000004fc787825 */ /* 0x000fc600078e0278 */
[----:B------:R-:W-:Y:S01]  /*18d50*/  STL.64 [R1+0xa90], R134 ;  /* 0x000a908601007387 */ /* 0x000fe20000100a00 */
[----:B------:R-:W-:-:S03]  /*18d60*/  IMAD.WIDE R118, R252, 0x4, R118 ;  /* 0x00000004fc767825 */ /* 0x000fc600078e0276 */
[----:B------:R1:W-:Y:S01]  /*18d70*/  LDGSTS.E [R237+0x74400], [R136.64], !P0 ;  /* 0x7440000088ed7fae */ /* 0x0003e2000c121848 */
[----:B------:R-:W-:-:S03]  /*18d80*/  ISETP.GE.U32.AND P0, PT, R140, 0x7ffffeff, PT ;  /* 0x7ffffeff8c00780c */ /* 0x000fc60003f06070 */
[----:B------:R1:W-:Y:S01]  /*18d90*/  STL.64 [R1+0xa80], R132 ;  /* 0x000a808401007387 */ /* 0x0003e20000100a00 */
[----:B------:R-:W-:-:S03]  /*18da0*/  IMAD.WIDE R116, R252, 0x4, R116 ;  /* 0x00000004fc747825 */ /* 0x000fc600078e0274 */
[----:B------:R1:W-:Y:S01]  /*18db0*/  LDGSTS.E [R237+0x76000], [R134.64], !P3 ;  /* 0x7600000086ed7fae */ /* 0x0003e2000d921848 */
[----:B------:R-:W-:-:S03]  /*18dc0*/  IMAD.SHL.U32 R242, R242, 0x4, RZ ;  /* 0x00000004f2f27824 */ /* 0x000fc600078e00ff */
[----:B------:R-:W-:Y:S01]  /*18dd0*/  STL.64 [R1+0xa68], R130 ;  /* 0x000a688201007387 */ /* 0x000fe20000100a00 */
[----:B------:R-:W-:-:S03]  /*18de0*/  IMAD.WIDE R114, R252, 0x4, R114 ;  /* 0x00000004fc727825 */ /* 0x000fc600078e0272 */
[----:B------:R1:W-:Y:S01]  /*18df0*/  LDGSTS.E [R237+0x76400], [R132.64], !P3 ;  /* 0x7640000084ed7fae */ /* 0x0003e2000d921848 */
[----:B------:R-:W-:-:S03]  /*18e00*/  ISETP.GE.U32.AND P3, PT, R0, 0x7ffffefb, PT ;  /* 0x7ffffefb0000780c */ /* 0x000fc60003f66070 */
[----:B------:R-:W-:Y:S01]  /*18e10*/  STL.64 [R1+0xa58], R128 ;  /* 0x000a588001007387 */ /* 0x000fe20000100a00 */
[C---:B------:R-:W-:Y:S01]  /*18e20*/  IADD3 R0, R243.reuse, -0x8e, RZ ;  /* 0xffffff72f3007810 */ /* 0x040fe20007ffe0ff */
[----:B------:R-:W-:Y:S02]  /*18e30*/  IMAD.WIDE R112, R252, 0x4, R112 ;  /* 0x00000004fc707825 */ /* 0x000fe400078e0270 */
[----:B------:R-:W-:Y:S01]  /*18e40*/  STL.64 [R1+0xa40], R126 ;  /* 0x000a407e01007387 */ /* 0x000fe20000100a00 */
[----:B-1----:R-:W-:-:S03]  /*18e50*/  IADD3 R132, R243, -0x8a, RZ ;  /* 0xffffff76f3847810 */ /* 0x002fc60007ffe0ff */
[----:B------:R1:W-:Y:S01]  /*18e60*/  LDGSTS.E [R237+0x78000], [R130.64], !P2 ;  /* 0x7800000082ed7fae */ /* 0x0003e2000d121848 */
[----:B------:R-:W-:-:S03]  /*18e70*/  IMAD.WIDE R110, R252, 0x4, R110 ;  /* 0x00000004fc6e7825 */ /* 0x000fc600078e026e */
[----:B------:R1:W-:Y:S01]  /*18e80*/  STL.64 [R1+0xa30], R124 ;  /* 0x000a307c01007387 */ /* 0x0003e20000100a00 */
[----:B------:R-:W-:-:S03]  /*18e90*/  IMAD.WIDE R108, R252, 0x4, R108 ;  /* 0x00000004fc6c7825 */ /* 0x000fc600078e026c */
[----:B------:R1:W-:Y:S01]  /*18ea0*/  LDGSTS.E [R237+0x78400], [R128.64], !P2 ;  /* 0x7840000080ed7fae */ /* 0x0003e2000d121848 */
[----:B------:R-:W-:-:S03]  /*18eb0*/  ISETP.GE.U32.AND P2, PT, R132, 0x7ffffef7, PT ;  /* 0x7ffffef78400780c */ /* 0x000fc60003f46070 */
[----:B------:R-:W-:Y:S01]  /*18ec0*/  STL.64 [R1+0xa18], R122 ;  /* 0x000a187a01007387 */ /* 0x000fe20000100a00 */
[----:B------:R-:W-:-:S03]  /*18ed0*/  IMAD.WIDE R106, R252, 0x4, R106 ;  /* 0x00000004fc6a7825 */ /* 0x000fc600078e026a */
[----:B------:R1:W-:Y:S01]  /*18ee0*/  LDGSTS.E [R237+0x7a000], [R126.64], !P1 ;  /* 0x7a0000007eed7fae */ /* 0x0003e2000c921848 */
[----:B------:R-:W-:-:S03]  /*18ef0*/  LOP3.LUT R238, R242, 0x20, RZ, 0x3c, !PT ;  /* 0x00000020f2ee7812 */ /* 0x000fc600078e3cff */
[----:B------:R-:W-:Y:S01]  /*18f00*/  STL.64 [R1+0xa08], R120 ;  /* 0x000a087801007387 */ /* 0x000fe20000100a00 */
[----:B------:R-:W-:-:S03]  /*18f10*/  IMAD.WIDE R104, R252, 0x4, R104 ;  /* 0x00000004fc687825 */ /* 0x000fc600078e0268 */
[----:B------:R1:W-:Y:S01]  /*18f20*/  LDGSTS.E [R237+0x7a400], [R124.64], !P1 ;  /* 0x7a4000007ced7fae */ /* 0x0003e2000c921848 */
[----:B------:R-:W-:-:S03]  /*18f30*/  ISETP.GE.U32.AND P1, PT, R0, 0x7ffffef3, PT ;  /* 0x7ffffef30000780c */ /* 0x000fc60003f26070 */
[----:B------:R-:W-:Y:S01]  /*18f40*/  STL.64 [R1+0x9f8], R118 ;  /* 0x0009f87601007387 */ /* 0x000fe20000100a00 */
[C---:B------:R-:W-:Y:S01]  /*18f50*/  IADD3 R0, R243.reuse, -0x96, RZ ;  /* 0xffffff6af3007810 */ /* 0x040fe20007ffe0ff */
[----:B------:R-:W-:Y:S02]  /*18f60*/  IMAD.WIDE R102, R252, 0x4, R102 ;  /* 0x00000004fc667825 */ /* 0x000fe400078e0266 */
[----:B------:R2:W-:Y:S01]  /*18f70*/  STL.64 [R1+0x9e0], R116 ;  /* 0x0009e07401007387 */ /* 0x0005e20000100a00 */
[----:B-1----:R-:W-:-:S03]  /*18f80*/  IADD3 R124, R243, -0x92, RZ ;  /* 0xffffff6ef37c7810 */ /* 0x002fc60007ffe0ff */
[----:B------:R1:W-:Y:S01]  /*18f90*/  LDGSTS.E [R237+0x7c000], [R122.64], !P4 ;  /* 0x7c0000007aed7fae */ /* 0x0003e2000e121848 */
[----:B------:R-:W-:-:S03]  /*18fa0*/  IMAD.WIDE R100, R252, 0x4, R100 ;  /* 0x00000004fc647825 */ /* 0x000fc600078e0264 */
        /* <DEDUP_REMOVED lines=8> */
[----:B------:R-:W-:Y:S01]  /*19030*/  STL.64 [R1+0x9a8], R110 ;  /* 0x0009a86e01007387 */ /* 0x000fe20000100a00 */
[----:B------:R-:W-:-:S03]  /*19040*/  IMAD.WIDE R92, R252, 0x4, R92 ;  /* 0x00000004fc5c7825 */ /* 0x000fc600078e025c */
[----:B------:R2:W-:Y:S01]  /*19050*/  LDGSTS.E [R237+0x7e400], [R116.64], !P6 ;  /* 0x7e40000074ed7fae */ /* 0x0005e2000f121848 */
[----:B------:R-:W-:-:S03]  /*19060*/  ISETP.GE.U32.AND P6, PT, R0, 0x7ffffeeb, PT ;  /* 0x7ffffeeb0000780c */ /* 0x000fc60003fc6070 */
[----:B------:R1:W-:Y:S01]  /*19070*/  STL.64 [R1+0x998], R108 ;  /* 0x0009986c01007387 */ /* 0x0003e20000100a00 */
[----:B------:R-:W-:-:S03]  /*19080*/  IADD3 R0, R243, -0x9e, RZ ;  /* 0xffffff62f3007810 */ /* 0x000fc60007ffe0ff */
[----:B------:R-:W-:Y:S01]  /*19090*/  STL.64 [R1+0x988], R106 ;  /* 0x0009886a01007387 */ /* 0x000fe20000100a00 */
[C---:B------:R-:W-:Y:S01]  /*190a0*/  IMAD.WIDE R90, R252.reuse, 0x4, R90 ;  /* 0x00000004fc5a7825 */ /* 0x040fe200078e025a */
[----:B--2---:R-:W-:Y:S02]  /*190b0*/  IADD3 R116, R243, -0x9a, RZ ;  /* 0xffffff66f3747810 */ /* 0x004fe40007ffe0ff */
        /* <DEDUP_REMOVED lines=8> */
[----:B------:R2:W-:Y:S04]  /*19140*/  LDGSTS.E [R238+0x42800], [R110.64], !P3 ;  /* 0x428000006eee7fae */ /* 0x0005e8000d921848 */
[----:B------:R1:W-:Y:S01]  /*19150*/  STL.64 [R1+0x948], R100 ;  /* 0x0009486401007387 */ /* 0x0003e20000100a00 */
[----:B------:R-:W-:-:S03]  /*19160*/  IMAD.WIDE R82, R252, 0x4, R82 ;  /* 0x00000004fc527825 */ /* 0x000fc600078e0252 */
[----:B------:R1:W-:Y:S01]  /*19170*/  LDGSTS.E [R238+0x42c00], [R108.64], !P3 ;  /* 0x42c000006cee7fae */ /* 0x0003e2000d921848 */
[----:B------:R-:W-:-:S03]  /*19180*/  ISETP.GE.U32.AND P3, PT, R0, 0x7ffffee3, PT ;  /* 0x7ffffee30000780c */ /* 0x000fc60003f66070 */
[----:B------:R-:W-:Y:S01]  /*19190*/  STL.64 [R1+0x938], R98 ;  /* 0x0009386201007387 */ /* 0x000fe20000100a00 */
[----:B------:R-:W-:-:S03]  /*191a0*/  IADD3 R0, R243, -0xa6, RZ ;  /* 0xffffff5af3007810 */ /* 0x000fc60007ffe0ff */
[----:B------:R-:W-:Y:S01]  /*191b0*/  STL.64 [R1+0x920], R96 ;  /* 0x0009206001007387 */ /* 0x000fe20000100a00 */
[C---:B------:R-:W-:Y:S01]  /*191c0*/  IMAD.WIDE R80, R252.reuse, 0x4, R80 ;  /* 0x00000004fc507825 */ /* 0x040fe200078e0250 */
[----:B-1----:R-:W-:Y:S02]  /*191d0*/  IADD3 R108, R243, -0xa2, RZ ;  /* 0xffffff5ef36c7810 */ /* 0x002fe40007ffe0ff */
[----:B------:R-:W-:Y:S01]  /*191e0*/  STL.64 [R1+0x910], R94 ;  /* 0x0009105e01007387 */ /* 0x000fe20000100a00 */
[----:B------:R-:W-:-:S03]  /*191f0*/  IMAD.WIDE R78, R252, 0x4, R78 ;  /* 0x00000004fc4e7825 */ /* 0x000fc600078e024e */
        /* <DEDUP_REMOVED lines=8> */
[----:B------:R2:W-:Y:S04]  /*19280*/  LDGSTS.E [R238+0x46800], [R102.64], !P1 ;  /* 0x4680000066ee7fae */ /* 0x0005e8000c921848 */
[----:B------:R-:W-:Y:S01]  /*19290*/  STL.64 [R1+0x8d0], R88 ;  /* 0x0008d05801007387 */ /* 0x000fe20000100a00 */
[----:B------:R-:W-:-:S03]  /*192a0*/  IMAD.WIDE R70, R252, 0x4, R70 ;  /* 0x00000004fc467825 */ /* 0x000fc600078e0246 */
[----:B------:R1:W-:Y:S01]  /*192b0*/  LDGSTS.E [R238+0x46c00], [R100.64], !P1 ;  /* 0x46c0000064ee7fae */ /* 0x0003e2000c921848 */
[----:B------:R-:W-:-:S03]  /*192c0*/  ISETP.GE.U32.AND P1, PT, R0, 0x7ffffedb, PT ;  /* 0x7ffffedb0000780c */ /* 0x000fc60003f26070 */
[----:B------:R-:W-:Y:S01]  /*192d0*/  STL.64 [R1+0x8c0], R86 ;  /* 0x0008c05601007387 */ /* 0x000fe20000100a00 */
[----:B------:R-:W-:-:S03]  /*192e0*/  IADD3 R0, R243, -0xae, RZ ;  /* 0xffffff52f3007810 */ /* 0x000fc60007ffe0ff */
[----:B------:R2:W-:Y:S01]  /*192f0*/  STL.64 [R1+0x8a8], R84 ;  /* 0x0008a85401007387 */ /* 0x0005e20000100a00 */
[C---:B------:R-:W-:Y:S01]  /*19300*/  IMAD.WIDE R68, R252.reuse, 0x4, R68 ;  /* 0x00000004fc447825 */ /* 0x040fe200078e0244 */
[----:B-1----:R-:W-:Y:S02]  /*19310*/  IADD3 R100, R243, -0xaa, RZ ;  /* 0xffffff56f3647810 */ /* 0x002fe40007ffe0ff */
        /* <DEDUP_REMOVED lines=42> */
[----:B------:R1:W-:Y:S04]  /*195c0*/  STL.64 [R1+0x7b8], R60 ;  /* 0x0007b83c01007387 */ /* 0x0003e80000100a00 */
[----:B------:R2:W-:Y:S04]  /*195d0*/  LDGSTS.E [R238+0x52800], [R78.64], !P1 ;  /* 0x528000004eee7fae */ /* 0x0005e8000c921848 */
[----:B------:R-:W-:Y:S04]  /*195e0*/  STL.64 [R1+0x7a8], R58 ;  /* 0x0007a83a01007387 */ /* 0x000fe80000100a00 */
[----:B------:R1:W-:Y:S01]  /*195f0*/  LDGSTS.E [R238+0x52c00], [R76.64], !P1 ;  /* 0x52c000004cee7fae */ /* 0x0003e2000c921848 */
[----:B------:R-:W-:-:S03]  /*19600*/  ISETP.GE.U32.AND P1, PT, R0, 0x7ffffec3, PT ;  /* 0x7ffffec30000780c */ /* 0x000fc60003f26070 */
[----:B------:R-:W-:Y:S01]  /*19610*/  STL.64 [R1+0x790], R56 ;  /* 0x0007903801007387 */ /* 0x000fe20000100a00 */
[----:B------:R-:W-:-:S03]  /*19620*/  IADD3 R0, R243, -0xc6, RZ ;  /* 0xffffff3af3007810 */ /* 0x000fc60007ffe0ff */
[----:B------:R-:W-:Y:S01]  /*19630*/  STL.64 [R1+0x780], R54 ;  /* 0x0007803601007387 */ /* 0x000fe20000100a00 */
[----:B-1----:R-:W-:-:S03]  /*19640*/  IADD3 R76, R243, -0xc2, RZ ;  /* 0xffffff3ef34c7810 */ /* 0x002fc60007ffe0ff */
[----:B------:R1:W-:Y:S04]  /*19650*/  STL.64 [R1+0x760], R52 ;  /* 0x0007603401007387 */ /* 0x0003e80000100a00 */
[----:B------:R2:W-:Y:S04]  /*19660*/  LDGSTS.E [R238+0x54800], [R74.64], !P4 ;  /* 0x548000004aee7fae */ /* 0x0005e8000e121848 */
[----:B------:R-:W-:Y:S04]  /*19670*/  STL.64 [R1+0x748], R50 ;  /* 0x0007483201007387 */ /* 0x000fe80000100a00 */
[----:B------:R2:W-:Y:S01]  /*19680*/  LDGSTS.E [R238+0x54c00], [R72.64], !P4 ;  /* 0x54c0000048ee7fae */ /* 0x0005e2000e121848 */
[----:B------:R-:W-:-:S03]  /*19690*/  ISETP.GE.U32.AND P4, PT, R76, 0x7ffffebf, PT ;  /* 0x7ffffebf4c00780c */ /* 0x000fc60003f86070 */
[----:B------:R-:W-:Y:S04]  /*196a0*/  STL.64 [R1+0x738], R6 ;  /* 0x0007380601007387 */ /* 0x000fe80000100a00 */
[----:B------:R2:W-:Y:S04]  /*196b0*/  LDGSTS.E [R238+0x56800], [R70.64], !P6 ;  /* 0x5680000046ee7fae */ /* 0x0005e8000f121848 */
[----:B------:R-:W-:Y:S04]  /*196c0*/  STL.64 [R1+0x720], R4 ;  /* 0x0007200401007387 */ /* 0x000fe80000100a00 */
[----:B------:R1:W-:Y:S01]  /*196d0*/  LDGSTS.E [R238+0x56c00], [R68.64], !P6 ;  /* 0x56c0000044ee7fae */ /* 0x0003e2000f121848 */
[----:B------:R-:W-:-:S03]  /*196e0*/  ISETP.GE.U32.AND P6, PT, R0, 0x7ffffebb, PT ;  /* 0x7ffffebb0000780c */ /* 0x000fc60003fc6070 */
[----:B------:R1:W-:Y:S01]  /*196f0*/  STL.64 [R1+0x710], R2 ;  /* 0x0007100201007387 */ /* 0x0003e20000100a00 */
[----:B------:R-:W-:-:S03]  /*19700*/  IADD3 R0, R243, -0xce, RZ ;  /* 0xffffff32f3007810 */ /* 0x000fc60007ffe0ff */
[----:B------:R-:W2:Y:S04]  /*19710*/  LDL.LU.64 R226, [R1] ;  /* 0x0000000001e27983 */ /* 0x000ea80000300a00 */
[----:B------:R1:W-:Y:S04]  /*19720*/  LDGSTS.E [R238+0x58800], [R66.64], !P0 ;  /* 0x5880000042ee7fae */ /* 0x0003e8000c121848 */
[----:B------:R-:W2:Y:S04]  /*19730*/  LDL.LU.64 R232, [R1+0x8] ;  /* 0x0000080001e87983 */ /* 0x000ea80000300a00 */
[----:B------:R1:W-:Y:S04]  /*19740*/  LDGSTS.E [R238+0x58c00], [R64.64], !P0 ;  /* 0x58c0000040ee7fae */ /* 0x0003e8000c121848 */
[----:B------:R1:W-:Y:S04]  /*19750*/  LDGSTS.E [R238+0x5a800], [R62.64], !P3 ;  /* 0x5a8000003eee7fae */ /* 0x0003e8000d921848 */
[----:B------:R1:W-:Y:S01]  /*19760*/  LDGSTS.E [R238+0x5ac00], [R60.64], !P3 ;  /* 0x5ac000003cee7fae */ /* 0x0003e2000d921848 */
[----:B------:R-:W-:-:S03]  /*19770*/  ISETP.GE.U32.AND P3, PT, R0, 0x7ffffeb3, PT ;  /* 0x7ffffeb30000780c */ /* 0x000fc60003f66070 */
[----:B------:R-:W2:Y:S01]  /*19780*/  LDL.LU.64 R234, [R1+0x10] ;  /* 0x0000100001ea7983 */ /* 0x000ea20000300a00 */
[----:B------:R-:W-:-:S03]  /*19790*/  IADD3 R0, R243, -0xd6, RZ ;  /* 0xffffff2af3007810 */ /* 0x000fc60007ffe0ff */
[----:B------:R2:W-:Y:S04]  /*197a0*/  LDGSTS.E [R238+0x5c800], [R58.64], !P2 ;  /* 0x5c8000003aee7fae */ /* 0x0005e8000d121848 */
[----:B------:R1:W-:Y:S04]  /*197b0*/  LDGSTS.E [R238+0x5cc00], [R56.64], !P2 ;  /* 0x5cc0000038ee7fae */ /* 0x0003e8000d121848 */
[----:B------:R1:W-:Y:S04]  /*197c0*/  LDGSTS.E [R238+0x5e800], [R54.64], !P1 ;  /* 0x5e80000036ee7fae */ /* 0x0003e8000c921848 */
[----:B------:R1:W-:Y:S01]  /*197d0*/  LDGSTS.E [R238+0x5ec00], [R52.64], !P1 ;  /* 0x5ec0000034ee7fae */ /* 0x0003e2000c921848 */
[----:B------:R-:W-:-:S03]  /*197e0*/  ISETP.GE.U32.AND P1, PT, R0, 0x7ffffeab, PT ;  /* 0x7ffffeab0000780c */ /* 0x000fc60003f26070 */
[----:B------:R-:W2:Y:S01]  /*197f0*/  LDL.LU.64 R222, [R1+0x18] ;  /* 0x0000180001de7983 */ /* 0x000ea20000300a00 */
[----:B------:R-:W-:-:S03]  /*19800*/  IADD3 R0, R243, -0xde, RZ ;  /* 0xffffff22f3007810 */ /* 0x000fc60007ffe0ff */
[----:B------:R-:W2:Y:S04]  /*19810*/  LDL.LU.64 R240, [R1+0x20] ;  /* 0x0000200001f07983 */ /* 0x000ea80000300a00 */
[----:B------:R3:W-:Y:S04]  /*19820*/  LDGSTS.E [R238+0x60800], [R50.64], !P4 ;  /* 0x6080000032ee7fae */ /* 0x0007e8000e121848 */
[----:B------:R2:W-:Y:S01]  /*19830*/  LDGSTS.E [R238+0x60c00], [R6.64], !P4 ;  /* 0x60c0000006ee7fae */ /* 0x0005e2000e121848 */
[----:B-1----:R-:W-:-:S03]  /*19840*/  IADD3 R68, R243, -0xca, RZ ;  /* 0xffffff36f3447810 */ /* 0x002fc60007ffe0ff */
[----:B------:R1:W-:Y:S01]  /*19850*/  LDGSTS.E [R238+0x62800], [R4.64], !P6 ;  /* 0x6280000004ee7fae */ /* 0x0003e2000f121848 */
[----:B------:R-:W-:-:S03]  /*19860*/  IADD3 R60, R243, -0xd2, RZ ;  /* 0xffffff2ef33c7810 */ /* 0x000fc60007ffe0ff */
[----:B------:R1:W-:Y:S01]  /*19870*/  LDGSTS.E [R238+0x62c00], [R2.64], !P6 ;  /* 0x62c0000002ee7fae */ /* 0x0003e2000f121848 */
[----:B------:R-:W-:Y:S02]  /*19880*/  ISETP.GE.U32.AND P6, PT, R0, 0x7ffffea3, PT ;  /* 0x7ffffea30000780c */ /* 0x000fe40003fc6070 */
[C---:B------:R-:W-:Y:S02]  /*19890*/  IADD3 R52, R243.reuse, -0xda, RZ ;  /* 0xffffff26f3347810 */ /* 0x040fe40007ffe0ff */
[C---:B------:R-:W-:Y:S02]  /*198a0*/  IADD3 R0, R243.reuse, -0xe6, RZ ;  /* 0xffffff1af3007810 */ /* 0x040fe40007ffe0ff */
[----:B-1----:R-:W-:Y:S02]  /*198b0*/  IADD3 R2, R243, -0xe2, RZ ;  /* 0xffffff1ef3027810 */ /* 0x002fe40007ffe0ff */
[----:B------:R-:W2:Y:S01]  /*198c0*/  LDL.LU.64 R242, [R1+0x28] ;  /* 0x0000280001f27983 */ /* 0x000ea20000300a00 */
[----:B------:R-:W-:Y:S01]  /*198d0*/  ISETP.GE.U32.AND P0, PT, R68, 0x7ffffeb7, PT ;  /* 0x7ffffeb74400780c */ /* 0x000fe20003f06070 */
[----:B------:R-:W-:Y:S01]  /*198e0*/  IMAD.WIDE R8, R252, 0x4, R8 ;  /* 0x00000004fc087825 */ /* 0x000fe200078e0208 */
[----:B------:R-:W-:Y:S01]  /*198f0*/  ISETP.GE.U32.AND P2, PT, R60, 0x7ffffeaf, PT ;  /* 0x7ffffeaf3c00780c */ /* 0x000fe20003f46070 */
[----:B------:R-:W2:Y:S02]  /*19900*/  LDL.LU.64 R230, [R1+0x30] ;  /* 0x0000300001e67983 */ /* 0x000ea40000300a00 */
[----:B------:R-:W-:Y:S01]  /*19910*/  IMAD.WIDE R10, R252, 0x4, R10 ;  /* 0x00000004fc0a7825 */ /* 0x000fe200078e020a */
[----:B------:R-:W-:Y:S01]  /*19920*/  ISETP.GE.U32.AND P4, PT, R52, 0x7ffffea7, PT ;  /* 0x7ffffea73400780c */ /* 0x000fe20003f86070 */
[----:B------:R1:W-:Y:S02]  /*19930*/  STL.64 [R1+0x2968], R8 ;  /* 0x0029680801007387 */ /* 0x0003e40000100a00 */
[----:B------:R-:W-:-:S04]  /*19940*/  IMAD.WIDE R12, R252, 0x4, R12 ;  /* 0x00000004fc0c7825 */ /* 0x000fc800078e020c */
[C---:B------:R-:W-:Y:S01]  /*19950*/  IMAD.WIDE R14, R252.reuse, 0x4, R14 ;  /* 0x00000004fc0e7825 */ /* 0x040fe200078e020e */
[----:B------:R1:W-:Y:S03]  /*19960*/  LDGSTS.E [R238+0x64800], [R8.64], !P0 ;  /* 0x6480000008ee7fae */ /* 0x0003e6000c121848 */
[C---:B------:R-:W-:Y:S01]  /*19970*/  IMAD.WIDE R16, R252.reuse, 0x4, R16 ;  /* 0x00000004fc107825 */ /* 0x040fe200078e0210 */
[----:B------:R-:W-:Y:S03]  /*19980*/  STL.64 [R1+0x2918], R10 ;  /* 0x0029180a01007387 */ /* 0x000fe60000100a00 */
[----:B------:R-:W-:Y:S01]  /*19990*/  IMAD.WIDE R18, R252, 0x4, R18 ;  /* 0x00000004fc127825 */ /* 0x000fe200078e0212 */
[----:B------:R2:W-:Y:S01]  /*199a0*/  LDGSTS.E [R238+0x64c00], [R10.64], !P0 ;  /* 0x64c000000aee7fae */ /* 0x0005e2000c121848 */
[----:B------:R-:W-:-:S02]  /*199b0*/  ISETP.GE.U32.AND P0, PT, R2, 0x7ffffe9f, PT ;  /* 0x7ffffe9f0200780c */ /* 0x000fc40003f06070 */
[C---:B------:R-:W-:Y:S01]  /*199c0*/  IMAD.WIDE R20, R252.reuse, 0x4, R20 ;  /* 0x00000004fc147825 */ /* 0x040fe200078e0214 */
[----:B-1----:R-:W-:Y:S01]  /*199d0*/  MOV R8, c[0x0][0x180] ;  /* 0x0000600000087a02 */ /* 0x002fe20000000f00 */
[----:B------:R-:W-:Y:S02]  /*199e0*/  STL.64 [R1+0x2970], R12 ;  /* 0x0029700c01007387 */ /* 0x000fe40000100a00 */
[----:B------:R-:W-:Y:S01]  /*199f0*/  IMAD.WIDE R22, R252, 0x4, R22 ;  /* 0x00000004fc167825 */ /* 0x000fe200078e0216 */
[----:B------:R-:W-:Y:S01]  /*19a00*/  IADD3 R2, R8, -0xea, RZ ;  /* 0xffffff1608027810 */ /* 0x000fe20007ffe0ff */
[----:B------:R1:W-:Y:S02]  /*19a10*/  LDGSTS.E [R238+0x66800], [R12.64], !P3 ;  /* 0x668000000cee7fae */ /* 0x0003e4000d921848 */
[C---:B------:R-:W-:Y:S02]  /*19a20*/  IMAD.WIDE R24, R252.reuse, 0x4, R24 ;  /* 0x00000004fc187825 */ /* 0x040fe400078e0218 */
[----:B------:R-:W-:Y:S02]  /*19a30*/  STL.64 [R1+0x2920], R14 ;  /* 0x0029200e01007387 */ /* 0x000fe40000100a00 */
[----:B---3--:R-:W-:-:S02]  /*19a40*/  IMAD.WIDE R26, R252, 0x4, R26 ;  /* 0x00000004fc1a7825 */ /* 0x008fc400078e021a */
[----:B------:R1:W-:Y:S01]  /*19a50*/  LDGSTS.E [R238+0x66c00], [R14.64], !P3 ;  /* 0x66c000000eee7fae */ /* 0x0003e2000d921848 */
[----:B------:R-:W-:Y:S01]  /*19a60*/  ISETP.GE.U32.AND P3, PT, R0, 0x7ffffe9b, PT ;  /* 0x7ffffe9b0000780c */ /* 0x000fe20003f66070 */
[----:B------:R-:W-:Y:S02]  /*19a70*/  IMAD.WIDE R28, R252, 0x4, R28 ;  /* 0x00000004fc1c7825 */ /* 0x000fe400078e021c */
[----:B------:R-:W-:Y:S01]  /*19a80*/  STL.64 [R1+0x2978], R16 ;  /* 0x0029781001007387 */ /* 0x000fe20000100a00 */
[----:B------:R-:W-:Y:S01]  /*19a90*/  IADD3 R0, R8, -0xee, RZ ;  /* 0xffffff1208007810 */ /* 0x000fe20007ffe0ff */
[C---:B------:R-:W-:Y:S02]  /*19aa0*/  IMAD.WIDE R30, R252.reuse, 0x4, R30 ;  /* 0x00000004fc1e7825 */ /* 0x040fe400078e021e */
[----:B------:R-:W-:Y:S02]  /*19ab0*/  STL.64 [R1+0x2928], R18 ;  /* 0x0029281201007387 */ /* 0x000fe40000100a00 */
[----:B----4-:R-:W-:-:S02]  /*19ac0*/  IMAD.WIDE R32, R252, 0x4, R32 ;  /* 0x00000004fc207825 */ /* 0x010fc400078e0220 */
[----:B------:R1:W-:Y:S02]  /*19ad0*/  LDGSTS.E [R238+0x68800], [R16.64], !P2 ;  /* 0x6880000010ee7fae */ /* 0x0003e4000d121848 */
[C---:B------:R-:W-:Y:S02]  /*19ae0*/  IMAD.WIDE R34, R252.reuse, 0x4, R34 ;  /* 0x00000004fc227825 */ /* 0x040fe400078e0222 */
[----:B------:R-:W-:Y:S02]  /*19af0*/  STL.64 [R1+0x2980], R20 ;  /* 0x0029801401007387 */ /* 0x000fe40000100a00 */
[----:B------:R-:W-:Y:S02]  /*19b00*/  IMAD.WIDE R36, R252, 0x4, R36 ;  /* 0x00000004fc247825 */ /* 0x000fe400078e0224 */
[----:B------:R1:W-:Y:S01]  /*19b10*/  LDGSTS.E [R238+0x68c00], [R18.64], !P2 ;  /* 0x68c0000012ee7fae */ /* 0x0003e2000d121848 */
[----:B------:R-:W-:-:S03]  /*19b20*/  ISETP.GE.U32.AND P2, PT, R2, 0x7ffffe97, PT ;  /* 0x7ffffe970200780c */ /* 0x000fc60003f46070 */
[----:B------:R-:W-:Y:S01]  /*19b30*/  STL.64 [R1+0x2930], R22 ;  /* 0x0029301601007387 */ /* 0x000fe20000100a00 */
[----:B------:R-:W-:Y:S01]  /*19b40*/  IADD3 R2, R8, -0xf2, RZ ;  /* 0xffffff0e08027810 */ /* 0x000fe20007ffe0ff */
[C---:B------:R-:W-:Y:S02]  /*19b50*/  IMAD.WIDE R38, R252.reuse, 0x4, R38 ;  /* 0x00000004fc267825 */ /* 0x040fe400078e0226 */
[----:B------:R1:W-:Y:S04]  /*19b60*/  LDGSTS.E [R238+0x6a800], [R20.64], !P1 ;  /* 0x6a80000014ee7fae */ /* 0x0003e8000c921848 */
[----:B------:R-:W-:Y:S01]  /*19b70*/  STL.64 [R1+0x2988], R24 ;  /* 0x0029881801007387 */ /* 0x000fe20000100a00 */
[----:B------:R-:W-:-:S03]  /*19b80*/  IMAD.WIDE R40, R252, 0x4, R40 ;  /* 0x00000004fc287825 */ /* 0x000fc600078e0228 */
[----:B------:R1:W-:Y:S01]  /*19b90*/  LDGSTS.E [R238+0x6ac00], [R22.64], !P1 ;  /* 0x6ac0000016ee7fae */ /* 0x0003e2000c921848 */
[----:B------:R-:W-:-:S03]  /*19ba0*/  ISETP.GE.U32.AND P1, PT, R0, 0x7ffffe93, PT ;  /* 0x7ffffe930000780c */ /* 0x000fc60003f26070 */
[----:B------:R-:W-:Y:S01]  /*19bb0*/  STL.64 [R1+0x2938], R26 ;  /* 0x0029381a01007387 */ /* 0x000fe20000100a00 */
[----:B------:R-:W-:Y:S01]  /*19bc0*/  IADD3 R0, R8, -0xf6, RZ ;  /* 0xffffff0a08007810 */ /* 0x000fe20007ffe0ff */
[C---:B------:R-:W-:Y:S02]  /*19bd0*/  IMAD.WIDE R42, R252.reuse, 0x4, R42 ;  /* 0x00000004fc2a7825 */ /* 0x040fe400078e022a */
[----:B------:R-:W-:Y:S02]  /*19be0*/  STL.64 [R1+0x2990], R28 ;  /* 0x0029901c01007387 */ /* 0x000fe40000100a00 */
        /* <DEDUP_REMOVED lines=18> */
[----:B------:R-:W-:Y:S02]  /*19d10*/  IMAD.WIDE R54, R252, 0x4, R248 ;  /* 0x00000004fc367825 */ /* 0x000fe400078e02f8 */
[----:B------:R1:W-:Y:S04]  /*19d20*/  LDGSTS.E [R238+0x70800], [R32.64], !P0 ;  /* 0x7080000020ee7fae */ /* 0x0003e8000c121848 */
[----:B------:R-:W-:Y:S04]  /*19d30*/  STL.64 [R1+0x29a8], R40 ;  /* 0x0029a82801007387 */ /* 0x000fe80000100a00 */
[----:B------:R1:W-:Y:S01]  /*19d40*/  LDGSTS.E [R238+0x70c00], [R34.64], !P0 ;  /* 0x70c0000022ee7fae */ /* 0x0003e2000c121848 */
[----:B------:R-:W-:-:S03]  /*19d50*/  ISETP.GE.U32.AND P0, PT, R2, 0x7ffffe87, PT ;  /* 0x7ffffe870200780c */ /* 0x000fc60003f06070 */
[----:B------:R3:W-:Y:S04]  /*19d60*/  STL.64 [R1+0x2958], R42 ;  /* 0x0029582a01007387 */ /* 0x0007e80000100a00 */
[----:B------:R1:W-:Y:S04]  /*19d70*/  LDGSTS.E [R238+0x72800], [R36.64], !P3 ;  /* 0x7280000024ee7fae */ /* 0x0003e8000d921848 */
[----:B------:R-:W-:Y:S04]  /*19d80*/  STL.64 [R1+0x29b0], R44 ;  /* 0x0029b02c01007387 */ /* 0x000fe80000100a00 */
[----:B------:R1:W-:Y:S01]  /*19d90*/  LDGSTS.E [R238+0x72c00], [R38.64], !P3 ;  /* 0x72c0000026ee7fae */ /* 0x0003e2000d921848 */
[----:B------:R-:W-:-:S03]  /*19da0*/  ISETP.GE.U32.AND P3, PT, R0, 0x7ffffe83, PT ;  /* 0x7ffffe830000780c */ /* 0x000fc60003f66070 */
[----:B------:R4:W-:Y:S04]  /*19db0*/  STL.64 [R1+0x2960], R46 ;  /* 0x0029602e01007387 */ /* 0x0009e80000100a00 */
[----:B------:R-:W-:Y:S01]  /*19dc0*/  STL.64 [R1+0x29b8], R48 ;  /* 0x0029b83001007387 */ /* 0x000fe20000100a00 */
[----:B------:R-:W-:-:S03]  /*19dd0*/  IMAD.WIDE R56, R252, 0x4, R250 ;  /* 0x00000004fc387825 */ /* 0x000fc600078e02fa */
[----:B------:R-:W-:Y:S04]  /*19de0*/  STL.64 [R1+0x29c0], R50 ;  /* 0x0029c03201007387 */ /* 0x000fe80000100a00 */
[----:B------:R-:W-:Y:S04]  /*19df0*/  STL.64 [R1+0x29c8], R52 ;  /* 0x0029c83401007387 */ /* 0x000fe80000100a00 */
[----:B------:R1:W-:Y:S04]  /*19e00*/  LDGSTS.E [R238+0x74800], [R40.64], !P2 ;  /* 0x7480000028ee7fae */ /* 0x0003e8000d121848 */
[----:B------:R-:W-:Y:S04]  /*19e10*/  STL.64 [R1+0x29d0], R54 ;  /* 0x0029d03601007387 */ /* 0x000fe80000100a00 */
[----:B------:R1:W-:Y:S04]  /*19e20*/  LDGSTS.E [R238+0x74c00], [R42.64], !P2 ;  /* 0x74c000002aee7fae */ /* 0x0003e8000d121848 */
[----:B------:R1:W-:Y:S01]  /*19e30*/  LDGSTS.E [R238+0x76800], [R44.64], !P1 ;  /* 0x768000002cee7fae */ /* 0x0003e2000c921848 */
[----:B------:R-:W-:-:S03]  /*19e40*/  IMAD.SHL.U32 R239, R239, 0x4, RZ ;  /* 0x00000004efef7824 */ /* 0x000fc600078e00ff */
[----:B------:R1:W-:Y:S04]  /*19e50*/  LDGSTS.E [R238+0x76c00], [R46.64], !P1 ;  /* 0x76c000002eee7fae */ /* 0x0003e8000c921848 */
[----:B------:R1:W-:Y:S04]  /*19e60*/  LDGSTS.E [R238+0x78800], [R48.64], !P4 ;  /* 0x7880000030ee7fae */ /* 0x0003e8000e121848 */
[----:B------:R1:W-:Y:S04]  /*19e70*/  LDGSTS.E [R238+0x78c00], [R50.64], !P4 ;  /* 0x78c0000032ee7fae */ /* 0x0003e8000e121848 */
[----:B------:R1:W-:Y:S04]  /*19e80*/  LDGSTS.E [R238+0x7a800], [R52.64], !P6 ;  /* 0x7a80000034ee7fae */ /* 0x0003e8000f121848 */
[----:B------:R1:W-:Y:S01]  /*19e90*/  LDGSTS.E [R238+0x7ac00], [R54.64], !P6 ;  /* 0x7ac0000036ee7fae */ /* 0x0003e2000f121848 */
[----:B------:R-:W-:-:S03]  /*19ea0*/  LOP3.LUT R229, R239, 0x40, RZ, 0x3c, !PT ;  /* 0x00000040efe57812 */ /* 0x000fc600078e3cff */
[----:B------:R1:W-:Y:S01]  /*19eb0*/  LDGSTS.E [R238+0x7c800], [R56.64], !P0 ;  /* 0x7c80000038ee7fae */ /* 0x0003e2000c121848 */
[----:B--2---:R-:W-:-:S05]  /*19ec0*/  IMAD.WIDE R58, R252, 0x4, R226 ;  /* 0x00000004fc3a7825 */ /* 0x004fca00078e02e2 */
[----:B------:R1:W-:Y:S01]  /*19ed0*/  LDGSTS.E [R238+0x7cc00], [R58.64], !P0 ;  /* 0x7cc000003aee7fae */ /* 0x0003e2000c121848 */
[----:B------:R-:W-:-:S03]  /*19ee0*/  IMAD.WIDE R60, R252, 0x4, R232 ;  /* 0x00000004fc3c7825 */ /* 0x000fc600078e02e8 */
[----:B------:R-:W2:Y:S04]  /*19ef0*/  LDL.LU.64 R232, [R1+0x38] ;  /* 0x0000380001e87983 */ /* 0x000ea80000300a00 */
[----:B------:R-:W2:Y:S04]  /*19f00*/  LDL.LU.64 R224, [R1+0x40] ;  /* 0x0000400001e07983 */ /* 0x000ea80000300a00 */
[----:B------:R1:W-:Y:S01]  /*19f10*/  LDGSTS.E [R238+0x7e800], [R60.64], !P3 ;  /* 0x7e8000003cee7fae */ /* 0x0003e2000d921848 */
[----:B------:R-:W-:-:S03]  /*19f20*/  IMAD.WIDE R62, R252, 0x4, R234 ;  /* 0x00000004fc3e7825 */ /* 0x000fc600078e02ea */
[----:B------:R-:W2:Y:S04]  /*19f30*/  LDL.LU.64 R234, [R1+0x58] ;  /* 0x0000580001ea7983 */ /* 0x000ea80000300a00 */
[----:B------:R-:W2:Y:S04]  /*19f40*/  LDL.LU.64 R226, [R1+0x60] ;  /* 0x0000600001e27983 */ /* 0x000ea80000300a00 */
[----:B------:R-:W-:Y:S04]  /*19f50*/  STL.64 [R1+0x29d8], R56 ;  /* 0x0029d83801007387 */ /* 0x000fe80000100a00 */
[----:B------:R-:W-:Y:S04]  /*19f60*/  STL.64 [R1+0x29e0], R58 ;  /* 0x0029e03a01007387 */ /* 0x000fe80000100a00 */
[----:B------:R-:W-:Y:S04]  /*19f70*/  STL.64 [R1+0x29e8], R60 ;  /* 0x0029e83c01007387 */ /* 0x000fe80000100a00 */
[----:B------:R-:W-:Y:S01]  /*19f80*/  STL.64 [R1+0x29f0], R62 ;  /* 0x0029f03e01007387 */ /* 0x000fe20000100a00 */
[----:B------:R-:W-:-:S03]  /*19f90*/  IMAD.WIDE R6, R252, 0x4, R240 ;  /* 0x00000004fc067825 */ /* 0x000fc600078e02f0 */
[----:B------:R-:W2:Y:S04]  /*19fa0*/  LDL.LU.64 R240, [R1+0x78] ;  /* 0x0000780001f07983 */ /* 0x000ea80000300a00 */
[----:B------:R1:W-:Y:S04]  /*19fb0*/  LDGSTS.E [R238+0x7ec00], [R62.64], !P3 ;  /* 0x7ec000003eee7fae */ /* 0x0003e8000d921848 */
[----:B-1----:R-:W2:Y:S04]  /*19fc0*/  LDL.LU.64 R238, [R1+0x80] ;  /* 0x0000800001ee7983 */ /* 0x002ea80000300a00 */
[----:B------:R1:W-:Y:S01]  /*19fd0*/  STL.64 [R1+0x88], R6 ;  /* 0x0000880601007387 */ /* 0x0003e20000100a00 */
[----:B---3--:R-:W-:-:S03]  /*19fe0*/  IMAD.WIDE R42, R252, 0x4, R242 ;  /* 0x00000004fc2a7825 */ /* 0x008fc600078e02f2 */
[----:B------:R-:W3:Y:S01]  /*19ff0*/  LDL.LU.64 R242, [R1+0x98] ;  /* 0x0000980001f27983 */ /* 0x000ee20000300a00 */
[C---:B------:R-:W-:Y:S02]  /*1a000*/  IADD3 R2, R8.reuse, -0x83, RZ ;  /* 0xffffff7d08027810 */ /* 0x040fe40007ffe0ff */
[----:B------:R-:W-:Y:S02]  /*1a010*/  IADD3 R0, R8, -0x87, RZ ;  /* 0xffffff7908007810 */ /* 0x000fe40007ffe0ff */
[----:B------:R-:W-:Y:S02]  /*1a020*/  ISETP.GE.U32.AND P2, PT, R2, 0x7ffffefe, PT ;  /* 0x7ffffefe0200780c */ /* 0x000fe40003f46070 */
[----:B------:R-:W-:Y:S02]  /*1a030*/  ISETP.GE.U32.AND P1, PT, R0, 0x7ffffefa, PT ;  /* 0x7ffffefa0000780c */ /* 0x000fe40003f26070 */
[C---:B------:R-:W-:Y:S02]  /*1a040*/  IADD3 R2, R8.reuse, -0x8b, RZ ;  /* 0xffffff7508027810 */ /* 0x040fe40007ffe0ff */
[----:B------:R-:W-:Y:S01]  /*1a050*/  IADD3 R0, R8, -0x8f, RZ ;  /* 0xffffff7108007810 */ /* 0x000fe20007ffe0ff */
[----:B----4-:R-:W-:Y:S01]  /*1a060*/  IMAD.WIDE R46, R252, 0x4, R222 ;  /* 0x00000004fc2e7825 */ /* 0x010fe200078e02de */
[----:B------:R-:W-:-:S02]  /*1a070*/  ISETP.GE.U32.AND P4, PT, R2, 0x7ffffef6, PT ;  /* 0x7ffffef60200780c */ /* 0x000fc40003f86070 */
[----:B------:R-:W-:Y:S01]  /*1a080*/  ISETP.GE.U32.AND P6, PT, R0, 0x7ffffef2, PT ;  /* 0x7ffffef20000780c */ /* 0x000fe20003fc6070 */
[C---:B------:R-:W-:Y:S02]  /*1a090*/  IMAD.WIDE R4, R252.reuse, 0x4, R230 ;  /* 0x00000004fc047825 */ /* 0x040fe400078e02e6 */
[----:B------:R4:W-:Y:S04]  /*1a0a0*/  LDGSTS.E [R229+0x41000], [R46.64], !P2 ;  /* 0x410000002ee57fae */ /* 0x0009e8000d121848 */
[----:B------:R1:W-:Y:S04]  /*1a0b0*/  LDGSTS.E [R229+0x41400], [R6.64], !P2 ;  /* 0x4140000006e57fae */ /* 0x0003e8000d121848 */
[----:B------:R-:W4:Y:S04]  /*1a0c0*/  LDL.LU.64 R230, [R1+0xa0] ;  /* 0x0000a00001e67983 */ /* 0x000f280000300a00 */
[----:B------:R1:W-:Y:S04]  /*1a0d0*/  LDGSTS.E [R229+0x43000], [R42.64], !P1 ;  /* 0x430000002ae57fae */ /* 0x0003e8000c921848 */
[----:B------:R1:W-:Y:S04]  /*1a0e0*/  STL.64 [R1+0x68], R4 ;  /* 0x0000680401007387 */ /* 0x0003e80000100a00 */
[----:B------:R1:W-:Y:S01]  /*1a0f0*/  LDGSTS.E [R229+0x43400], [R4.64], !P1 ;  /* 0x4340000004e57fae */ /* 0x0003e2000c921848 */
[----:B--2---:R-:W-:-:S03]  /*1a100*/  IMAD.WIDE R38, R252, 0x4, R232 ;  /* 0x00000004fc267825 */ /* 0x004fc600078e02e8 */
[----:B------:R-:W2:Y:S01]  /*1a110*/  LDL.LU.64 R232, [R1+0xa8] ;  /* 0x0000a80001e87983 */ /* 0x000ea20000300a00 */
[----:B-1----:R-:W-:-:S03]  /*1a120*/  IMAD.WIDE R6, R252, 0x4, R224 ;  /* 0x00000004fc067825 */ /* 0x002fc600078e02e0 */
[----:B------:R-:W2:Y:S04]  /*1a130*/  LDL.LU.64 R224, [R1+0xb0] ;  /* 0x0000b00001e07983 */ /* 0x000ea80000300a00 */
[----:B------:R-:W-:Y:S04]  /*1a140*/  STL.64 [R1+0x48], R6 ;  /* 0x0000480601007387 */ /* 0x000fe80000100a00 */
[----:B------:R1:W-:Y:S01]  /*1a150*/  LDGSTS.E [R229+0x45000], [R38.64], !P4 ;  /* 0x4500000026e57fae */ /* 0x0003e2000e121848 */
[----:B------:R-:W-:-:S03]  /*1a160*/  IMAD.WIDE R34, R252, 0x4, R234 ;  /* 0x00000004fc227825 */ /* 0x000fc600078e02ea */
[----:B------:R-:W2:Y:S01]  /*1a170*/  LDL.LU.64 R234, [R1+0xb8] ;  /* 0x0000b80001ea7983 */ /* 0x000ea20000300a00 */
[----:B------:R-:W-:-:S03]  /*1a180*/  IMAD.WIDE R4, R252, 0x4, R226 ;  /* 0x00000004fc047825 */ /* 0x000fc600078e02e2 */
[----:B------:R-:W2:Y:S04]  /*1a190*/  LDL.LU.64 R226, [R1+0xc0] ;  /* 0x0000c00001e27983 */ /* 0x000ea80000300a00 */
[----:B------:R1:W-:Y:S04]  /*1a1a0*/  LDGSTS.E [R229+0x45400], [R6.64], !P4 ;  /* 0x4540000006e57fae */ /* 0x0003e8000e121848 */
[----:B------:R1:W-:Y:S04]  /*1a1b0*/  STL.64 [R1+0x28], R4 ;  /* 0x0000280401007387 */ /* 0x0003e80000100a00 */
[----:B------:R1:W-:Y:S04]  /*1a1c0*/  LDGSTS.E [R229+0x47000], [R34.64], !P6 ;  /* 0x4700000022e57fae */ /* 0x0003e8000f121848 */
[----:B------:R1:W-:Y:S01]  /*1a1d0*/  LDGSTS.E [R229+0x47400], [R4.64], !P6 ;  /* 0x4740000004e57fae */ /* 0x0003e2000f121848 */
[----:B------:R-:W-:-:S03]  /*1a1e0*/  IMAD.WIDE R30, R252, 0x4, R240 ;  /* 0x00000004fc1e7825 */ /* 0x000fc600078e02f0 */
[----:B------:R-:W2:Y:S01]  /*1a1f0*/  LDL.LU.64 R240, [R1+0xc8] ;  /* 0x0000c80001f07983 */ /* 0x000ea20000300a00 */
[----:B-1----:R-:W-:-:S03]  /*1a200*/  IMAD.WIDE R4, R252, 0x4, R238 ;  /* 0x00000004fc047825 */ /* 0x002fc600078e02ee */
[----:B------:R-:W2:Y:S04]  /*1a210*/  LDL.LU.64 R238, [R1+0xd0] ;  /* 0x0000d00001ee7983 */ /* 0x000ea80000300a00 */
[----:B------:R1:W-:Y:S01]  /*1a220*/  STL.64 [R1+0x8], R4 ;  /* 0x0000080401007387 */ /* 0x0003e20000100a00 */
[----:B---3--:R-:W-:-:S03]  /*1a230*/  IMAD.WIDE R64, R252, 0x4, R242 ;  /* 0x00000004fc407825 */ /* 0x008fc600078e02f2 */
[----:B------:R-:W3:Y:S01]  /*1a240*/  LDL.LU.64 R242, [R1+0xd8] ;  /* 0x0000d80001f27983 */ /* 0x000ee20000300a00 */
[----:B----4-:R-:W-:-:S03]  /*1a250*/  IMAD.WIDE R66, R252, 0x4, R230 ;  /* 0x00000004fc427825 */ /* 0x010fc600078e02e6 */
[----:B------:R-:W4:Y:S01]  /*1a260*/  LDL.LU.64 R230, [R1+0xe0] ;  /* 0x0000e00001e67983 */ /* 0x000f220000300a00 */
[----:B--2---:R-:W-:-:S03]  /*1a270*/  IMAD.WIDE R68, R252, 0x4, R232 ;  /* 0x00000004fc447825 */ /* 0x004fc600078e02e8 */
[----:B------:R-:W2:Y:S01]  /*1a280*/  LDL.LU.64 R232, [R1+0xe8] ;  /* 0x0000e80001e87983 */ /* 0x000ea20000300a00 */
[----:B------:R-:W-:-:S03]  /*1a290*/  IMAD.WIDE R70, R252, 0x4, R224 ;  /* 0x00000004fc467825 */ /* 0x000fc600078e02e0 */
        /* <DEDUP_REMOVED lines=70> */
[----:B------:R-:W2:Y:S04]  /*1a700*/  LDL.LU.64 R240, [R1+0x6d0] ;  /* 0x0006d00001f07983 */ /* 0x000ea80000300a00 */
        /* <DEDUP_REMOVED lines=20> */
[----:B------:R-:W1:Y:S01]  /*1a850*/  LDL.LU.64 R242, [R1+0x7a0] ;  /* 0x0007a00001f27983 */ /* 0x000e620000300a00 */
[----:B------:R-:W-:-:S04]  /*1a860*/  IADD3 R2, R8, -0x93, RZ ;  /* 0xffffff6d08027810 */ /* 0x000fc80007ffe0ff */
[----:B------:R-:W-:Y:S02]  /*1a870*/  ISETP.GE.U32.AND P0, PT, R2, 0x7ffffeee, PT ;  /* 0x7ffffeee0200780c */ /* 0x000fe40003f06070 */
[----:B------:R-:W-:-:S11]  /*1a880*/  LOP3.LUT R9, R237, 0x60, RZ, 0x3c, !PT ;  /* 0x00000060ed097812 */ /* 0x000fd600078e3cff */
[----:B------:R3:W-:Y:S04]  /*1a890*/  LDGSTS.E [R229+0x49000], [R30.64], !P0 ;  /* 0x490000001ee57fae */ /* 0x0007e8000c121848 */
[----:B------:R1:W-:Y:S01]  /*1a8a0*/  LDGSTS.E [R229+0x49400], [R4.64], !P0 ;  /* 0x4940000004e57fae */ /* 0x0003e2000c121848 */
[----:B----4-:R-:W-:-:S03]  /*1a8b0*/  IMAD.WIDE R164, R252, 0x4, R230 ;  /* 0x00000004fca47825 */ /* 0x010fc600078e02e6 */
[----:B------:R-:W4:Y:S01]  /*1a8c0*/  LDL.LU.64 R230, [R1+0x7c8] ;  /* 0x0007c80001e67983 */ /* 0x000f220000300a00 */
[----:B--2---:R-:W-:-:S03]  /*1a8d0*/  IMAD.WIDE R166, R252, 0x4, R232 ;  /* 0x00000004fca67825 */ /* 0x004fc600078e02e8 */
[----:B------:R-:W2:Y:S01]  /*1a8e0*/  LDL.LU.64 R232, [R1+0x7f0] ;  /* 0x0007f00001e87983 */ /* 0x000ea20000300a00 */
[----:B------:R-:W-:-:S04]  /*1a8f0*/  IMAD.WIDE R168, R252, 0x4, R224 ;  /* 0x00000004fca87825 */ /* 0x000fc800078e02e0 */
[C---:B------:R-:W-:Y:S02]  /*1a900*/  IMAD.WIDE R170, R252.reuse, 0x4, R234 ;  /* 0x00000004fcaa7825 */ /* 0x040fe400078e02ea */
[----:B------:R-:W2:Y:S04]  /*1a910*/  LDL.LU.64 R234, [R1+0x818] ;  /* 0x0008180001ea7983 */ /* 0x000ea80000300a00 */
[----:B------:R-:W2:Y:S01]  /*1a920*/  LDL.LU.64 R224, [R1+0x840] ;  /* 0x0008400001e07983 */ /* 0x000ea20000300a00 */
[----:B------:R-:W-:-:S03]  /*1a930*/  IMAD.WIDE R6, R252, 0x4, R240 ;  /* 0x00000004fc067825 */ /* 0x000fc600078e02f0 */
[----:B------:R-:W3:Y:S04]  /*1a940*/  LDL.LU.64 R240, [R1+0x868] ;  /* 0x0008680001f07983 */ /* 0x000ee80000300a00 */
[----:B------:R-:W3:Y:S04]  /*1a950*/  LDL.LU.64 R236, [R1+0x890] ;  /* 0x0008900001ec7983 */ /* 0x000ee80000300a00 */
[----:B------:R2:W-:Y:S01]  /*1a960*/  STL.64 [R1+0x78], R6 ;  /* 0x0000780601007387 */ /* 0x0005e20000100a00 */
[----:B------:R-:W-:-:S03]  /*1a970*/  IMAD.WIDE R22, R252, 0x4, R238 ;  /* 0x00000004fc167825 */ /* 0x000fc600078e02ee */
[----:B------:R-:W3:Y:S01]  /*1a980*/  LDL.LU.64 R238, [R1+0x8b8] ;  /* 0x0008b80001ee7983 */ /* 0x000ee20000300a00 */
[----:B-1----:R-:W-:-:S03]  /*1a990*/  IMAD.WIDE R4, R252, 0x4, R242 ;  /* 0x00000004fc047825 */ /* 0x002fc600078e02f2 */
[----:B------:R-:W3:Y:S01]  /*1a9a0*/  LDL.LU.64 R242, [R1+0x8e0] ;  /* 0x0008e00001f27983 */ /* 0x000ee20000300a00 */
[C---:B------:R-:W-:Y:S02]  /*1a9b0*/  IADD3 R0, R8.reuse, -0x97, RZ ;  /* 0xffffff6908007810 */ /* 0x040fe40007ffe0ff */
[----:B------:R-:W-:Y:S02]  /*1a9c0*/  IADD3 R2, R8, -0x9b, RZ ;  /* 0xffffff6508027810 */ /* 0x000fe40007ffe0ff */
[----:B------:R-:W-:Y:S02]  /*1a9d0*/  ISETP.GE.U32.AND P3, PT, R0, 0x7ffffeea, PT ;  /* 0x7ffffeea0000780c */ /* 0x000fe40003f66070 */
[----:B------:R-:W-:Y:S02]  /*1a9e0*/  IADD3 R0, R8, -0x9f, RZ ;  /* 0xffffff6108007810 */ /* 0x000fe40007ffe0ff */
[----:B------:R-:W-:Y:S02]  /*1a9f0*/  ISETP.GE.U32.AND P2, PT, R2, 0x7ffffee6, PT ;  /* 0x7ffffee60200780c */ /* 0x000fe40003f46070 */
[----:B------:R-:W-:-:S02]  /*1aa00*/  IADD3 R2, R8, -0xa3, RZ ;  /* 0xffffff5d08027810 */ /* 0x000fc40007ffe0ff */
[----:B------:R-:W-:Y:S02]  /*1aa10*/  ISETP.GE.U32.AND P1, PT, R0, 0x7ffffee2, PT ;  /* 0x7ffffee20000780c */ /* 0x000fe40003f26070 */
[----:B------:R-:W-:Y:S02]  /*1aa20*/  IADD3 R0, R8, -0xa7, RZ ;  /* 0xffffff5908007810 */ /* 0x000fe40007ffe0ff */
[----:B------:R-:W-:Y:S01]  /*1aa30*/  ISETP.GE.U32.AND P4, PT, R2, 0x7ffffede, PT ;  /* 0x7ffffede0200780c */ /* 0x000fe20003f86070 */
[----:B------:R1:W-:Y:S01]  /*1aa40*/  LDGSTS.E [R229+0x4b000], [R64.64], !P3 ;  /* 0x4b00000040e57fae */ /* 0x0003e2000d921848 */
[----:B------:R-:W-:Y:S02]  /*1aa50*/  IADD3 R2, R8, -0xab, RZ ;  /* 0xffffff5508027810 */ /* 0x000fe40007ffe0ff */
[----:B------:R-:W-:Y:S01]  /*1aa60*/  ISETP.GE.U32.AND P6, PT, R0, 0x7ffffeda, PT ;  /* 0x7ffffeda0000780c */ /* 0x000fe20003fc6070 */
[----:B------:R1:W-:Y:S01]  /*1aa70*/  LDGSTS.E [R229+0x4b400], [R66.64], !P3 ;  /* 0x4b40000042e57fae */ /* 0x0003e2000d921848 */
[----:B------:R-:W-:-:S02]  /*1aa80*/  IADD3 R0, R8, -0xaf, RZ ;  /* 0xffffff5108007810 */ /* 0x000fc40007ffe0ff */
[----:B------:R-:W-:Y:S01]  /*1aa90*/  ISETP.GE.U32.AND P0, PT, R2, 0x7ffffed6, PT ;  /* 0x7ffffed60200780c */ /* 0x000fe20003f06070 */
[----:B------:R1:W-:Y:S01]  /*1aaa0*/  LDGSTS.E [R229+0x4d000], [R68.64], !P2 ;  /* 0x4d00000044e57fae */ /* 0x0003e2000d121848 */
[----:B------:R-:W-:Y:S02]  /*1aab0*/  IADD3 R2, R8, -0xb3, RZ ;  /* 0xffffff4d08027810 */ /* 0x000fe40007ffe0ff */
[----:B------:R-:W-:Y:S01]  /*1aac0*/  ISETP.GE.U32.AND P3, PT, R0, 0x7ffffed2, PT ;  /* 0x7ffffed20000780c */ /* 0x000fe20003f66070 */
[----:B------:R1:W-:Y:S01]  /*1aad0*/  LDGSTS.E [R229+0x4d400], [R70.64], !P2 ;  /* 0x4d40000046e57fae */ /* 0x0003e2000d121848 */
[----:B------:R-:W-:Y:S02]  /*1aae0*/  IADD3 R0, R8, -0xb7, RZ ;  /* 0xffffff4908007810 */ /* 0x000fe40007ffe0ff */
[----:B------:R-:W-:Y:S01]  /*1aaf0*/  ISETP.GE.U32.AND P2, PT, R2, 0x7ffffece, PT ;  /* 0x7ffffece0200780c */ /* 0x000fe20003f46070 */
[----:B------:R1:W-:Y:S01]  /*1ab00*/  LDGSTS.E [R229+0x4f000], [R72.64], !P1 ;  /* 0x4f00000048e57fae */ /* 0x0003e2000c921848 */
[----:B------:R-:W-:-:S03]  /*1ab10*/  IADD3 R2, R8, -0xbb, RZ ;  /* 0xffffff4508027810 */ /* 0x000fc60007ffe0ff */
[----:B------:R1:W-:Y:S01]  /*1ab20*/  LDGSTS.E [R229+0x4f400], [R74.64], !P1 ;  /* 0x4f4000004ae57fae */ /* 0x0003e2000c921848 */
[----:B------:R-:W-:Y:S02]  /*1ab30*/  ISETP.GE.U32.AND P1, PT, R0, 0x7ffffeca, PT ;  /* 0x7ffffeca0000780c */ /* 0x000fe40003f26070 */
[----:B------:R-:W-:Y:S01]  /*1ab40*/  IADD3 R0, R8, -0xbf, RZ ;  /* 0xffffff4108007810 */ /* 0x000fe20007ffe0ff */
[----:B------:R1:W-:Y:S04]  /*1ab50*/  LDGSTS.E [R229+0x51000], [R76.64], !P4 ;  /* 0x510000004ce57fae */ /* 0x0003e8000e121848 */
[----:B------:R1:W-:Y:S01]  /*1ab60*/  LDGSTS.E [R229+0x51400], [R78.64], !P4 ;  /* 0x514000004ee57fae */ /* 0x0003e2000e121848 */
[----:B------:R-:W-:Y:S02]  /*1ab70*/  ISETP.GE.U32.AND P4, PT, R2, 0x7ffffec6, PT ;  /* 0x7ffffec60200780c */ /* 0x000fe40003f86070 */
[----:B------:R-:W-:Y:S01]  /*1ab80*/  IADD3 R2, R8, -0xc3, RZ ;  /* 0xffffff3d08027810 */ /* 0x000fe20007ffe0ff */
[----:B------:R1:W-:Y:S04]  /*1ab90*/  LDGSTS.E [R229+0x53000], [R80.64], !P6 ;  /* 0x5300000050e57fae */ /* 0x0003e8000f121848 */
[----:B------:R1:W-:Y:S01]  /*1aba0*/  LDGSTS.E [R229+0x53400], [R82.64], !P6 ;  /* 0x5340000052e57fae */ /* 0x0003e2000f121848 */
[----:B------:R-:W-:-:S02]  /*1abb0*/  ISETP.GE.U32.AND P6, PT, R0, 0x7ffffec2, PT ;  /* 0x7ffffec20000780c */ /* 0x000fc40003fc6070 */
        /* <DEDUP_REMOVED lines=65> */
[----:B------:R1:W-:Y:S01]  /*1afd0*/  LDGSTS.E [R229+0x75000], [R148.64], !P4 ;  /* 0x7500000094e57fae */ /* 0x0003e2000e121848 */
[----:B------:R-:W-:-:S03]  /*1afe0*/  IMAD.WIDE R158, R252, 0x4, R222 ;  /* 0x00000004fc9e7825 */ /* 0x000fc600078e02de */
[----:B------:R1:W-:Y:S01]  /*1aff0*/  LDGSTS.E [R229+0x75400], [R150.64], !P4 ;  /* 0x7540000096e57fae */ /* 0x0003e2000e121848 */
[----:B------:R-:W-:-:S03]  /*1b000*/  ISETP.GE.U32.AND P4, PT, R2, 0x7ffffefd, PT ;  /* 0x7ffffefd0200780c */ /* 0x000fc60003f86070 */
[----:B------:R1:W-:Y:S04]  /*1b010*/  LDGSTS.E [R229+0x77000], [R152.64], !P6 ;  /* 0x7700000098e57fae */ /* 0x0003e8000f121848 */
[----:B------:R1:W-:Y:S01]  /*1b020*/  LDGSTS.E [R229+0x77400], [R154.64], !P6 ;  /* 0x774000009ae57fae */ /* 0x0003e2000f121848 */
[----:B------:R-:W-:-:S03]  /*1b030*/  ISETP.GE.U32.AND P6, PT, R0, 0x7ffffef9, PT ;  /* 0x7ffffef90000780c */ /* 0x000fc60003fc6070 */
[----:B------:R1:W-:Y:S01]  /*1b040*/  LDGSTS.E [R229+0x79000], [R156.64], !P0 ;  /* 0x790000009ce57fae */ /* 0x0003e2000c121848 */
[----:B------:R-:W-:-:S03]  /*1b050*/  IMAD.WIDE R26, R252, 0x4, R226 ;  /* 0x00000004fc1a7825 */ /* 0x000fc600078e02e2 */
[----:B------:R1:W-:Y:S04]  /*1b060*/  LDGSTS.E [R229+0x79400], [R158.64], !P0 ;  /* 0x794000009ee57fae */ /* 0x0003e8000c121848 */
[----:B------:R1:W-:Y:S04]  /*1b070*/  LDGSTS.E [R229+0x7b000], [R160.64], !P3 ;  /* 0x7b000000a0e57fae */ /* 0x0003e8000d921848 */
[----:B------:R1:W-:Y:S04]  /*1b080*/  LDGSTS.E [R229+0x7b400], [R162.64], !P3 ;  /* 0x7b400000a2e57fae */ /* 0x0003e8000d921848 */
[----:B------:R1:W-:Y:S04]  /*1b090*/  LDGSTS.E [R229+0x7d000], [R164.64], !P2 ;  /* 0x7d000000a4e57fae */ /* 0x0003e8000d121848 */
[----:B------:R1:W-:Y:S04]  /*1b0a0*/  LDGSTS.E [R229+0x7d400], [R166.64], !P2 ;  /* 0x7d400000a6e57fae */ /* 0x0003e8000d121848 */
[----:B------:R1:W-:Y:S04]  /*1b0b0*/  LDGSTS.E [R229+0x7f000], [R168.64], !P1 ;  /* 0x7f000000a8e57fae */ /* 0x0003e8000c921848 */
[----:B------:R1:W-:Y:S04]  /*1b0c0*/  LDGSTS.E [R229+0x7f400], [R170.64], !P1 ;  /* 0x7f400000aae57fae */ /* 0x0003e8000c921848 */
[----:B------:R1:W-:Y:S01]  /*1b0d0*/  LDGSTS.E [R9+0x41800], [R26.64], !P4 ;  /* 0x418000001a097fae */ /* 0x0003e2000e121848 */
[----:B----4-:R-:W-:-:S03]  /*1b0e0*/  IMAD.WIDE R18, R252, 0x4, R230 ;  /* 0x00000004fc127825 */ /* 0x010fc600078e02e6 */
[----:B------:R2:W-:Y:S04]  /*1b0f0*/  LDGSTS.E [R9+0x41c00], [R6.64], !P4 ;  /* 0x41c0000006097fae */ /* 0x0005e8000e121848 */
[----:B------:R4:W-:Y:S04]  /*1b100*/  LDGSTS.E [R9+0x43800], [R22.64], !P6 ;  /* 0x4380000016097fae */ /* 0x0009e8000f121848 */
[----:B------:R1:W-:Y:S01]  /*1b110*/  STL.64 [R1+0x58], R4 ;  /* 0x0000580401007387 */ /* 0x0003e20000100a00 */
[----:B--2---:R-:W-:-:S03]  /*1b120*/  IMAD.WIDE R6, R252, 0x4, R232 ;  /* 0x00000004fc067825 */ /* 0x004fc600078e02e8 */
[----:B------:R1:W-:Y:S04]  /*1b130*/  LDGSTS.E [R9+0x43c00], [R4.64], !P6 ;  /* 0x43c0000004097fae */ /* 0x0003e8000f121848 */
[----:B------:R-:W2:Y:S01]  /*1b140*/  LDL.LU.64 R230, [R1+0x908] ;  /* 0x0009080001e67983 */ /* 0x000ea20000300a00 */
[----:B------:R-:W-:-:S03]  /*1b150*/  IMAD.WIDE R14, R252, 0x4, R234 ;  /* 0x00000004fc0e7825 */ /* 0x000fc600078e02ea */
[----:B------:R-:W4:Y:S01]  /*1b160*/  LDL.LU.64 R232, [R1+0x930] ;  /* 0x0009300001e87983 */ /* 0x000f220000300a00 */
[----:B-1----:R-:W-:-:S03]  /*1b170*/  IMAD.WIDE R4, R252, 0x4, R224 ;  /* 0x00000004fc047825 */ /* 0x002fc600078e02e0 */
[----:B------:R1:W-:Y:S04]  /*1b180*/  STL.64 [R1+0x38], R6 ;  /* 0x0000380601007387 */ /* 0x0003e80000100a00 */
[----:B------:R-:W4:Y:S01]  /*1b190*/  LDL.LU.64 R226, [R1+0x958] ;  /* 0x0009580001e27983 */ /* 0x000f220000300a00 */
[----:B---3--:R-:W-:-:S03]  /*1b1a0*/  IMAD.WIDE R10, R252, 0x4, R240 ;  /* 0x00000004fc0a7825 */ /* 0x008fc600078e02f0 */
[----:B------:R-:W3:Y:S01]  /*1b1b0*/  LDL.LU.64 R234, [R1+0x980] ;  /* 0x0009800001ea7983 */ /* 0x000ee20000300a00 */
[----:B------:R-:W-:-:S03]  /*1b1c0*/  IMAD.WIDE R172, R252, 0x4, R236 ;  /* 0x00000004fcac7825 */ /* 0x000fc600078e02ec */
[----:B------:R1:W-:Y:S04]  /*1b1d0*/  STL.64 [R1+0x18], R4 ;  /* 0x0000180401007387 */ /* 0x0003e80000100a00 */
[----:B------:R-:W3:Y:S04]  /*1b1e0*/  LDL.LU.64 R240, [R1+0x9d8] ;  /* 0x0009d80001f07983 */ /* 0x000ee80000300a00 */
[----:B------:R-:W3:Y:S01]  /*1b1f0*/  LDL.LU.64 R236, [R1+0x9f0] ;  /* 0x0009f00001ec7983 */ /* 0x000ee20000300a00 */
[----:B------:R-:W-:-:S03]  /*1b200*/  IMAD.WIDE R174, R252, 0x4, R238 ;  /* 0x00000004fcae7825 */ /* 0x000fc600078e02ee */
[----:B------:R-:W3:Y:S01]  /*1b210*/  LDL.LU.64 R238, [R1+0xa28] ;  /* 0x000a280001ee7983 */ /* 0x000ee20000300a00 */
[----:B------:R-:W-:-:S03]  /*1b220*/  IMAD.WIDE R176, R252, 0x4, R242 ;  /* 0x00000004fcb07825 */ /* 0x000fc600078e02f2 */
[----:B------:R-:W3:Y:S01]  /*1b230*/  LDL.LU.64 R242, [R1+0xa50] ;  /* 0x000a500001f27983 */ /* 0x000ee20000300a00 */
[----:B--2---:R-:W-:-:S03]  /*1b240*/  IMAD.WIDE R178, R252, 0x4, R230 ;  /* 0x00000004fcb27825 */ /* 0x004fc600078e02e6 */
[----:B------:R-:W2:Y:S01]  /*1b250*/  LDL.LU.64 R230, [R1+0xa78] ;  /* 0x000a780001e67983 */ /* 0x000ea20000300a00 */
[----:B----4-:R-:W-:-:S03]  /*1b260*/  IMAD.WIDE R180, R252, 0x4, R232 ;  /* 0x00000004fcb47825 */ /* 0x010fc600078e02e8 */
[----:B------:R-:W4:Y:S04]  /*1b270*/  LDL.LU.64 R232, [R1+0xac8] ;  /* 0x000ac80001e87983 */ /* 0x000f280000300a00 */
[----:B------:R-:W4:Y:S01]  /*1b280*/  LDL.LU.64 R222, [R1+0xaf0] ;  /* 0x000af00001de7983 */ /* 0x000f220000300a00 */
[----:B---3--:R-:W-:-:S03]  /*1b290*/  IMAD.WIDE R184, R252, 0x4, R234 ;  /* 0x00000004fcb87825 */ /* 0x008fc600078e02ea */
[----:B------:R-:W3:Y:S01]  /*1b2a0*/  LDL.LU.64 R234, [R1+0xb38] ;  /* 0x000b380001ea7983 */ /* 0x000ee20000300a00 */
[----:B------:R-:W-:-:S03]  /*1b2b0*/  IMAD.WIDE R186, R252, 0x4, R240 ;  /* 0x00000004fcba7825 */ /* 0x000fc600078e02f0 */
[----:B------:R-:W3:Y:S04]  /*1b2c0*/  LDL.LU.64 R240, [R1+0xb40] ;  /* 0x000b400001f07983 */ /* 0x000ee80000300a00 */
[----:B------:R-:W3:Y:S01]  /*1b2d0*/  LDL.LU.64 R224, [R1+0xb98] ;  /* 0x000b980001e07983 */ /* 0x000ee20000300a00 */
[----:B------:R-:W-:-:S03]  /*1b2e0*/  IMAD.WIDE R190, R252, 0x4, R238 ;  /* 0x00000004fcbe7825 */ /* 0x000fc600078e02ee */
[----:B------:R-:W3:Y:S01]  /*1b2f0*/  LDL.LU.64 R238, [R1+0xbf0] ;  /* 0x000bf00001ee7983 */ /* 0x000ee20000300a00 */
[----:B------:R-:W-:-:S03]  /*1b300*/  IMAD.WIDE R192, R252, 0x4, R242 ;  /* 0x00000004fcc07825 */ /* 0x000fc600078e02f2 */
        /* <DEDUP_REMOVED lines=8> */
[----:B------:R-:W4:Y:S01]  /*1b390*/  LDL.LU.64 R232, [R1+0xda8] ;  /* 0x000da80001e87983 */ /* 0x000f220000300a00 */
[----:B---3--:R-:W-:-:S03]  /*1b3a0*/  IMAD.WIDE R200, R252, 0x4, R234 ;  /* 0x00000004fcc87825 */ /* 0x008fc600078e02ea */
        /* <DEDUP_REMOVED lines=8> */
[----:B------:R-:W3:Y:S04]  /*1b430*/  LDL.LU.64 R226, [R1+0xe70] ;  /* 0x000e700001e27983 */ /* 0x000ee80000300a00 */
[----:B------:R-:W3:Y:S01]  /*1b440*/  LDL.LU.64 R228, [R1+0xe78] ;  /* 0x000e780001e47983 */ /* 0x000ee20000300a00 */
[----:B------:R-:W-:-:S04]  /*1b450*/  IMAD.WIDE R198, R252, 0x4, R222 ;  /* 0x00000004fcc67825 */ /* 0x000fc800078e02de */
[----:B------:R-:W-:-:S04]  /*1b460*/  IMAD.WIDE R212, R252, 0x4, R236 ;  /* 0x00000004fcd47825 */ /* 0x000fc800078e02ec */
[----:B------:R-:W-:Y:S01]  /*1b470*/  IMAD.WIDE R204, R252, 0x4, R224 ;  /* 0x00000004fccc7825 */ /* 0x000fe200078e02e0 */
[----:B------:R-:W-:-:S04]  /*1b480*/  IADD3 R2, R8, -0x8c, RZ ;  /* 0xffffff7408027810 */ /* 0x000fc80007ffe0ff */
[----:B------:R-:W-:-:S13]  /*1b490*/  ISETP.GE.U32.AND P0, PT, R2, 0x7ffffef5, PT ;  /* 0x7ffffef50200780c */ /* 0x000fda0003f06070 */
[----:B------:R1:W-:Y:S04]  /*1b4a0*/  LDGSTS.E [R9+0x45800], [R18.64], !P0 ;  /* 0x4580000012097fae */ /* 0x0003e8000c121848 */
[----:B------:R1:W-:Y:S01]  /*1b4b0*/  LDGSTS.E [R9+0x45c00], [R6.64], !P0 ;  /* 0x45c0000006097fae */ /* 0x0003e2000c121848 */
[----:B--2---:R-:W-:-:S03]  /*1b4c0*/  IMAD.WIDE R214, R252, 0x4, R230 ;  /* 0x00000004fcd67825 */ /* 0x004fc600078e02e6 */
[----:B------:R-:W2:Y:S01]  /*1b4d0*/  LDL.LU.64 R230, [R1+0xe80] ;  /* 0x000e800001e67983 */ /* 0x000ea20000300a00 */
[----:B----4-:R-:W-:-:S03]  /*1b4e0*/  IMAD.WIDE R216, R252, 0x4, R232 ;  /* 0x00000004fcd87825 */ /* 0x010fc600078e02e8 */
[----:B------:R-:W4:Y:S01]  /*1b4f0*/  LDL.LU.64 R232, [R1+0xe88] ;  /* 0x000e880001e87983 */ /* 0x000f220000300a00 */
[----:B---3--:R-:W-:-:S03]  /*1b500*/  IMAD.WIDE R218, R252, 0x4, R234 ;  /* 0x00000004fcda7825 */ /* 0x008fc600078e02ea */
[----:B------:R-:W3:Y:S04]  /*1b510*/  LDL.LU.64 R234, [R1+0xe90] ;  /* 0x000e900001ea7983 */ /* 0x000ee80000300a00 */
[----:B------:R-:W2:Y:S01]  /*1b520*/  LDL.LU.64 R236, [R1+0xe98] ;  /* 0x000e980001ec7983 */ /* 0x000ea20000300a00 */
[----:B------:R-:W-:-:S04]  /*1b530*/  IMAD.WIDE R220, R252, 0x4, R240 ;  /* 0x00000004fcdc7825 */ /* 0x000fc800078e02f0 */
[C---:B------:R-:W-:Y:S02]  /*1b540*/  IMAD.WIDE R222, R252.reuse, 0x4, R238 ;  /* 0x00000004fcde7825 */ /* 0x040fe400078e02ee */
[----:B------:R-:W2:Y:S04]  /*1b550*/  LDL.LU.64 R238, [R1+0xea0] ;  /* 0x000ea00001ee7983 */ /* 0x000ea80000300a00 */
[----:B------:R-:W2:Y:S01]  /*1b560*/  LDL.LU.64 R240, [R1+0xea8] ;  /* 0x000ea80001f07983 */ /* 0x000ea20000300a00 */
[----:B------:R-:W-:-:S03]  /*1b570*/  IMAD.WIDE R224, R252, 0x4, R242 ;  /* 0x00000004fce07825 */ /* 0x000fc600078e02f2 */
[----:B------:R-:W2:Y:S04]  /*1b580*/  LDL.LU.64 R242, [R1+0xeb0] ;  /* 0x000eb00001f27983 */ /* 0x000ea80000300a00 */
[----:B------:R-:W2:Y:S04]  /*1b590*/  LDL.LU.64 R12, [R1+0xeb8] ;  /* 0x000eb800010c7983 */ /* 0x000ea80000300a00 */
[----:B------:R-:W3:Y:S04]  /*1b5a0*/  LDL.LU.64 R16, [R1+0xec0] ;  /* 0x000ec00001107983 */ /* 0x000ee80000300a00 */
[----:B-1----:R-:W3:Y:S01]  /*1b5b0*/  LDL.LU.64 R6, [R1+0xec8] ;  /* 0x000ec80001067983 */ /* 0x002ee20000300a00 */
[----:B------:R-:W-:-:S03]  /*1b5c0*/  IADD3 R0, R8, -0x90, RZ ;  /* 0xffffff7008007810 */ /* 0x000fc60007ffe0ff */
[----:B------:R-:W3:Y:S01]  /*1b5d0*/  LDL.LU.64 R20, [R1+0xed0] ;  /* 0x000ed00001147983 */ /* 0x000ee20000300a00 */
[----:B------:R-:W-:-:S13]  /*1b5e0*/  ISETP.GE.U32.AND P3, PT, R0, 0x7ffffef1, PT ;  /* 0x7ffffef10000780c */ /* 0x000fda0003f66070 */
[----:B------:R1:W-:Y:S04]  /*1b5f0*/  LDGSTS.E [R9+0x47800], [R14.64], !P3 ;  /* 0x478000000e097fae */ /* 0x0003e8000d921848 */
[----:B------:R1:W-:Y:S04]  /*1b600*/  LDGSTS.E [R9+0x47c00], [R4.64], !P3 ;  /* 0x47c0000004097fae */ /* 0x0003e8000d921848 */
[----:B-1----:R-:W3:Y:S01]  /*1b610*/  LDL.LU.64 R4, [R1+0xed8] ;  /* 0x000ed80001047983 */ /* 0x002ee20000300a00 */
[C---:B------:R-:W-:Y:S02]  /*1b620*/  IADD3 R2, R8.reuse, -0x94, RZ ;  /* 0xffffff6c08027810 */ /* 0x040fe40007ffe0ff */
[----:B------:R-:W-:-:S02]  /*1b630*/  IADD3 R0, R8, -0x98, RZ ;  /* 0xffffff6808007810 */ /* 0x000fc40007ffe0ff */
[----:B------:R-:W-:Y:S02]  /*1b640*/  ISETP.GE.U32.AND P2, PT, R2, 0x7ffffeed, PT ;  /* 0x7ffffeed0200780c */ /* 0x000fe40003f46070 */
[----:B------:R-:W-:Y:S02]  /*1b650*/  IADD3 R2, R8, -0x9c, RZ ;  /* 0xffffff6408027810 */ /* 0x000fe40007ffe0ff */
[----:B------:R-:W-:Y:S02]  /*1b660*/  ISETP.GE.U32.AND P1, PT, R0, 0x7ffffee9, PT ;  /* 0x7ffffee90000780c */ /* 0x000fe40003f26070 */
[----:B------:R-:W-:Y:S02]  /*1b670*/  IADD3 R0, R8, -0xa0, RZ ;  /* 0xffffff6008007810 */ /* 0x000fe40007ffe0ff */
[----:B------:R-:W-:Y:S02]  /*1b680*/  ISETP.GE.U32.AND P4, PT, R2, 0x7ffffee5, PT ;  /* 0x7ffffee50200780c */ /* 0x000fe40003f86070 */
        /* <DEDUP_REMOVED lines=29> */
[----:B--2---:R-:W-:Y:S01]  /*1b860*/  IMAD.WIDE R244, R252, 0x4, R12 ;  /* 0x00000004fcf47825 */ /* 0x004fe200078e020c */
[----:B------:R-:W-:Y:S02]  /*1b870*/  ISETP.GE.U32.AND P3, PT, R0, 0x7ffffec1, PT ;  /* 0x7ffffec10000780c */ /* 0x000fe40003f66070 */
[----:B------:R-:W2:Y:S01]  /*1b880*/  LDL.LU.64 R12, [R1+0xee0] ;  /* 0x000ee000010c7983 */ /* 0x000ea20000300a00 */
[----:B------:R-:W-:-:S03]  /*1b890*/  IADD3 R0, R8, -0xc8, RZ ;  /* 0xffffff3808007810 */ /* 0x000fc60007ffe0ff */
        /* <DEDUP_REMOVED lines=14> */
[----:B------:R-:W-:-:S03]  /*1b980*/  ISETP.GE.U32.AND P6, PT, R0, 0x7ffffeb1, PT ;  /* 0x7ffffeb10000780c */ /* 0x000fc60003fc6070 */
[----:B------:R1:W-:Y:S04]  /*1b990*/  LDGSTS.E [R9+0x5d800], [R210.64], !P0 ;  /* 0x5d800000d2097fae */ /* 0x0003e8000c121848 */
[----:B------:R1:W-:Y:S01]  /*1b9a0*/  LDGSTS.E [R9+0x5dc00], [R212.64], !P0 ;  /* 0x5dc00000d4097fae */ /* 0x0003e2000c121848 */
[----:B------:R-:W-:Y:S02]  /*1b9b0*/  ISETP.GE.U32.AND P0, PT, R2, 0x7ffffead, PT ;  /* 0x7ffffead0200780c */ /* 0x000fe40003f06070 */
[----:B------:R-:W-:Y:S01]  /*1b9c0*/  IADD3 R2, R8, -0xdc, RZ ;  /* 0xffffff2408027810 */ /* 0x000fe20007ffe0ff */
[----:B------:R1:W-:Y:S01]  /*1b9d0*/  LDGSTS.E [R9+0x5f800], [R214.64], !P3 ;  /* 0x5f800000d6097fae */ /* 0x0003e2000d921848 */
[----:B------:R-:W-:-:S03]  /*1b9e0*/  IMAD.WIDE R226, R252, 0x4, R226 ;  /* 0x00000004fce27825 */ /* 0x000fc600078e02e2 */
[----:B------:R1:W-:Y:S01]  /*1b9f0*/  LDGSTS.E [R9+0x5fc00], [R216.64], !P3 ;  /* 0x5fc00000d8097fae */ /* 0x0003e2000d921848 */
[----:B------:R-:W-:-:S03]  /*1ba00*/  IMAD.WIDE R228, R252, 0x4, R228 ;  /* 0x00000004fce47825 */ /* 0x000fc600078e02e4 */
[----:B------:R1:W-:Y:S01]  /*1ba10*/  LDGSTS.E [R9+0x61800], [R218.64], !P2 ;  /* 0x61800000da097fae */ /* 0x0003e2000d121848 */
[----:B------:R-:W-:-:S03]  /*1ba20*/  IMAD.WIDE R230, R252, 0x4, R230 ;  /* 0x00000004fce67825 */ /* 0x000fc600078e02e6 */
[----:B------:R1:W-:Y:S01]  /*1ba30*/  LDGSTS.E [R9+0x61c00], [R220.64], !P2 ;  /* 0x61c00000dc097fae */ /* 0x0003e2000d121848 */
[----:B------:R-:W-:Y:S01]  /*1ba40*/  ISETP.GE.U32.AND P2, PT, R2, 0x7ffffea5, PT ;  /* 0x7ffffea50200780c */ /* 0x000fe20003f46070 */
[----:B----4-:R-:W-:Y:S01]  /*1ba50*/  IMAD.WIDE R232, R252, 0x4, R232 ;  /* 0x00000004fce87825 */ /* 0x010fe200078e02e8 */
[----:B------:R-:W-:Y:S01]  /*1ba60*/  IADD3 R2, R8, -0xe4, RZ ;  /* 0xffffff1c08027810 */ /* 0x000fe20007ffe0ff */
[----:B------:R1:W-:Y:S02]  /*1ba70*/  LDGSTS.E [R9+0x63800], [R222.64], !P1 ;  /* 0x63800000de097fae */ /* 0x0003e4000c921848 */
[C---:B---3--:R-:W-:Y:S02]  /*1ba80*/  IMAD.WIDE R234, R252.reuse, 0x4, R234 ;  /* 0x00000004fcea7825 */ /* 0x048fe400078e02ea */
[----:B------:R1:W-:Y:S02]  /*1ba90*/  LDGSTS.E [R9+0x63c00], [R224.64], !P1 ;  /* 0x63c00000e0097fae */ /* 0x0003e4000c921848 */
[----:B------:R-:W-:-:S02]  /*1baa0*/  IMAD.WIDE R236, R252, 0x4, R236 ;  /* 0x00000004fcec7825 */ /* 0x000fc400078e02ec */
[----:B------:R1:W-:Y:S04]  /*1bab0*/  LDGSTS.E [R9+0x65800], [R226.64], !P4 ;  /* 0x65800000e2097fae */ /* 0x0003e8000e121848 */
[----:B------:R1:W-:Y:S01]  /*1bac0*/  LDGSTS.E [R9+0x65c00], [R228.64], !P4 ;  /* 0x65c00000e4097fae */ /* 0x0003e2000e121848 */
[----:B------:R-:W-:Y:S02]  /*1bad0*/  ISETP.GE.U32.AND P4, PT, R2, 0x7ffffe9d, PT ;  /* 0x7ffffe9d0200780c */ /* 0x000fe40003f86070 */
[----:B------:R-:W-:Y:S01]  /*1bae0*/  IADD3 R2, R8, -0xec, RZ ;  /* 0xffffff1408027810 */ /* 0x000fe20007ffe0ff */
[----:B------:R1:W-:Y:S04]  /*1baf0*/  LDGSTS.E [R9+0x67800], [R230.64], !P6 ;  /* 0x67800000e6097fae */ /* 0x0003e8000f121848 */
[----:B------:R1:W-:Y:S04]  /*1bb00*/  LDGSTS.E [R9+0x67c00], [R232.64], !P6 ;  /* 0x67c00000e8097fae */ /* 0x0003e8000f121848 */
[----:B------:R1:W-:Y:S04]  /*1bb10*/  LDGSTS.E [R9+0x69800], [R234.64], !P0 ;  /* 0x69800000ea097fae */ /* 0x0003e8000c121848 */
[----:B------:R1:W-:Y:S01]  /*1bb20*/  LDGSTS.E [R9+0x69c00], [R236.64], !P0 ;  /* 0x69c00000ec097fae */ /* 0x0003e2000c121848 */
[----:B------:R-:W-:Y:S01]  /*1bb30*/  ISETP.GE.U32.AND P0, PT, R2, 0x7ffffe95, PT ;  /* 0x7ffffe950200780c */ /* 0x000fe20003f06070 */
[----:B------:R-:W-:-:S02]  /*1bb40*/  IMAD.WIDE R2, R252, 0x4, R6 ;  /* 0x00000004fc027825 */ /* 0x000fc400078e0206 */
[----:B------:R-:W3:Y:S02]  /*1bb50*/  LDL.LU.64 R6, [R1+0xee8] ;  /* 0x000ee80001067983 */ /* 0x000ee40000300a00 */
[----:B------:R-:W-:Y:S02]  /*1bb60*/  IMAD.WIDE R246, R252, 0x4, R16 ;  /* 0x00000004fcf67825 */ /* 0x000fe400078e0210 */
[----:B------:R4:W-:Y:S04]  /*1bb70*/  STL.64 [R1+0x2908], R2 ;  /* 0x0029080201007387 */ /* 0x0009e80000100a00 */
[----:B------:R-:W3:Y:S04]  /*1bb80*/  LDL.LU.64 R44, [R1+0x270] ;  /* 0x00027000012c7983 */ /* 0x000ee80000300a00 */
[----:B------:R-:W1:Y:S01]  /*1bb90*/  S2R R17, SR_TID.X ;  /* 0x0000000000117919 */ /* 0x000e620000002100 */
[----:B------:R-:W-:-:S03]  /*1bba0*/  IADD3 R0, R8, -0xd8, RZ ;  /* 0xffffff2808007810 */ /* 0x000fc60007ffe0ff */
[----:B------:R-:W3:Y:S04]  /*1bbb0*/  LDL.LU.64 R58, [R1+0x268] ;  /* 0x00026800013a7983 */ /* 0x000ee80000300a00 */
[----:B------:R-:W3:Y:S01]  /*1bbc0*/  LDL.LU.64 R32, [R1+0x260] ;  /* 0x0002600001207983 */ /* 0x000ee20000300a00 */
[----:B------:R-:W-:Y:S02]  /*1bbd0*/  ISETP.GE.U32.AND P3, PT, R0, 0x7ffffea9, PT ;  /* 0x7ffffea90000780c */ /* 0x000fe40003f66070 */
[----:B------:R-:W-:Y:S01]  /*1bbe0*/  IADD3 R0, R8, -0xe0, RZ ;  /* 0xffffff2008007810 */ /* 0x000fe20007ffe0ff */
[----:B------:R-:W3:Y:S04]  /*1bbf0*/  LDL.LU.64 R56, [R1+0x258] ;  /* 0x0002580001387983 */ /* 0x000ee80000300a00 */
[----:B------:R-:W3:Y:S01]  /*1bc00*/  LDL.LU.64 R48, [R1+0x250] ;  /* 0x0002500001307983 */ /* 0x000ee20000300a00 */
[----:B------:R-:W-:Y:S01]  /*1bc10*/  ISETP.GE.U32.AND P1, PT, R0, 0x7ffffea1, PT ;  /* 0x7ffffea10000780c */ /* 0x000fe20003f26070 */
[----:B------:R-:W-:-:S02]  /*1bc20*/  IMAD.WIDE R238, R252, 0x4, R238 ;  /* 0x00000004fcee7825 */ /* 0x000fc400078e02ee */
[----:B------:R-:W3:Y:S02]  /*1bc30*/  LDL.LU.64 R28, [R1+0x248] ;  /* 0x00024800011c7983 */ /* 0x000ee40000300a00 */
[C---:B------:R-:W-:Y:S02]  /*1bc40*/  IMAD.WIDE R240, R252.reuse, 0x4, R240 ;  /* 0x00000004fcf07825 */ /* 0x040fe400078e02f0 */
[----:B------:R-:W3:Y:S02]  /*1bc50*/  LDL.LU.64 R24, [R1+0x240] ;  /* 0x0002400001187983 */ /* 0x000ee40000300a00 */
[----:B------:R-:W-:Y:S02]  /*1bc60*/  IMAD.WIDE R242, R252, 0x4, R242 ;  /* 0x00000004fcf27825 */ /* 0x000fe400078e02f2 */
[----:B------:R2:W-:Y:S02]  /*1bc70*/  LDGSTS.E [R9+0x6b800], [R238.64], !P3 ;  /* 0x6b800000ee097fae */ /* 0x0005e4000d921848 */
[----:B------:R-:W-:-:S02]  /*1bc80*/  IMAD.MOV.U32 R16, RZ, RZ, c[0x0][0x180] ;  /* 0x00006000ff107624 */ /* 0x000fc400078e00ff */
[----:B------:R-:W-:Y:S01]  /*1bc90*/  IMAD.WIDE R4, R252, 0x4, R4 ;  /* 0x00000004fc047825 */ /* 0x000fe200078e0204 */
[----:B------:R2:W-:Y:S01]  /*1bca0*/  LDGSTS.E [R9+0x6bc00], [R240.64], !P3 ;  /* 0x6bc00000f0097fae */ /* 0x0005e2000d921848 */
[----:B-1----:R-:W-:Y:S02]  /*1bcb0*/  LOP3.LUT R17, R17, 0x7f, RZ, 0xc0, !PT ;  /* 0x0000007f11117812 */ /* 0x002fe400078ec0ff */
[----:B------:R-:W-:Y:S01]  /*1bcc0*/  IADD3 R16, R16, -0x80, RZ ;  /* 0xffffff8010107810 */ /* 0x000fe20007ffe0ff */
[----:B------:R1:W-:Y:S01]  /*1bcd0*/  LDGSTS.E [R9+0x6d800], [R242.64], !P2 ;  /* 0x6d800000f2097fae */ /* 0x0003e2000d121848 */
[----:B------:R-:W-:-:S03]  /*1bce0*/  IMAD.WIDE R248, R252, 0x4, R20 ;  /* 0x00000004fcf87825 */ /* 0x000fc600078e0214 */
[----:B------:R1:W-:Y:S04]  /*1bcf0*/  LDGSTS.E [R9+0x6dc00], [R244.64], !P2 ;  /* 0x6dc00000f4097fae */ /* 0x0003e8000d121848 */
[----:B------:R1:W-:Y:S04]  /*1bd00*/  LDGSTS.E [R9+0x6f800], [R246.64], !P1 ;  /* 0x6f800000f6097fae */ /* 0x0003e8000c921848 */
[----:B------:R1:W-:Y:S04]  /*1bd10*/  STL.64 [R1+0x28f8], R4 ;  /* 0x0028f80401007387 */ /* 0x0003e80000100a00 */
[----:B------:R4:W-:Y:S01]  /*1bd20*/  LDGSTS.E [R9+0x6fc00], [R2.64], !P1 ;  /* 0x6fc0000002097fae */ /* 0x0009e2000c921848 */
[----:B------:R-:W-:Y:S01]  /*1bd30*/  ISETP.GE.AND P1, PT, R17, R16, PT ;  /* 0x000000101100720c */ /* 0x000fe20003f26270 */
[----:B------:R-:W-:-:S02]  /*1bd40*/  IMAD.MOV.U32 R17, RZ, RZ, 0x7f ;  /* 0x0000007fff117424 */ /* 0x000fc400078e00ff */
[----:B------:R-:W3:Y:S04]  /*1bd50*/  LDL.LU.64 R20, [R1+0x238] ;  /* 0x0002380001147983 */ /* 0x000ee80000300a00 */
[----:B------:R-:W3:Y:S01]  /*1bd60*/  LDL.LU.64 R54, [R1+0x230] ;  /* 0x0002300001367983 */ /* 0x000ee20000300a00 */
[----:B------:R-:W-:-:S03]  /*1bd70*/  IADD3 R17, R17, c[0x0][0x180], RZ ;  /* 0x0000600011117a10 */ /* 0x000fc60007ffe0ff */
[----:B------:R-:W3:Y:S01]  /*1bd80*/  LDL.LU.64 R52, [R1+0x228] ;  /* 0x0002280001347983 */ /* 0x000ee20000300a00 */
[----:B----4-:R-:W-:Y:S02]  /*1bd90*/  SEL R2, RZ, 0x4, P1 ;  /* 0x00000004ff027807 */ /* 0x010fe40000800000 */
[----:B------:R-:W-:Y:S01]  /*1bda0*/  ISETP.GT.AND P1, PT, R17, 0xff, PT ;  /* 0x000000ff1100780c */ /* 0x000fe20003f24270 */
[----:B------:R-:W4:Y:S04]  /*1bdb0*/  LDL.LU.64 R50, [R1+0x220] ;  /* 0x0002200001327983 */ /* 0x000f280000300a00 */
[----:B------:R-:W4:Y:S01]  /*1bdc0*/  LDL.LU.64 R16, [R1+0x218] ;  /* 0x0002180001107983 */ /* 0x000f220000300a00 */
[----:B--2---:R-:W-:Y:S01]  /*1bdd0*/  IMAD.WIDE R250, R252, 0x4, R12 ;  /* 0x00000004fcfa7825 */ /* 0x004fe200078e020c */
[----:B------:R-:W-:-:S02]  /*1bde0*/  IADD3 R0, R8, -0xe8, RZ ;  /* 0xffffff1808007810 */ /* 0x000fc40007ffe0ff */
[----:B------:R-:W2:Y:S04]  /*1bdf0*/  LDL.LU.64 R12, [R1+0x210] ;  /* 0x00021000010c7983 */ /* 0x000ea80000300a00 */
[----:B------:R-:W2:Y:S01]  /*1be00*/  LDL.LU.64 R40, [R1+0x208] ;  /* 0x0002080001287983 */ /* 0x000ea20000300a00 */
[----:B------:R-:W-:Y:S02]  /*1be10*/  ISETP.GE.U32.AND P6, PT, R0, 0x7ffffe99, PT ;  /* 0x7ffffe990000780c */ /* 0x000fe40003fc6070 */
[----:B------:R-:W-:Y:S01]  /*1be20*/  IADD3 R0, R8, -0xf0, RZ ;  /* 0xffffff1008007810 */ /* 0x000fe20007ffe0ff */
[----:B------:R1:W-:Y:S03]  /*1be30*/  LDGSTS.E [R9+0x71800], [R248.64], !P4 ;  /* 0x71800000f8097fae */ /* 0x0003e6000e121848 */
[----:B------:R-:W-:Y:S01]  /*1be40*/  ISETP.GE.U32.AND P3, PT, R0, 0x7ffffe91, PT ;  /* 0x7ffffe910000780c */ /* 0x000fe20003f66070 */
[----:B------:R1:W-:Y:S01]  /*1be50*/  LDGSTS.E [R9+0x71c00], [R4.64], !P4 ;  /* 0x71c0000004097fae */ /* 0x0003e2000e121848 */
[C---:B------:R-:W-:Y:S01]  /*1be60*/  IADD3 R0, R8.reuse, -0xf4, RZ ;  /* 0xffffff0c08007810 */ /* 0x040fe20007ffe0ff */
[----:B------:R-:W-:Y:S01]  /*1be70*/  ULDC UR4, c[0x0][0x18c] ;  /* 0x0000630000047ab9 */ /* 0x000fe20000000800 */
[----:B------:R-:W-:-:S02]  /*1be80*/  IADD3 R3, R8, -0xfc, RZ ;  /* 0xffffff0408037810 */ /* 0x000fc40007ffe0ff */
[----:B------:R-:W-:Y:S01]  /*1be90*/  ISETP.GE.U32.AND P2, PT, R0, 0x7ffffe8d, PT ;  /* 0x7ffffe8d0000780c */ /* 0x000fe20003f46070 */
[----:B------:R1:W-:Y:S01]  /*1bea0*/  LDGSTS.E [R9+0x73800], [R250.64], !P6 ;  /* 0x73800000fa097fae */ /* 0x0003e2000f121848 */
[----:B------:R-:W-:Y:S01]  /*1beb0*/  IADD3 R0, R8, -0xf8, RZ ;  /* 0xffffff0808007810 */ /* 0x000fe20007ffe0ff */
[----:B------:R-:W-:Y:S01]  /*1bec0*/  USHF.L.U32 UR4, UR4, 0x7, URZ ;  /* 0x0000000704047899 */ /* 0x000fe2000800063f */
[----:B------:R-:W-:Y:S02]  /*1bed0*/  SEL R2, R2, RZ, P1 ;  /* 0x000000ff02027207 */ /* 0x000fe40000800000 */
[----:B------:R-:W-:-:S03]  /*1bee0*/  ISETP.GE.U32.AND P4, PT, R0, 0x7ffffe89, PT ;  /* 0x7ffffe890000780c */ /* 0x000fc60003f86070 */
[----:B------:R-:W-:Y:S01]  /*1bef0*/  IMAD.U32 R0, RZ, RZ, UR4 ;  /* 0x00000004ff007e24 */ /* 0x000fe2000f8e00ff */
[----:B------:R-:W-:Y:S01]  /*1bf00*/  ISETP.NE.U32.AND P1, PT, R2, RZ, PT ;  /* 0x000000ff0200720c */ /* 0x000fe20003f25070 */
[----:B---3--:R-:W-:-:S05]  /*1bf10*/  IMAD.WIDE R6, R252, 0x4, R6 ;  /* 0x00000004fc067825 */ /* 0x008fca00078e0206 */
[----:B------:R1:W-:Y:S01]  /*1bf20*/  LDGSTS.E [R9+0x73c00], [R6.64], !P6 ;  /* 0x73c0000006097fae */ /* 0x0003e2000f121848 */
[----:B------:R-:W-:-:S03]  /*1bf30*/  ISETP.GE.U32.AND P6, PT, R3, 0x7ffffe85, PT ;  /* 0x7ffffe850300780c */ /* 0x000fc60003fc6070 */
[----:B-1----:R-:W3:Y:S04]  /*1bf40*/  LDL.LU.64 R8, [R1+0x200] ;  /* 0x0002000001087983 */ /* 0x002ee80000300a00 */
[----:B------:R1:W-:Y:S04]  /*1bf50*/  STL.64 [R1+0x2900], R6 ;  /* 0x0029000601007387 */ /* 0x0003e80000100a00 */
[----:B------:R-:W3:Y:S01]  /*1bf60*/  LDL.LU.64 R36, [R1+0x1f8] ;  /* 0x0001f80001247983 */ /* 0x000ee20000300a00 */
[----:B------:R-:W-:-:S03]  /*1bf70*/  IMAD.WIDE R2, R0, 0x4, R44 ;  /* 0x0000000400027825 */ /* 0x000fc600078e022c */
[----:B------:R-:W3:Y:S01]  /*1bf80*/  LDL.LU.64 R44, [R1+0x1f0] ;  /* 0x0001f000012c7983 */ /* 0x000ee20000300a00 */
[----:B------:R-:W-:-:S03]  /*1bf90*/  IMAD.WIDE R4, R0, 0x4, R58 ;  /* 0x0000000400047825 */ /* 0x000fc600078e023a */
[----:B------:R1:W-:Y:S02]  /*1bfa0*/  STL.64 [R1+0x6e8], R2 ;  /* 0x0006e80201007387 */ /* 0x0003e40000100a00 */
[----:B-1----:R-:W-:-:S04]  /*1bfb0*/  IMAD.WIDE R6, R0, 0x4, R56 ;  /* 0x0000000400067825 */ /* 0x002fc800078e0238 */
[C---:B------:R-:W-:Y:S02]  /*1bfc0*/  IMAD.WIDE R2, R0.reuse, 0x4, R32 ;  /* 0x0000000400027825 */ /* 0x040fe400078e0220 */
[----:B------:R-:W3:Y:S04]  /*1bfd0*/  LDL.LU.64 R32, [R1+0x1e8] ;  /* 0x0001e80001207983 */ /* 0x000ee80000300a00 */
[----:B------:R1:W-:Y:S04]  /*1bfe0*/  STL.64 [R1+0x6e0], R4 ;  /* 0x0006e00401007387 */ /* 0x0003e80000100a00 */
[----:B------:R1:W-:Y:S04]  /*1bff0*/  STL.64 [R1+0x728], R2 ;  /* 0x0007280201007387 */ /* 0x0003e80000100a00 */
[----:B------:R-:W-:Y:S01]  /*1c000*/  STL.64 [R1+0x958], R6 ;  /* 0x0009580601007387 */ /* 0x000fe20000100a00 */
[----:B-1----:R-:W-:-:S03]  /*1c010*/  IMAD.WIDE R4, R0, 0x4, R48 ;  /* 0x0000000400047825 */ /* 0x002fc600078e0230 */
[----:B------:R-:W3:Y:S01]  /*1c020*/  LDL.LU.64 R48, [R1+0x1e0] ;  /* 0x0001e00001307983 */ /* 0x000ee20000300a00 */
[----:B------:R-:W-:-:S03]  /*1c030*/  IMAD.WIDE R2, R0, 0x4, R28 ;  /* 0x0000000400027825 */ /* 0x000fc600078e021c */
[----:B------:R1:W-:Y:S04]  /*1c040*/  STL.64 [R1+0x6d8], R4 ;  /* 0x0006d80401007387 */ /* 0x0003e80000100a00 */
[----:B------:R-:W3:Y:S04]  /*1c050*/  LDL.LU.64 R28, [R1+0x1d8] ;  /* 0x0001d800011c7983 */ /* 0x000ee80000300a00 */
[----:B------:R4:W-:Y:S01]  /*1c060*/  STL.64 [R1+0x6d0], R2 ;  /* 0x0006d00201007387 */ /* 0x0009e20000100a00 */
[----:B-1----:R-:W-:-:S04]  /*1c070*/  IMAD.WIDE R4, R0, 0x4, R20 ;  /* 0x0000000400047825 */ /* 0x002fc800078e0214 */
[C---:B----4-:R-:W-:Y:S02]  /*1c080*/  IMAD.WIDE R2, R0.reuse, 0x4, R24 ;  /* 0x0000000400027825 */ /* 0x050fe400078e0218 */
[----:B------:R-:W4:Y:S04]  /*1c090*/  LDL.LU.64 R24, [R1+0x1d0] ;  /* 0x0001d00001187983 */ /* 0x000f280000300a00 */
[----:B------:R1:W-:Y:S04]  /*1c0a0*/  STL.64 [R1+0x708], R2 ;  /* 0x0007080201007387 */ /* 0x0003e80000100a00 */
[----:B------:R-:W4:Y:S01]  /*1c0b0*/  LDL.LU.64 R20, [R1+0x1c8] ;  /* 0x0001c80001147983 */ /* 0x000f220000300a00 */
[----:B------:R-:W-:-:S03]  /*1c0c0*/  IMAD.WIDE R6, R0, 0x4, R52 ;  /* 0x0000000400067825 */ /* 0x000fc600078e0234 */
[----:B------:R1:W-:Y:S02]  /*1c0d0*/  STL.64 [R1+0x930], R4 ;  /* 0x0009300401007387 */ /* 0x0003e40000100a00 */
[----:B-1----:R-:W-:-:S05]  /*1c0e0*/  IMAD.WIDE R2, R0, 0x4, R54 ;  /* 0x0000000400027825 */ /* 0x002fca00078e0236 */
[----:B------:R1:W-:Y:S01]  /*1c0f0*/  STL.64 [R1+0x6c8], R2 ;  /* 0x0006c80201007387 */ /* 0x0003e20000100a00 */
[----:B------:R-:W-:-:S03]  /*1c100*/  IMAD.WIDE R4, R0, 0x4, R50 ;  /* 0x0000000400047825 */ /* 0x000fc600078e0232 */
[----:B------:R1:W-:Y:S02]  /*1c110*/  STL.64 [R1+0x6c0], R6 ;  /* 0x0006c00601007387 */ /* 0x0003e40000100a00 */
[C---:B-1----:R-:W-:Y:S02]  /*1c120*/  IMAD.WIDE R2, R0.reuse, 0x4, R16 ;  /* 0x0000000400027825 */ /* 0x042fe400078e0210 */
[----:B------:R-:W4:Y:S04]  /*1c130*/  LDL.LU.64 R6, [R1+0x1c0] ;  /* 0x0001c00001067983 */ /* 0x000f280000300a00 */
[----:B------:R1:W-:Y:S04]  /*1c140*/  STL.64 [R1+0x700], R4 ;  /* 0x0007000401007387 */ /* 0x0003e80000100a00 */
[----:B-1----:R-:W4:Y:S04]  /*1c150*/  LDL.LU.64 R4, [R1+0x1b8] ;  /* 0x0001b80001047983 */ /* 0x002f280000300a00 */
[----:B------:R2:W-:Y:S04]  /*1c160*/  STL.64 [R1+0x908], R2 ;  /* 0x0009080201007387 */ /* 0x0005e80000100a00 */
[----:B------:R-:W4:Y:S01]  /*1c170*/  LDL.LU.64 R16, [R1+0x1b0] ;  /* 0x0001b00001107983 */ /* 0x000f220000300a00 */
[----:B--2---:R-:W-:-:S03]  /*1c180*/  IMAD.WIDE R2, R0, 0x4, R12 ;  /* 0x0000000400027825 */ /* 0x004fc600078e020c */
[----:B------:R-:W2:Y:S01]  /*1c190*/  LDL.LU.64 R12, [R1+0x1a8] ;  /* 0x0001a800010c7983 */ /* 0x000ea20000300a00 */
[----:B------:R-:W-:-:S03]  /*1c1a0*/  IMAD.WIDE R50, R0, 0x4, R40 ;  /* 0x0000000400327825 */ /* 0x000fc600078e0228 */
[----:B------:R1:W-:Y:S04]  /*1c1b0*/  STL.64 [R1+0x6b8], R2 ;  /* 0x0006b80201007387 */ /* 0x0003e80000100a00 */
[----:B-1----:R-:W2:Y:S04]  /*1c1c0*/  LDL.LU.64 R2, [R1+0x1a0] ;  /* 0x0001a00001027983 */ /* 0x002ea80000300a00 */
[----:B------:R-:W2:Y:S04]  /*1c1d0*/  LDL.LU.64 R40, [R1+0x198] ;  /* 0x0001980001287983 */ /* 0x000ea80000300a00 */
[----:B------:R3:W-:Y:S04]  /*1c1e0*/  STL.64 [R1+0x6b0], R50 ;  /* 0x0006b03201007387 */ /* 0x0007e80000100a00 */
[----:B------:R-:W2:Y:S01]  /*1c1f0*/  LDL.LU.64 R62, [R1+0x190] ;  /* 0x00019000013e7983 */ /* 0x000ea20000300a00 */
[----:B---3--:R-:W-:-:S03]  /*1c200*/  IMAD.WIDE R50, R0, 0x4, R8 ;  /* 0x0000000400327825 */ /* 0x008fc600078e0208 */
[----:B------:R-:W3:Y:S04]  /*1c210*/  LDL.LU.64 R8, [R1+0x188] ;  /* 0x0001880001087983 */ /* 0x000ee80000300a00 */
[----:B------:R1:W-:Y:S04]  /*1c220*/  STL.64 [R1+0x6f8], R50 ;  /* 0x0006f83201007387 */ /* 0x0003e80000100a00 */
[----:B------:R-:W3:Y:S01]  /*1c230*/  LDL.LU.64 R60, [R1+0x180] ;  /* 0x00018000013c7983 */ /* 0x000ee20000300a00 */
[----:B-1----:R-:W-:-:S03]  /*1c240*/  IMAD.WIDE R50, R0, 0x4, R36 ;  /* 0x0000000400327825 */ /* 0x002fc600078e0224 */
[----:B------:R-:W3:Y:S04]  /*1c250*/  LDL.LU.64 R36, [R1+0x178] ;  /* 0x0001780001247983 */ /* 0x000ee80000300a00 */
[----:B------:R1:W-:Y:S04]  /*1c260*/  STL.64 [R1+0x8e0], R50 ;  /* 0x0008e03201007387 */ /* 0x0003e80000100a00 */
[----:B------:R-:W3:Y:S01]  /*1c270*/  LDL.LU.64 R58, [R1+0x170] ;  /* 0x00017000013a7983 */ /* 0x000ee20000300a00 */
[----:B------:R-:W-:-:S04]  /*1c280*/  IMAD.WIDE R32, R0, 0x4, R32 ;  /* 0x0000000400207825 */ /* 0x000fc800078e0220 */
[C---:B-1----:R-:W-:Y:S02]  /*1c290*/  IMAD.WIDE R50, R0.reuse, 0x4, R44 ;  /* 0x0000000400327825 */ /* 0x042fe400078e022c */
[----:B------:R-:W3:Y:S04]  /*1c2a0*/  LDL.LU.64 R44, [R1+0x168] ;  /* 0x00016800012c7983 */ /* 0x000ee80000300a00 */
[----:B------:R1:W-:Y:S04]  /*1c2b0*/  STL.64 [R1+0x6a8], R50 ;  /* 0x0006a83201007387 */ /* 0x0003e80000100a00 */
[----:B------:R-:W3:Y:S04]  /*1c2c0*/  LDL.LU.64 R56, [R1+0x160] ;  /* 0x0001600001387983 */ /* 0x000ee80000300a00 */
[----:B-1----:R-:W3:Y:S04]  /*1c2d0*/  LDL.LU.64 R50, [R1+0x158] ;  /* 0x0001580001327983 */ /* 0x002ee80000300a00 */
[----:B------:R1:W-:Y:S01]  /*1c2e0*/  STL.64 [R1+0x6a0], R32 ;  /* 0x0006a02001007387 */ /* 0x0003e20000100a00 */
[----:B------:R-:W-:-:S04]  /*1c2f0*/  IMAD.WIDE R48, R0, 0x4, R48 ;  /* 0x0000000400307825 */ /* 0x000fc800078e0230 */
[C---:B------:R-:W-:Y:S01]  /*1c300*/  IMAD.WIDE R52, R0.reuse, 0x4, R28 ;  /* 0x0000000400347825 */ /* 0x040fe200078e021c */
[----:B-1----:R-:W3:Y:S04]  /*1c310*/  LDL.LU.64 R32, [R1+0x150] ;  /* 0x0001500001207983 */ /* 0x002ee80000300a00 */
[----:B------:R-:W3:Y:S04]  /*1c320*/  LDL.LU.64 R28, [R1+0x148] ;  /* 0x00014800011c7983 */ /* 0x000ee80000300a00 */
[----:B------:R1:W-:Y:S04]  /*1c330*/  STL.64 [R1+0x6f0], R48 ;  /* 0x0006f03001007387 */ /* 0x0003e80000100a00 */
[----:B------:R4:W-:Y:S02]  /*1c340*/  STL.64 [R1+0x8b8], R52 ;  /* 0x0008b83401007387 */ /* 0x0009e40000100a00 */
[----:B----4-:R-:W-:-:S04]  /*1c350*/  IMAD.WIDE R20, R0, 0x4, R20 ;  /* 0x0000000400147825 */ /* 0x010fc800078e0214 */
[C---:B-1----:R-:W-:Y:S02]  /*1c360*/  IMAD.WIDE R48, R0.reuse, 0x4, R24 ;  /* 0x0000000400307825 */ /* 0x042fe400078e0218 */
[----:B------:R-:W4:Y:S04]  /*1c370*/  LDL.LU.64 R24, [R1+0x140] ;  /* 0x0001400001187983 */ /* 0x000f280000300a00 */
[----:B------:R1:W-:Y:S04]  /*1c380*/  STL.64 [R1+0x560], R48 ;  /* 0x0005603001007387 */ /* 0x0003e80000100a00 */
[----:B------:R-:W4:Y:S04]  /*1c390*/  LDL.LU.64 R54, [R1+0x280] ;  /* 0x0002800001367983 */ /* 0x000f280000300a00 */
[----:B------:R-:W4:Y:S04]  /*1c3a0*/  LDL.LU.64 R52, [R1+0x278] ;  /* 0x0002780001347983 */ /* 0x000f280000300a00 */
[----:B------:R1:W-:Y:S04]  /*1c3b0*/  STL.64 [R1+0x538], R20 ;  /* 0x0005381401007387 */ /* 0x0003e80000100a00 */
[----:B-1----:R-:W4:Y:S01]  /*1c3c0*/  LDL.LU.64 R48, [R1+0x288] ;  /* 0x0002880001307983 */ /* 0x002f220000300a00 */
[----:B------:R-:W-:-:S03]  /*1c3d0*/  IMAD.WIDE R6, R0, 0x4, R6 ;  /* 0x0000000400067825 */ /* 0x000fc600078e0206 */
[----:B------:R-:W4:Y:S04]  /*1c3e0*/  LDL.LU.64 R20, [R1+0x298] ;  /* 0x0002980001147983 */ /* 0x000f280000300a00 */
[----:B------:R1:W-:Y:S02]  /*1c3f0*/  STL.64 [R1+0x510], R6 ;  /* 0x0005100601007387 */ /* 0x0003e40000100a00 */
[----:B-1----:R-:W-:-:S04]  /*1c400*/  IMAD.WIDE R6, R0, 0x4, R4 ;  /* 0x0000000400067825 */ /* 0x002fc800078e0204 */
[C---:B------:R-:W-:Y:S02]  /*1c410*/  IMAD.WIDE R4, R0.reuse, 0x4, R16 ;  /* 0x0000000400047825 */ /* 0x040fe400078e0210 */
[----:B------:R-:W4:Y:S04]  /*1c420*/  LDL.LU.64 R16, [R1+0x2c8] ;  /* 0x0002c80001107983 */ /* 0x000f280000300a00 */
[----:B------:R2:W-:Y:S04]  /*1c430*/  STL.64 [R1+0x890], R6 ;  /* 0x0008900601007387 */ /* 0x0005e80000100a00 */
[----:B------:R1:W-:Y:S01]  /*1c440*/  STL.64 [R1+0x4e8], R4 ;  /* 0x0004e80401007387 */ /* 0x0003e20000100a00 */
[----:B--2---:R-:W-:-:S03]  /*1c450*/  IMAD.WIDE R6, R0, 0x4, R12 ;  /* 0x0000000400067825 */ /* 0x004fc600078e020c */
[----:B------:R-:W2:Y:S04]  /*1c460*/  LDL.LU.64 R12, [R1+0x2c0] ;  /* 0x0002c000010c7983 */ /* 0x000ea80000300a00 */
[----:B------:R-:W-:Y:S01]  /*1c470*/  STL.64 [R1+0x4c0], R6 ;  /* 0x0004c00601007387 */ /* 0x000fe20000100a00 */
[----:B-1----:R-:W-:-:S04]  /*1c480*/  IMAD.WIDE R4, R0, 0x4, R2 ;  /* 0x0000000400047825 */ /* 0x002fc800078e0202 */
[C---:B------:R-:W-:Y:S02]  /*1c490*/  IMAD.WIDE R2, R0.reuse, 0x4, R40 ;  /* 0x0000000400027825 */ /* 0x040fe400078e0228 */
[----:B------:R-:W2:Y:S04]  /*1c4a0*/  LDL.LU.64 R40, [R1+0x2d0] ;  /* 0x0002d00001287983 */ /* 0x000ea80000300a00 */
[----:B------:R1:W-:Y:S04]  /*1c4b0*/  STL.64 [R1+0x498], R4 ;  /* 0x0004980401007387 */ /* 0x0003e80000100a00 */
[----:B------:R3:W-:Y:S01]  /*1c4c0*/  STL.64 [R1+0x868], R2 ;  /* 0x0008680201007387 */ /* 0x0007e20000100a00 */
[----:B-1----:R-:W-:-:S04]  /*1c4d0*/  IMAD.WIDE R4, R0, 0x4, R62 ;  /* 0x0000000400047825 */ /* 0x002fc800078e023e */
[C---:B---3--:R-:W-:Y:S02]  /*1c4e0*/  IMAD.WIDE R2, R0.reuse, 0x4, R8 ;  /* 0x0000000400027825 */ /* 0x048fe400078e0208 */
[----:B------:R-:W3:Y:S04]  /*1c4f0*/  LDL.LU.64 R8, [R1+0x2d8] ;  /* 0x0002d80001087983 */ /* 0x000ee80000300a00 */
[----:B------:R1:W-:Y:S04]  /*1c500*/  STL.64 [R1+0x470], R4 ;  /* 0x0004700401007387 */ /* 0x0003e80000100a00 */
[----:B------:R1:W-:Y:S02]  /*1c510*/  STL.64 [R1+0x448], R2 ;  /* 0x0004480201007387 */ /* 0x0003e40000100a00 */
[----:B-1----:R-:W-:-:S04]  /*1c520*/  IMAD.WIDE R4, R0, 0x4, R60 ;  /* 0x0000000400047825 */ /* 0x002fc800078e023c */
[C---:B------:R-:W-:Y:S02]  /*1c530*/  IMAD.WIDE R2, R0.reuse, 0x4, R36 ;  /* 0x0000000400027825 */ /* 0x040fe400078e0224 */
[----:B------:R-:W3:Y:S04]  /*1c540*/  LDL.LU.64 R36, [R1+0x2e8] ;  /* 0x0002e80001247983 */ /* 0x000ee80000300a00 */
[----:B------:R1:W-:Y:S04]  /*1c550*/  STL.64 [R1+0x420], R4 ;  /* 0x0004200401007387 */ /* 0x0003e80000100a00 */
[----:B------:R1:W-:Y:S02]  /*1c560*/  STL.64 [R1+0x840], R2 ;  /* 0x0008400201007387 */ /* 0x0003e40000100a00 */
[----:B-1----:R-:W-:-:S04]  /*1c570*/  IMAD.WIDE R4, R0, 0x4, R58 ;  /* 0x0000000400047825 */ /* 0x002fc800078e023a */
[C---:B------:R-:W-:Y:S02]  /*1c580*/  IMAD.WIDE R2, R0.reuse, 0x4, R44 ;  /* 0x0000000400027825 */ /* 0x040fe400078e022c */
[----:B------:R-:W3:Y:S02]  /*1c590*/  LDL.LU.64 R44, [R1+0x2e0] ;  /* 0x0002e000012c7983 */ /* 0x000ee40000300a00 */
[C---:B------:R-:W-:Y:S02]  /*1c5a0*/  IMAD.WIDE R6, R0.reuse, 0x4, R56 ;  /* 0x0000000400067825 */ /* 0x040fe400078e0238 */
[----:B------:R1:W-:Y:S04]  /*1c5b0*/  STL.64 [R1+0x3f8], R4 ;  /* 0x0003f80401007387 */ /* 0x0003e80000100a00 */
[----:B------:R1:W-:Y:S04]  /*1c5c0*/  STL.64 [R1+0x3d0], R2 ;  /* 0x0003d00201007387 */ /* 0x0003e80000100a00 */
[----:B------:R-:W-:Y:S01]  /*1c5d0*/  STL.64 [R1+0x3a8], R6 ;  /* 0x0003a80601007387 */ /* 0x000fe20000100a00 */
[----:B-1----:R-:W-:-:S03]  /*1c5e0*/  IMAD.WIDE R4, R0, 0x4, R50 ;  /* 0x0000000400047825 */ /* 0x002fc600078e0232 */
[----:B------:R-:W3:Y:S01]  /*1c5f0*/  LDL.LU.64 R50, [R1+0x2f0] ;  /* 0x0002f00001327983 */ /* 0x000ee20000300a00 */
[----:B------:R-:W-:-:S03]  /*1c600*/  IMAD.WIDE R2, R0, 0x4, R32 ;  /* 0x0000000400027825 */ /* 0x000fc600078e0220 */
[----:B------:R-:W-:Y:S04]  /*1c610*/  STL.64 [R1+0x818], R4 ;  /* 0x0008180401007387 */ /* 0x000fe80000100a00 */
[----:B------:R-:W3:Y:S04]  /*1c620*/  LDL.LU.64 R32, [R1+0x2f8] ;  /* 0x0002f80001207983 */ /* 0x000ee80000300a00 */
[----:B------:R1:W-:Y:S02]  /*1c630*/  STL.64 [R1+0x380], R2 ;  /* 0x0003800201007387 */ /* 0x0003e40000100a00 */
[----:B-1----:R-:W-:-:S02]  /*1c640*/  IMAD.WIDE R2, R0, 0x4, R28 ;  /* 0x0000000400027825 */ /* 0x002fc400078e021c */
[----:B------:R-:W3:Y:S02]  /*1c650*/  LDL.LU.64 R28, [R1+0x308] ;  /* 0x00030800011c7983 */ /* 0x000ee40000300a00 */
[C---:B----4-:R-:W-:Y:S02]  /*1c660*/  IMAD.WIDE R4, R0.reuse, 0x4, R24 ;  /* 0x0000000400047825 */ /* 0x050fe400078e0218 */
        /* <DEDUP_REMOVED lines=14> */
[----:B-1----:R-:W-:-:S03]  /*1c750*/  IMAD.WIDE R2, R0, 0x4, R16 ;  /* 0x0000000400027825 */ /* 0x002fc600078e0210 */
[----:B------:R-:W4:Y:S04]  /*1c760*/  LDL.LU.64 R16, [R1+0x320] ;  /* 0x0003200001107983 */ /* 0x000f280000300a00 */
[----:B------:R1:W-:Y:S04]  /*1c770*/  STL.64 [R1+0x7c8], R2 ;  /* 0x0007c80201007387 */ /* 0x0003e80000100a00 */
[----:B-1----:R-:W4:Y:S01]  /*1c780*/  LDL.LU.64 R2, [R1+0x330] ;  /* 0x0003300001027983 */ /* 0x002f220000300a00 */
[----:B--2---:R-:W-:-:S03]  /*1c790*/  IMAD.WIDE R48, R0, 0x4, R12 ;  /* 0x0000000400307825 */ /* 0x004fc600078e020c */
[----:B------:R-:W2:Y:S04]  /*1c7a0*/  LDL.LU.64 R12, [R1+0x338] ;  /* 0x00033800010c7983 */ /* 0x000ea80000300a00 */
[----:B------:R1:W-:Y:S04]  /*1c7b0*/  STL.64 [R1+0x298], R48 ;  /* 0x0002983001007387 */ /* 0x0003e80000100a00 */
[----:B------:R-:W2:Y:S01]  /*1c7c0*/  LDL.LU.64 R62, [R1+0x348] ;  /* 0x00034800013e7983 */ /* 0x000ea20000300a00 */
[----:B-1----:R-:W-:-:S03]  /*1c7d0*/  IMAD.WIDE R48, R0, 0x4, R40 ;  /* 0x0000000400307825 */ /* 0x002fc600078e0228 */
        /* <DEDUP_REMOVED lines=10> */
[----:B------:R-:W3:Y:S04]  /*1c880*/  LDL.LU.64 R56, [R1+0x378] ;  /* 0x0003780001387983 */ /* 0x000ee80000300a00 */
[----:B-1----:R-:W3:Y:S01]  /*1c890*/  LDL.LU.64 R48, [R1+0x388] ;  /* 0x0003880001307983 */ /* 0x002ee20000300a00 */
[----:B------:R-:W-:-:S05]  /*1c8a0*/  IMAD.WIDE R44, R0, 0x4, R44 ;  /* 0x00000004002c7825 */ /* 0x000fca00078e022c */
[----:B------:R1:W-:Y:S04]  /*1c8b0*/  STL.64 [R1+0x280], R44 ;  /* 0x0002802c01007387 */ /* 0x0003e80000100a00 */
[----:B-1----:R-:W3:Y:S01]  /*1c8c0*/  LDL.LU.64 R44, [R1+0x398] ;  /* 0x00039800012c7983 */ /* 0x002ee20000300a00 */
[----:B------:R-:W-:-:S04]  /*1c8d0*/  IMAD.WIDE R50, R0, 0x4, R50 ;  /* 0x0000000400327825 */ /* 0x000fc800078e0232 */
[C---:B------:R-:W-:Y:S02]  /*1c8e0*/  IMAD.WIDE R52, R0.reuse, 0x4, R32 ;  /* 0x0000000400347825 */ /* 0x040fe400078e0220 */
[----:B------:R-:W3:Y:S04]  /*1c8f0*/  LDL.LU.64 R32, [R1+0x390] ;  /* 0x0003900001207983 */ /* 0x000ee80000300a00 */
[----:B------:R1:W-:Y:S04]  /*1c900*/  STL.64 [R1+0x278], R50 ;  /* 0x0002783201007387 */ /* 0x0003e80000100a00 */
[----:B------:R4:W-:Y:S01]  /*1c910*/  STL.64 [R1+0x270], R52 ;  /* 0x0002703401007387 */ /* 0x0009e20000100a00 */
[----:B-1----:R-:W-:-:S03]  /*1c920*/  IMAD.WIDE R50, R0, 0x4, R28 ;  /* 0x0000000400327825 */ /* 0x002fc600078e021c */
[----:B------:R-:W3:Y:S04]  /*1c930*/  LDL.LU.64 R28, [R1+0x3a0] ;  /* 0x0003a000011c7983 */ /* 0x000ee80000300a00 */
[----:B------:R1:W-:Y:S01]  /*1c940*/  STL.64 [R1+0x778], R50 ;  /* 0x0007783201007387 */ /* 0x0003e20000100a00 */
[----:B----4-:R-:W-:-:S03]  /*1c950*/  IMAD.WIDE R24, R0, 0x4, R24 ;  /* 0x0000000400187825 */ /* 0x010fc600078e0218 */
[----:B------:R-:W4:Y:S04]  /*1c960*/  LDL.LU.64 R54, [R1+0x3b0] ;  /* 0x0003b00001367983 */ /* 0x000f280000300a00 */
[----:B------:R-:W4:Y:S04]  /*1c970*/  LDL.LU.64 R52, [R1+0x3c0] ;  /* 0x0003c00001347983 */ /* 0x000f280000300a00 */
[----:B------:R1:W-:Y:S04]  /*1c980*/  STL.64 [R1+0x268], R24 ;  /* 0x0002681801007387 */ /* 0x0003e80000100a00 */
[----:B-1----:R-:W4:Y:S04]  /*1c990*/  LDL.LU.64 R50, [R1+0x3b8] ;  /* 0x0003b80001327983 */ /* 0x002f280000300a00 */
[----:B------:R-:W4:Y:S01]  /*1c9a0*/  LDL.LU.64 R24, [R1+0x3c8] ;  /* 0x0003c80001187983 */ /* 0x000f220000300a00 */
[----:B------:R-:W-:-:S05]  /*1c9b0*/  IMAD.WIDE R6, R0, 0x4, R6 ;  /* 0x0000000400067825 */ /* 0x000fca00078e0206 */
[----:B------:R1:W-:Y:S02]  /*1c9c0*/  STL.64 [R1+0x260], R6 ;  /* 0x0002600601007387 */ /* 0x0003e40000100a00 */
[----:B-1----:R-:W-:-:S04]  /*1c9d0*/  IMAD.WIDE R6, R0, 0x4, R4 ;  /* 0x0000000400067825 */ /* 0x002fc800078e0204 */
[C---:B------:R-:W-:Y:S02]  /*1c9e0*/  IMAD.WIDE R4, R0.reuse, 0x4, R20 ;  /* 0x0000000400047825 */ /* 0x040fe400078e0214 */
[----:B------:R-:W4:Y:S04]  /*1c9f0*/  LDL.LU.64 R20, [R1+0x3d8] ;  /* 0x0003d80001147983 */ /* 0x000f280000300a00 */
[----:B------:R1:W-:Y:S04]  /*1ca00*/  STL.64 [R1+0x258], R6 ;  /* 0x0002580601007387 */ /* 0x0003e80000100a00 */
[----:B------:R1:W-:Y:S02]  /*1ca10*/  STL.64 [R1+0x750], R4 ;  /* 0x0007500401007387 */ /* 0x0003e40000100a00 */
[----:B-1----:R-:W-:-:S02]  /*1ca20*/  IMAD.WIDE R6, R0, 0x4, R16 ;  /* 0x0000000400067825 */ /* 0x002fc400078e0210 */
[----:B------:R-:W4:Y:S04]  /*1ca30*/  LDL.LU.64 R16, [R1+0x3e8] ;  /* 0x0003e80001107983 */ /* 0x000f280000300a00 */
[----:B------:R-:W-:Y:S01]  /*1ca40*/  STL.64 [R1+0x250], R6 ;  /* 0x0002500601007387 */ /* 0x000fe20000100a00 */
[----:B------:R-:W-:-:S04]  /*1ca50*/  IMAD.WIDE R4, R0, 0x4, R2 ;  /* 0x0000000400047825 */ /* 0x000fc800078e0202 */
[C---:B--2---:R-:W-:Y:S02]  /*1ca60*/  IMAD.WIDE R2, R0.reuse, 0x4, R12 ;  /* 0x0000000400027825 */ /* 0x044fe400078e020c */
[----:B------:R-:W2:Y:S04]  /*1ca70*/  LDL.LU.64 R12, [R1+0x3e0] ;  /* 0x0003e000010c7983 */ /* 0x000ea80000300a00 */
[----:B------:R-:W-:Y:S04]  /*1ca80*/  STL.64 [R1+0x248], R4 ;  /* 0x0002480401007387 */ /* 0x000fe80000100a00 */
[----:B------:R1:W-:Y:S02]  /*1ca90*/  STL.64 [R1+0x240], R2 ;  /* 0x0002400201007387 */ /* 0x0003e40000100a00 */
[----:B-1----:R-:W-:-:S02]  /*1caa0*/  IMAD.WIDE R2, R0, 0x4, R40 ;  /* 0x0000000400027825 */ /* 0x002fc400078e0228 */
[----:B------:R-:W2:Y:S02]  /*1cab0*/  LDL.LU.64 R40, [R1+0x3f0] ;  /* 0x0003f00001287983 */ /* 0x000ea40000300a00 */
[----:B------:R-:W-:-:S05]  /*1cac0*/  IMAD.WIDE R4, R0, 0x4, R62 ;  /* 0x0000000400047825 */ /* 0x000fca00078e023e */
        /* <DEDUP_REMOVED lines=10> */
[----:B------:R1:W-:Y:S01]  /*1cb70*/  STL.64 [R1+0x340], R4 ;  /* 0x0003400401007387 */ /* 0x0003e20000100a00 */
[----:B------:R-:W-:-:S03]  /*1cb80*/  IMAD.WIDE R6, R0, 0x4, R56 ;  /* 0x0000000400067825 */ /* 0x000fc600078e0238 */
[----:B------:R1:W-:Y:S04]  /*1cb90*/  STL.64 [R1+0x220], R2 ;  /* 0x0002200201007387 */ /* 0x0003e80000100a00 */
[----:B------:R-:W-:Y:S01]  /*1cba0*/  STL.64 [R1+0x218], R6 ;  /* 0x0002180601007387 */ /* 0x000fe20000100a00 */
[----:B-1----:R-:W-:-:S03]  /*1cbb0*/  IMAD.WIDE R4, R0, 0x4, R48 ;  /* 0x0000000400047825 */ /* 0x002fc600078e0230 */
[----:B------:R-:W3:Y:S04]  /*1cbc0*/  LDL.LU.64 R48, [R1+0x408] ;  /* 0x0004080001307983 */ /* 0x000ee80000300a00 */
[----:B------:R-:W-:Y:S01]  /*1cbd0*/  STL.64 [R1+0x210], R4 ;  /* 0x0002100401007387 */ /* 0x000fe20000100a00 */
[----:B------:R-:W-:-:S03]  /*1cbe0*/  IMAD.WIDE R2, R0, 0x4, R44 ;  /* 0x0000000400027825 */ /* 0x000fc600078e022c */
[----:B------:R-:W3:Y:S04]  /*1cbf0*/  LDL.LU.64 R44, [R1+0x418] ;  /* 0x00041800012c7983 */ /* 0x000ee80000300a00 */
[----:B------:R1:W-:Y:S02]  /*1cc00*/  STL.64 [R1+0x338], R2 ;  /* 0x0003380201007387 */ /* 0x0003e40000100a00 */
[C---:B-1----:R-:W-:Y:S02]  /*1cc10*/  IMAD.WIDE R2, R0.reuse, 0x4, R32 ;  /* 0x0000000400027825 */ /* 0x042fe400078e0220 */
[----:B------:R-:W3:Y:S04]  /*1cc20*/  LDL.LU.64 R32, [R1+0x428] ;  /* 0x0004280001207983 */ /* 0x000ee80000300a00 */
[----:B------:R4:W-:Y:S01]  /*1cc30*/  STL.64 [R1+0x208], R2 ;  /* 0x0002080201007387 */ /* 0x0009e20000100a00 */
[----:B------:R-:W-:-:S03]  /*1cc40*/  IMAD.WIDE R4, R0, 0x4, R28 ;  /* 0x0000000400047825 */ /* 0x000fc600078e021c */
[----:B------:R-:W3:Y:S01]  /*1cc50*/  LDL.LU.64 R28, [R1+0x438] ;  /* 0x00043800011c7983 */ /* 0x000ee20000300a00 */
[----:B----4-:R-:W-:-:S03]  /*1cc60*/  IMAD.WIDE R2, R0, 0x4, R54 ;  /* 0x0000000400027825 */ /* 0x010fc600078e0236 */
[----:B------:R1:W-:Y:S01]  /*1cc70*/  STL.64 [R1+0x200], R4 ;  /* 0x0002000401007387 */ /* 0x0003e20000100a00 */
[----:B------:R-:W-:-:S03]  /*1cc80*/  IMAD.WIDE R6, R0, 0x4, R52 ;  /* 0x0000000400067825 */ /* 0x000fc600078e0234 */
[----:B------:R4:W-:Y:S04]  /*1cc90*/  STL.64 [R1+0x1f8], R2 ;  /* 0x0001f80201007387 */ /* 0x0009e80000100a00 */
[----:B------:R4:W-:Y:S01]  /*1cca0*/  STL.64 [R1+0x330], R6 ;  /* 0x0003300601007387 */ /* 0x0009e20000100a00 */
[----:B-1----:R-:W-:-:S04]  /*1ccb0*/  IMAD.WIDE R4, R0, 0x4, R50 ;  /* 0x0000000400047825 */ /* 0x002fc800078e0232 */
[C---:B----4-:R-:W-:Y:S01]  /*1ccc0*/  IMAD.WIDE R2, R0.reuse, 0x4, R24 ;  /* 0x0000000400027825 */ /* 0x050fe200078e0218 */
[----:B------:R-:W4:Y:S04]  /*1ccd0*/  LDL.LU.64 R6, [R1+0x430] ;  /* 0x0004300001067983 */ /* 0x000f280000300a00 */
[----:B------:R1:W-:Y:S04]  /*1cce0*/  STL.64 [R1+0x1f0], R4 ;  /* 0x0001f00401007387 */ /* 0x0003e80000100a00 */
[----:B-1----:R-:W4:Y:S04]  /*1ccf0*/  LDL.LU.64 R4, [R1+0x440] ;  /* 0x0004400001047983 */ /* 0x002f280000300a00 */
[----:B------:R1:W-:Y:S04]  /*1cd00*/  STL.64 [R1+0x1e8], R2 ;  /* 0x0001e80201007387 */ /* 0x0003e80000100a00 */
[----:B------:R-:W4:Y:S01]  /*1cd10*/  LDL.LU.64 R24, [R1+0x450] ;  /* 0x0004500001187983 */ /* 0x000f220000300a00 */
[----:B-1----:R-:W-:-:S03]  /*1cd20*/  IMAD.WIDE R2, R0, 0x4, R20 ;  /* 0x0000000400027825 */ /* 0x002fc600078e0214 */
[----:B------:R-:W4:Y:S04]  /*1cd30*/  LDL.LU.64 R20, [R1+0x460] ;  /* 0x0004600001147983 */ /* 0x000f280000300a00 */
[----:B------:R1:W-:Y:S01]  /*1cd40*/  STL.64 [R1+0x1e0], R2 ;  /* 0x0001e00201007387 */ /* 0x0003e20000100a00 */
[----:B------:R-:W-:-:S03]  /*1cd50*/  IMAD.WIDE R50, R0, 0x4, R16 ;  /* 0x0000000400327825 */ /* 0x000fc600078e0210 */
[----:B-1----:R-:W4:Y:S04]  /*1cd60*/  LDL.LU.64 R2, [R1+0x458] ;  /* 0x0004580001027983 */ /* 0x002f280000300a00 */
[----:B------:R-:W4:Y:S04]  /*1cd70*/  LDL.LU.64 R16, [R1+0x468] ;  /* 0x0004680001107983 */ /* 0x000f280000300a00 */
[----:B------:R2:W-:Y:S04]  /*1cd80*/  STL.64 [R1+0x328], R50 ;  /* 0x0003283201007387 */ /* 0x0005e80000100a00 */
[----:B------:R-:W4:Y:S01]  /*1cd90*/  LDL.LU.64 R62, [R1+0x478] ;  /* 0x00047800013e7983 */ /* 0x000f220000300a00 */
        /* <DEDUP_REMOVED lines=20> */
[----:B------:R1:W-:Y:S02]  /*1cee0*/  STL.64 [R1+0x1b8], R52 ;  /* 0x0001b83401007387 */ /* 0x0003e40000100a00 */
[----:B-1----:R-:W-:-:S02]  /*1cef0*/  IMAD.WIDE R48, R0, 0x4, R32 ;  /* 0x0000000400307825 */ /* 0x002fc400078e0220 */
[----:B------:R-:W3:Y:S04]  /*1cf00*/  LDL.LU.64 R32, [R1+0x4d0] ;  /* 0x0004d00001207983 */ /* 0x000ee80000300a00 */
[----:B------:R1:W-:Y:S04]  /*1cf10*/  STL.64 [R1+0x1b0], R48 ;  /* 0x0001b03001007387 */ /* 0x0003e80000100a00 */
[----:B------:R-:W3:Y:S01]  /*1cf20*/  LDL.LU.64 R54, [R1+0x4e0] ;  /* 0x0004e00001367983 */ /* 0x000ee20000300a00 */
[----:B------:R-:W-:-:S03]  /*1cf30*/  IMAD.WIDE R28, R0, 0x4, R28 ;  /* 0x00000004001c7825 */ /* 0x000fc600078e021c */
[----:B------:R-:W3:Y:S04]  /*1cf40*/  LDL.LU.64 R52, [R1+0x4f0] ;  /* 0x0004f00001347983 */ /* 0x000ee80000300a00 */
[----:B------:R1:W-:Y:S04]  /*1cf50*/  STL.64 [R1+0x318], R28 ;  /* 0x0003181c01007387 */ /* 0x0003e80000100a00 */
[----:B-1----:R-:W3:Y:S04]  /*1cf60*/  LDL.LU.64 R48, [R1+0x500] ;  /* 0x0005000001307983 */ /* 0x002ee80000300a00 */
[----:B------:R-:W3:Y:S01]  /*1cf70*/  LDL.LU.64 R28, [R1+0x4f8] ;  /* 0x0004f800011c7983 */ /* 0x000ee20000300a00 */
[----:B----4-:R-:W-:-:S05]  /*1cf80*/  IMAD.WIDE R6, R0, 0x4, R6 ;  /* 0x0000000400067825 */ /* 0x010fca00078e0206 */
        /* <DEDUP_REMOVED lines=10> */
[C---:B------:R-:W-:Y:S02]  /*1d030*/  IMAD.WIDE R2, R0.reuse, 0x4, R16 ;  /* 0x0000000400027825 */ /* 0x040fe400078e0210 */
[----:B------:R-:W4:Y:S04]  /*1d040*/  LDL.LU.64 R16, [R1+0x528] ;  /* 0x0005280001107983 */ /* 0x000f280000300a00 */
[----:B------:R1:W-:Y:S04]  /*1d050*/  STL.64 [R1+0x190], R4 ;  /* 0x0001900401007387 */ /* 0x0003e80000100a00 */
[----:B------:R2:W-:Y:S01]  /*1d060*/  STL.64 [R1+0x188], R2 ;  /* 0x0001880201007387 */ /* 0x0005e20000100a00 */
[----:B-1----:R-:W-:-:S04]  /*1d070*/  IMAD.WIDE R4, R0, 0x4, R62 ;  /* 0x0000000400047825 */ /* 0x002fc800078e023e */
        /* <DEDUP_REMOVED lines=27> */
[----:B-1----:R-:W-:-:S03]  /*1d230*/  IMAD.WIDE R2, R0, 0x4, R54 ;  /* 0x0000000400027825 */ /* 0x002fc600078e0236 */
[----:B------:R1:W-:Y:S01]  /*1d240*/  STL.64 [R1+0x148], R4 ;  /* 0x0001480401007387 */ /* 0x0003e20000100a00 */
[----:B------:R-:W-:-:S03]  /*1d250*/  IMAD.WIDE R6, R0, 0x4, R52 ;  /* 0x0000000400067825 */ /* 0x000fc600078e0234 */
[----:B------:R1:W-:Y:S04]  /*1d260*/  STL.64 [R1+0x140], R2 ;  /* 0x0001400201007387 */ /* 0x0003e80000100a00 */
[----:B------:R1:W-:Y:S02]  /*1d270*/  STL.64 [R1+0x138], R6 ;  /* 0x0001380601007387 */ /* 0x0003e40000100a00 */
[----:B-1----:R-:W-:-:S04]  /*1d280*/  IMAD.WIDE R4, R0, 0x4, R48 ;  /* 0x0000000400047825 */ /* 0x002fc800078e0230 */
[C---:B------:R-:W-:Y:S01]  /*1d290*/  IMAD.WIDE R2, R0.reuse, 0x4, R28 ;  /* 0x0000000400027825 */ /* 0x040fe200078e021c */
[----:B------:R-:W3:Y:S04]  /*1d2a0*/  LDL.LU.64 R6, [R1+0x578] ;  /* 0x0005780001067983 */ /* 0x000ee80000300a00 */
[----:B------:R1:W-:Y:S04]  /*1d2b0*/  STL.64 [R1+0x2f0], R4 ;  /* 0x0002f00401007387 */ /* 0x0003e80000100a00 */
[----:B-1----:R-:W3:Y:S04]  /*1d2c0*/  LDL.LU.64 R4, [R1+0x570] ;  /* 0x0005700001047983 */ /* 0x002ee80000300a00 */
[----:B------:R4:W-:Y:S04]  /*1d2d0*/  STL.64 [R1+0x130], R2 ;  /* 0x0001300201007387 */ /* 0x0009e80000100a00 */
[----:B------:R-:W3:Y:S01]  /*1d2e0*/  LDL.LU.64 R28, [R1+0x580] ;  /* 0x00058000011c7983 */ /* 0x000ee20000300a00 */
[----:B----4-:R-:W-:-:S03]  /*1d2f0*/  IMAD.WIDE R2, R0, 0x4, R24 ;  /* 0x0000000400027825 */ /* 0x010fc600078e0218 */
[----:B------:R-:W4:Y:S04]  /*1d300*/  LDL.LU.64 R24, [R1+0x588] ;  /* 0x0005880001187983 */ /* 0x000f280000300a00 */
[----:B------:R1:W-:Y:S01]  /*1d310*/  STL.64 [R1+0x128], R2 ;  /* 0x0001280201007387 */ /* 0x0003e20000100a00 */
[----:B------:R-:W-:-:S03]  /*1d320*/  IMAD.WIDE R48, R0, 0x4, R20 ;  /* 0x0000000400307825 */ /* 0x000fc600078e0214 */
[----:B-1----:R-:W4:Y:S04]  /*1d330*/  LDL.LU.64 R2, [R1+0x598] ;  /* 0x0005980001027983 */ /* 0x002f280000300a00 */
[----:B------:R-:W4:Y:S04]  /*1d340*/  LDL.LU.64 R20, [R1+0x590] ;  /* 0x0005900001147983 */ /* 0x000f280000300a00 */
[----:B------:R1:W-:Y:S04]  /*1d350*/  STL.64 [R1+0x120], R48 ;  /* 0x0001203001007387 */ /* 0x0003e80000100a00 */
[----:B------:R-:W4:Y:S01]  /*1d360*/  LDL.LU.64 R62, [R1+0x5a0] ;  /* 0x0005a000013e7983 */ /* 0x000f220000300a00 */
[----:B-1----:R-:W-:-:S03]  /*1d370*/  IMAD.WIDE R48, R0, 0x4, R16 ;  /* 0x0000000400307825 */ /* 0x002fc600078e0210 */
        /* <DEDUP_REMOVED lines=10> */
[----:B------:R-:W2:Y:S04]  /*1d420*/  LDL.LU.64 R56, [R1+0x5d8] ;  /* 0x0005d80001387983 */ /* 0x000ea80000300a00 */
[----:B-1----:R-:W2:Y:S01]  /*1d430*/  LDL.LU.64 R48, [R1+0x5d0] ;  /* 0x0005d00001307983 */ /* 0x002ea20000300a00 */
[----:B---3--:R-:W-:-:S05]  /*1d440*/  IMAD.WIDE R8, R0, 0x4, R8 ;  /* 0x0000000400087825 */ /* 0x008fca00078e0208 */
        /* <DEDUP_REMOVED lines=10> */
[----:B------:R-:W3:Y:S04]  /*1d4f0*/  LDL.LU.64 R54, [R1+0x688] ;  /* 0x0006880001367983 */ /* 0x000ee80000300a00 */
[----:B------:R-:W3:Y:S01]  /*1d500*/  LDL.LU.64 R52, [R1+0x680] ;  /* 0x0006800001347983 */ /* 0x000ee20000300a00 */
[----:B------:R-:W-:-:S05]  /*1d510*/  IMAD.WIDE R32, R0, 0x4, R32 ;  /* 0x0000000400207825 */ /* 0x000fca00078e0220 */
[----:B------:R1:W-:Y:S04]  /*1d520*/  STL.64 [R1+0xf0], R32 ;  /* 0x0000f02001007387 */ /* 0x0003e80000100a00 */
[----:B-1----:R-:W3:Y:S04]  /*1d530*/  LDL.LU.64 R50, [R1+0x678] ;  /* 0x0006780001327983 */ /* 0x002ee80000300a00 */
[----:B------:R-:W3:Y:S01]  /*1d540*/  LDL.LU.64 R32, [R1+0x670] ;  /* 0x0006700001207983 */ /* 0x000ee20000300a00 */
[----:B------:R-:W-:-:S05]  /*1d550*/  IMAD.WIDE R6, R0, 0x4, R6 ;  /* 0x0000000400067825 */ /* 0x000fca00078e0206 */
[----:B------:R1:W-:Y:S02]  /*1d560*/  STL.64 [R1+0x2d8], R6 ;  /* 0x0002d80601007387 */ /* 0x0003e40000100a00 */
[----:B-1----:R-:W-:-:S04]  /*1d570*/  IMAD.WIDE R6, R0, 0x4, R4 ;  /* 0x0000000400067825 */ /* 0x002fc800078e0204 */
[C---:B------:R-:W-:Y:S02]  /*1d580*/  IMAD.WIDE R4, R0.reuse, 0x4, R28 ;  /* 0x0000000400047825 */ /* 0x040fe400078e021c */
[----:B------:R-:W3:Y:S04]  /*1d590*/  LDL.LU.64 R28, [R1+0x668] ;  /* 0x00066800011c7983 */ /* 0x000ee80000300a00 */
[----:B------:R4:W-:Y:S04]  /*1d5a0*/  STL.64 [R1+0xe8], R6 ;  /* 0x0000e80601007387 */ /* 0x0009e80000100a00 */
[----:B------:R1:W-:Y:S01]  /*1d5b0*/  STL.64 [R1+0xe0], R4 ;  /* 0x0000e00401007387 */ /* 0x0003e20000100a00 */
[----:B----4-:R-:W-:-:S03]  /*1d5c0*/  IMAD.WIDE R6, R0, 0x4, R24 ;  /* 0x0000000400067825 */ /* 0x010fc600078e0218 */
[----:B------:R-:W4:Y:S04]  /*1d5d0*/  LDL.LU.64 R24, [R1+0x660] ;  /* 0x0006600001187983 */ /* 0x000f280000300a00 */
[----:B------:R-:W-:Y:S01]  /*1d5e0*/  STL.64 [R1+0xd8], R6 ;  /* 0x0000d80601007387 */ /* 0x000fe20000100a00 */
[----:B-1----:R-:W-:-:S04]  /*1d5f0*/  IMAD.WIDE R4, R0, 0x4, R2 ;  /* 0x0000000400047825 */ /* 0x002fc800078e0202 */
[C---:B------:R-:W-:Y:S02]  /*1d600*/  IMAD.WIDE R2, R0.reuse, 0x4, R20 ;  /* 0x0000000400027825 */ /* 0x040fe400078e0214 */
[----:B------:R-:W4:Y:S04]  /*1d610*/  LDL.LU.64 R20, [R1+0x658] ;  /* 0x0006580001147983 */ /* 0x000f280000300a00 */
[----:B------:R1:W-:Y:S04]  /*1d620*/  STL.64 [R1+0x2d0], R4 ;  /* 0x0002d00401007387 */ /* 0x0003e80000100a00 */
[----:B------:R1:W-:Y:S02]  /*1d630*/  STL.64 [R1+0xd0], R2 ;  /* 0x0000d00201007387 */ /* 0x0003e40000100a00 */
[----:B-1----:R-:W-:-:S04]  /*1d640*/  IMAD.WIDE R4, R0, 0x4, R62 ;  /* 0x0000000400047825 */ /* 0x002fc800078e023e */
        /* <DEDUP_REMOVED lines=11> */
[----:B------:R-:W-:-:S04]  /*1d700*/  IMAD.WIDE R4, R0, 0x4, R58 ;  /* 0x0000000400047825 */ /* 0x000fc800078e023a */
[C---:B------:R-:W-:Y:S01]  /*1d710*/  IMAD.WIDE R6, R0.reuse, 0x4, R56 ;  /* 0x0000000400067825 */ /* 0x040fe200078e0238 */
[----:B------:R1:W-:Y:S04]  /*1d720*/  STL.64 [R1+0xb0], R4 ;  /* 0x0000b00401007387 */ /* 0x0003e80000100a00 */
[----:B------:R3:W-:Y:S04]  /*1d730*/  STL.64 [R1+0xa8], R2 ;  /* 0x0000a80201007387 */ /* 0x0007e80000100a00 */
[----:B------:R-:W-:Y:S01]  /*1d740*/  STL.64 [R1+0x2c0], R6 ;  /* 0x0002c00601007387 */ /* 0x000fe20000100a00 */
[----:B-1----:R-:W-:-:S03]  /*1d750*/  IMAD.WIDE R4, R0, 0x4, R48 ;  /* 0x0000000400047825 */ /* 0x002fc600078e0230 */
[----:B------:R-:W2:Y:S04]  /*1d760*/  LDL.LU.64 R48, [R1+0x638] ;  /* 0x0006380001307983 */ /* 0x000ea80000300a00 */
[----:B------:R-:W-:Y:S01]  /*1d770*/  STL.64 [R1+0xa0], R4 ;  /* 0x0000a00401007387 */ /* 0x000fe20000100a00 */
[----:B---3--:R-:W-:-:S03]  /*1d780*/  IMAD.WIDE R2, R0, 0x4, R8 ;  /* 0x0000000400027825 */ /* 0x008fc600078e0208 */
        /* <DEDUP_REMOVED lines=10> */
[----:B------:R-:W-:Y:S04]  /*1d830*/  STL.64 [R1+0x1c98], R2 ;  /* 0x001c980201007387 */ /* 0x000fe80000100a00 */
[----:B------:R1:W-:Y:S02]  /*1d840*/  STL.64 [R1+0x1ba0], R6 ;  /* 0x001ba00601007387 */ /* 0x0003e40000100a00 */
[C---:B-1----:R-:W-:Y:S02]  /*1d850*/  IMAD.WIDE R4, R0.reuse, 0x4, R50 ;  /* 0x0000000400047825 */ /* 0x042fe400078e0232 */
[----:B------:R-:W3:Y:S02]  /*1d860*/  LDL.LU.64 R6, [R1+0x618] ;  /* 0x0006180001067983 */ /* 0x000ee40000300a00 */
[----:B------:R-:W-:-:S02]  /*1d870*/  IMAD.WIDE R2, R0, 0x4, R32 ;  /* 0x0000000400027825 */ /* 0x000fc400078e0220 */
[----:B------:R1:W-:Y:S04]  /*1d880*/  STL.64 [R1+0x1aa0], R4 ;  /* 0x001aa00401007387 */ /* 0x0003e80000100a00 */
[----:B-1----:R-:W3:Y:S04]  /*1d890*/  LDL.LU.64 R4, [R1+0x610] ;  /* 0x0006100001047983 */ /* 0x002ee80000300a00 */
[----:B------:R1:W-:Y:S04]  /*1d8a0*/  STL.64 [R1+0x19a0], R2 ;  /* 0x0019a00201007387 */ /* 0x0003e80000100a00 */
[----:B------:R-:W3:Y:S01]  /*1d8b0*/  LDL.LU.64 R32, [R1+0x608] ;  /* 0x0006080001207983 */ /* 0x000ee20000300a00 */
[----:B-1----:R-:W-:-:S03]  /*1d8c0*/  IMAD.WIDE R2, R0, 0x4, R28 ;  /* 0x0000000400027825 */ /* 0x002fc600078e021c */
[----:B------:R-:W3:Y:S04]  /*1d8d0*/  LDL.LU.64 R28, [R1+0x600] ;  /* 0x00060000011c7983 */ /* 0x000ee80000300a00 */
[----:B------:R1:W-:Y:S01]  /*1d8e0*/  STL.64 [R1+0x1c90], R2 ;  /* 0x001c900201007387 */ /* 0x0003e20000100a00 */
[----:B----4-:R-:W-:-:S03]  /*1d8f0*/  IMAD.WIDE R50, R0, 0x4, R24 ;  /* 0x0000000400327825 */ /* 0x010fc600078e0218 */
        /* <DEDUP_REMOVED lines=15> */
[----:B------:R-:W2:Y:S04]  /*1d9f0*/  LDL.LU.64 R56, [R1+0x770] ;  /* 0x0007700001387983 */ /* 0x000ea80000300a00 */
[----:B-1----:R-:W2:Y:S01]  /*1da00*/  LDL.LU.64 R50, [R1+0x788] ;  /* 0x0007880001327983 */ /* 0x002ea20000300a00 */
[----:B------:R-:W-:-:S05]  /*1da10*/  IMAD.WIDE R40, R0, 0x4, R40 ;  /* 0x0000000400287825 */ /* 0x000fca00078e0228 */
[----:B------:R1:W-:Y:S04]  /*1da20*/  STL.64 [R1+0x1b90], R40 ;  /* 0x001b902801007387 */ /* 0x0003e80000100a00 */
[----:B-1----:R-:W2:Y:S01]  /*1da30*/  LDL.LU.64 R40, [R1+0x798] ;  /* 0x0007980001287983 */ /* 0x002ea20000300a00 */
[----:B------:R-:W-:-:S04]  /*1da40*/  IMAD.WIDE R48, R0, 0x4, R48 ;  /* 0x0000000400307825 */ /* 0x000fc800078e0230 */
[C---:B---3--:R-:W-:Y:S02]  /*1da50*/  IMAD.WIDE R52, R0.reuse, 0x4, R8 ;  /* 0x0000000400347825 */ /* 0x048fe400078e0208 */
        /* <DEDUP_REMOVED lines=19> */
[----:B-1----:R-:W-:-:S03]  /*1db90*/  IMAD.WIDE R6, R0, 0x4, R28 ;  /* 0x0000000400067825 */ /* 0x002fc600078e021c */
[----:B------:R-:W3:Y:S04]  /*1dba0*/  LDL.LU.64 R28, [R1+0x838] ;  /* 0x00083800011c7983 */ /* 0x000ee80000300a00 */
[----:B------:R-:W-:Y:S01]  /*1dbb0*/  STL.64 [R1+0x1b80], R6 ;  /* 0x001b800601007387 */ /* 0x000fe20000100a00 */
[----:B----4-:R-:W-:-:S04]  /*1dbc0*/  IMAD.WIDE R4, R0, 0x4, R2 ;  /* 0x0000000400047825 */ /* 0x010fc800078e0202 */
        /* <DEDUP_REMOVED lines=16> */
[----:B------:R-:W2:Y:S02]  /*1dcd0*/  LDL.LU.64 R12, [R1+0x888] ;  /* 0x00088800010c7983 */ /* 0x000ea40000300a00 */
[C---:B------:R-:W-:Y:S02]  /*1dce0*/  IMAD.WIDE R6, R0.reuse, 0x4, R56 ;  /* 0x0000000400067825 */ /* 0x040fe400078e0238 */
[----:B------:R1:W-:Y:S04]  /*1dcf0*/  STL.64 [R1+0x1c60], R4 ;  /* 0x001c600401007387 */ /* 0x0003e80000100a00 */
[----:B------:R1:W-:Y:S04]  /*1dd00*/  STL.64 [R1+0x1b70], R2 ;  /* 0x001b700201007387 */ /* 0x0003e80000100a00 */
[----:B------:R-:W-:Y:S01]  /*1dd10*/  STL.64 [R1+0x1a70], R6 ;  /* 0x001a700601007387 */ /* 0x000fe20000100a00 */
[----:B-1----:R-:W-:-:S03]  /*1dd20*/  IMAD.WIDE R4, R0, 0x4, R50 ;  /* 0x0000000400047825 */ /* 0x002fc600078e0232 */
[----:B------:R-:W2:Y:S04]  /*1dd30*/  LDL.LU.64 R50, [R1+0x8a0] ;  /* 0x0008a00001327983 */ /* 0x000ea80000300a00 */
[----:B------:R-:W-:Y:S01]  /*1dd40*/  STL.64 [R1+0x1968], R4 ;  /* 0x0019680401007387 */ /* 0x000fe20000100a00 */
[----:B------:R-:W-:-:S03]  /*1dd50*/  IMAD.WIDE R2, R0, 0x4, R40 ;  /* 0x0000000400027825 */ /* 0x000fc600078e0228 */
[----:B------:R-:W2:Y:S04]  /*1dd60*/  LDL.LU.64 R40, [R1+0x8b0] ;  /* 0x0008b00001287983 */ /* 0x000ea80000300a00 */
[----:B------:R3:W-:Y:S02]  /*1dd70*/  STL.64 [R1+0x1c68], R2 ;  /* 0x001c680201007387 */ /* 0x0007e40000100a00 */
[C---:B---3--:R-:W-:Y:S02]  /*1dd80*/  IMAD.WIDE R2, R0.reuse, 0x4, R8 ;  /* 0x0000000400027825 */ /* 0x048fe400078e0208 */
        /* <DEDUP_REMOVED lines=10> */
[----:B------:R-:W3:Y:S04]  /*1de30*/  LDL.LU.64 R6, [R1+0x8f0] ;  /* 0x0008f00001067983 */ /* 0x000ee80000300a00 */
[----:B------:R1:W-:Y:S01]  /*1de40*/  STL.64 [R1+0x1b68], R4 ;  /* 0x001b680401007387 */ /* 0x0003e20000100a00 */
[----:B------:R-:W-:-:S03]  /*1de50*/  IMAD.WIDE R2, R0, 0x4, R44 ;  /* 0x0000000400027825 */ /* 0x000fc600078e022c */
[----:B-1----:R-:W3:Y:S04]  /*1de60*/  LDL.LU.64 R4, [R1+0x900] ;  /* 0x0009000001047983 */ /* 0x002ee80000300a00 */
[----:B------:R1:W-:Y:S04]  /*1de70*/  STL.64 [R1+0x1a68], R2 ;  /* 0x001a680201007387 */ /* 0x0003e80000100a00 */
[----:B------:R-:W3:Y:S01]  /*1de80*/  LDL.LU.64 R44, [R1+0x918] ;  /* 0x00091800012c7983 */ /* 0x000ee20000300a00 */
[----:B-1----:R-:W-:-:S03]  /*1de90*/  IMAD.WIDE R2, R0, 0x4, R32 ;  /* 0x0000000400027825 */ /* 0x002fc600078e0220 */
[----:B------:R-:W3:Y:S04]  /*1dea0*/  LDL.LU.64 R32, [R1+0x928] ;  /* 0x0009280001207983 */ /* 0x000ee80000300a00 */
[----:B------:R1:W-:Y:S01]  /*1deb0*/  STL.64 [R1+0x1960], R2 ;  /* 0x0019600201007387 */ /* 0x0003e20000100a00 */
[----:B------:R-:W-:-:S03]  /*1dec0*/  IMAD.WIDE R48, R0, 0x4, R28 ;  /* 0x0000000400307825 */ /* 0x000fc600078e021c */
[----:B-1----:R-:W3:Y:S04]  /*1ded0*/  LDL.LU.64 R2, [R1+0x940] ;  /* 0x0009400001027983 */ /* 0x002ee80000300a00 */
[----:B------:R-:W3:Y:S04]  /*1dee0*/  LDL.LU.64 R28, [R1+0x950] ;  /* 0x00095000011c7983 */ /* 0x000ee80000300a00 */
[----:B------:R4:W-:Y:S04]  /*1def0*/  STL.64 [R1+0x1c50], R48 ;  /* 0x001c503001007387 */ /* 0x0009e80000100a00 */
[----:B------:R-:W3:Y:S01]  /*1df00*/  LDL.LU.64 R62, [R1+0x968] ;  /* 0x00096800013e7983 */ /* 0x000ee20000300a00 */
[----:B----4-:R-:W-:-:S03]  /*1df10*/  IMAD.WIDE R48, R0, 0x4, R24 ;  /* 0x0000000400307825 */ /* 0x010fc600078e0218 */
        /* <DEDUP_REMOVED lines=10> */
[----:B------:R-:W4:Y:S04]  /*1dfc0*/  LDL.LU.64 R56, [R1+0x9d0] ;  /* 0x0009d00001387983 */ /* 0x000f280000300a00 */
[----:B-1----:R-:W4:Y:S01]  /*1dfd0*/  LDL.LU.64 R48, [R1+0x9e8] ;  /* 0x0009e80001307983 */ /* 0x002f220000300a00 */
[----:B--2---:R-:W-:-:S05]  /*1dfe0*/  IMAD.WIDE R12, R0, 0x4, R12 ;  /* 0x00000004000c7825 */ /* 0x004fca00078e020c */
[----:B------:R1:W-:Y:S04]  /*1dff0*/  STL.64 [R1+0x1c40], R12 ;  /* 0x001c400c01007387 */ /* 0x0003e80000100a00 */
[----:B-1----:R-:W2:Y:S01]  /*1e000*/  LDL.LU.64 R12, [R1+0xa00] ;  /* 0x000a0000010c7983 */ /* 0x002ea20000300a00 */
[----:B------:R-:W-:-:S03]  /*1e010*/  IMAD.WIDE R52, R0, 0x4, R40 ;  /* 0x0000000400347825 */ /* 0x000fc600078e0228 */
[----:B------:R-:W2:Y:S01]  /*1e020*/  LDL.LU.64 R40, [R1+0xa10] ;  /* 0x000a100001287983 */ /* 0x000ea20000300a00 */
[----:B------:R-:W-:-:S05]  /*1e030*/  IMAD.WIDE R50, R0, 0x4, R50 ;  /* 0x0000000400327825 */ /* 0x000fca00078e0232 */
[----:B------:R3:W-:Y:S04]  /*1e040*/  STL.64 [R1+0x1b50], R50 ;  /* 0x001b503201007387 */ /* 0x0007e80000100a00 */
[----:B------:R1:W-:Y:S01]  /*1e050*/  STL.64 [R1+0x1a48], R52 ;  /* 0x001a483401007387 */ /* 0x0003e20000100a00 */
[----:B---3--:R-:W-:-:S03]  /*1e060*/  IMAD.WIDE R50, R0, 0x4, R8 ;  /* 0x0000000400327825 */ /* 0x008fc600078e0208 */
[----:B------:R-:W3:Y:S04]  /*1e070*/  LDL.LU.64 R8, [R1+0xa20] ;  /* 0x000a200001087983 */ /* 0x000ee80000300a00 */
[----:B------:R1:W-:Y:S04]  /*1e080*/  STL.64 [R1+0x1920], R50 ;  /* 0x0019203201007387 */ /* 0x0003e80000100a00 */
[----:B------:R-:W3:Y:S04]  /*1e090*/  LDL.LU.64 R54, [R1+0xa38] ;  /* 0x000a380001367983 */ /* 0x000ee80000300a00 */
[----:B-1----:R-:W3:Y:S01]  /*1e0a0*/  LDL.LU.64 R52, [R1+0xa48] ;  /* 0x000a480001347983 */ /* 0x002ee20000300a00 */
[----:B------:R-:W-:-:S05]  /*1e0b0*/  IMAD.WIDE R36, R0, 0x4, R36 ;  /* 0x0000000400247825 */ /* 0x000fca00078e0224 */
[----:B------:R1:W-:Y:S04]  /*1e0c0*/  STL.64 [R1+0x1c48], R36 ;  /* 0x001c482401007387 */ /* 0x0003e80000100a00 */
[----:B------:R-:W3:Y:S04]  /*1e0d0*/  LDL.LU.64 R50, [R1+0xa60] ;  /* 0x000a600001327983 */ /* 0x000ee80000300a00 */
[----:B-1----:R-:W3:Y:S01]  /*1e0e0*/  LDL.LU.64 R36, [R1+0xa70] ;  /* 0x000a700001247983 */ /* 0x002ee20000300a00 */
[----:B------:R-:W-:-:S05]  /*1e0f0*/  IMAD.WIDE R6, R0, 0x4, R6 ;  /* 0x0000000400067825 */ /* 0x000fca00078e0206 */
[----:B------:R1:W-:Y:S02]  /*1e100*/  STL.64 [R1+0x1b40], R6 ;  /* 0x001b400601007387 */ /* 0x0003e40000100a00 */
[----:B-1----:R-:W-:-:S04]  /*1e110*/  IMAD.WIDE R6, R0, 0x4, R4 ;  /* 0x0000000400067825 */ /* 0x002fc800078e0204 */
[C---:B------:R-:W-:Y:S02]  /*1e120*/  IMAD.WIDE R4, R0.reuse, 0x4, R44 ;  /* 0x0000000400047825 */ /* 0x040fe400078e022c */
[----:B------:R-:W3:Y:S04]  /*1e130*/  LDL.LU.64 R44, [R1+0xa88] ;  /* 0x000a8800012c7983 */ /* 0x000ee80000300a00 */
[----:B------:R1:W-:Y:S04]  /*1e140*/  STL.64 [R1+0x1a50], R6 ;  /* 0x001a500601007387 */ /* 0x0003e80000100a00 */
[----:B------:R1:W-:Y:S02]  /*1e150*/  STL.64 [R1+0x1900], R4 ;  /* 0x0019000401007387 */ /* 0x0003e40000100a00 */
[----:B-1----:R-:W-:-:S02]  /*1e160*/  IMAD.WIDE R6, R0, 0x4, R32 ;  /* 0x0000000400067825 */ /* 0x002fc400078e0220 */
[----:B------:R-:W3:Y:S04]  /*1e170*/  LDL.LU.64 R32, [R1+0xa98] ;  /* 0x000a980001207983 */ /* 0x000ee80000300a00 */
[----:B------:R-:W-:Y:S01]  /*1e180*/  STL.64 [R1+0x1c38], R6 ;  /* 0x001c380601007387 */ /* 0x000fe20000100a00 */
[----:B------:R-:W-:-:S04]  /*1e190*/  IMAD.WIDE R4, R0, 0x4, R2 ;  /* 0x0000000400047825 */ /* 0x000fc800078e0202 */
[C---:B------:R-:W-:Y:S02]  /*1e1a0*/  IMAD.WIDE R2, R0.reuse, 0x4, R28 ;  /* 0x0000000400027825 */ /* 0x040fe400078e021c */
[----:B------:R-:W3:Y:S04]  /*1e1b0*/  LDL.LU.64 R28, [R1+0xaa8] ;  /* 0x000aa800011c7983 */ /* 0x000ee80000300a00 */
[----:B------:R1:W-:Y:S04]  /*1e1c0*/  STL.64 [R1+0x1b48], R4 ;  /* 0x001b480401007387 */ /* 0x0003e80000100a00 */
[----:B------:R4:W-:Y:S01]  /*1e1d0*/  STL.64 [R1+0x1a40], R2 ;  /* 0x001a400201007387 */ /* 0x0009e20000100a00 */
[----:B-1----:R-:W-:-:S04]  /*1e1e0*/  IMAD.WIDE R4, R0, 0x4, R62 ;  /* 0x0000000400047825 */ /* 0x002fc800078e023e */
[C---:B----4-:R-:W-:Y:S02]  /*1e1f0*/  IMAD.WIDE R2, R0.reuse, 0x4, R24 ;  /* 0x0000000400027825 */ /* 0x050fe400078e0218 */
        /* <DEDUP_REMOVED lines=10> */
[----:B------:R-:W4:Y:S02]  /*1e2a0*/  LDL.LU.64 R16, [R1+0xae8] ;  /* 0x000ae80001107983 */ /* 0x000f240000300a00 */
[C---:B------:R-:W-:Y:S02]  /*1e2b0*/  IMAD.WIDE R6, R0.reuse, 0x4, R56 ;  /* 0x0000000400067825 */ /* 0x040fe400078e0238 */
[----:B------:R1:W-:Y:S04]  /*1e2c0*/  STL.64 [R1+0x1970], R4 ;  /* 0x0019700401007387 */ /* 0x0003e80000100a00 */
[----:B------:R2:W-:Y:S04]  /*1e2d0*/  STL.64 [R1+0x1c20], R2 ;  /* 0x001c200201007387 */ /* 0x0005e80000100a00 */
[----:B------:R-:W-:Y:S01]  /*1e2e0*/  STL.64 [R1+0x1b30], R6 ;  /* 0x001b300601007387 */ /* 0x000fe20000100a00 */
[----:B-1----:R-:W-:-:S03]  /*1e2f0*/  IMAD.WIDE R4, R0, 0x4, R48 ;  /* 0x0000000400047825 */ /* 0x002fc600078e0230 */
[----:B------:R-:W4:Y:S04]  /*1e300*/  LDL.LU.64 R48, [R1+0xb00] ;  /* 0x000b000001307983 */ /* 0x000f280000300a00 */
[----:B------:R-:W-:Y:S01]  /*1e310*/  STL.64 [R1+0x1a28], R4 ;  /* 0x001a280401007387 */ /* 0x000fe20000100a00 */
[----:B--2---:R-:W-:-:S03]  /*1e320*/  IMAD.WIDE R2, R0, 0x4, R12 ;  /* 0x0000000400027825 */ /* 0x004fc600078e020c */
[----:B------:R-:W2:Y:S04]  /*1e330*/  LDL.LU.64 R12, [R1+0xb10] ;  /* 0x000b1000010c7983 */ /* 0x000ea80000300a00 */
[----:B------:R1:W-:Y:S02]  /*1e340*/  STL.64 [R1+0x1958], R2 ;  /* 0x0019580201007387 */ /* 0x0003e40000100a00 */
[C---:B-1----:R-:W-:Y:S02]  /*1e350*/  IMAD.WIDE R2, R0.reuse, 0x4, R40 ;  /* 0x0000000400027825 */ /* 0x042fe400078e0228 */
[----:B------:R-:W2:Y:S04]  /*1e360*/  LDL.LU.64 R40, [R1+0xb20] ;  /* 0x000b200001287983 */ /* 0x000ea80000300a00 */
[----:B------:R1:W-:Y:S01]  /*1e370*/  STL.64 [R1+0x1c28], R2 ;  /* 0x001c280201007387 */ /* 0x0003e20000100a00 */
[----:B---3--:R-:W-:-:S03]  /*1e380*/  IMAD.WIDE R4, R0, 0x4, R8 ;  /* 0x0000000400047825 */ /* 0x008fc600078e0208 */
[----:B------:R-:W3:Y:S01]  /*1e390*/  LDL.LU.64 R8, [R1+0xb30] ;  /* 0x000b300001087983 */ /* 0x000ee20000300a00 */
[----:B-1----:R-:W-:-:S03]  /*1e3a0*/  IMAD.WIDE R2, R0, 0x4, R54 ;  /* 0x0000000400027825 */ /* 0x002fc600078e0236 */
[----:B------:R1:W-:Y:S01]  /*1e3b0*/  STL.64 [R1+0x1b18], R4 ;  /* 0x001b180401007387 */ /* 0x0003e20000100a00 */
[----:B------:R-:W-:-:S03]  /*1e3c0*/  IMAD.WIDE R6, R0, 0x4, R52 ;  /* 0x0000000400067825 */ /* 0x000fc600078e0234 */
[----:B------:R1:W-:Y:S04]  /*1e3d0*/  STL.64 [R1+0x1a30], R2 ;  /* 0x001a300201007387 */ /* 0x0003e80000100a00 */
[----:B------:R-:W-:Y:S04]  /*1e3e0*/  STL.64 [R1+0x1938], R6 ;  /* 0x0019380601007387 */ /* 0x000fe80000100a00 */
[----:B------:R-:W3:Y:S01]  /*1e3f0*/  LDL.LU.64 R62, [R1+0xb50] ;  /* 0x000b5000013e7983 */ /* 0x000ee20000300a00 */
[----:B-1----:R-:W-:-:S05]  /*1e400*/  IMAD.WIDE R4, R0, 0x4, R50 ;  /* 0x0000000400047825 */ /* 0x002fca00078e0232 */
[----:B------:R1:W-:Y:S01]  /*1e410*/  STL.64 [R1+0x1c18], R4 ;  /* 0x001c180401007387 */ /* 0x0003e20000100a00 */
[----:B------:R-:W-:-:S03]  /*1e420*/  IMAD.WIDE R2, R0, 0x4, R36 ;  /* 0x0000000400027825 */ /* 0x000fc600078e0224 */
[----:B------:R-:W3:Y:S04]  /*1e430*/  LDL.LU.64 R60, [R1+0xb60] ;  /* 0x000b6000013c7983 */ /* 0x000ee80000300a00 */
[----:B------:R1:W-:Y:S04]  /*1e440*/  STL.64 [R1+0x1b28], R2 ;  /* 0x001b280201007387 */ /* 0x0003e80000100a00 */
[----:B------:R-:W3:Y:S01]  /*1e450*/  LDL.LU.64 R36, [R1+0xb70] ;  /* 0x000b700001247983 */ /* 0x000ee20000300a00 */
[----:B-1----:R-:W-:-:S03]  /*1e460*/  IMAD.WIDE R4, R0, 0x4, R44 ;  /* 0x0000000400047825 */ /* 0x002fc600078e022c */
[----:B------:R-:W3:Y:S04]  /*1e470*/  LDL.LU.64 R44, [R1+0xb80] ;  /* 0x000b8000012c7983 */ /* 0x000ee80000300a00 */
[----:B------:R1:W-:Y:S04]  /*1e480*/  STL.64 [R1+0x1a20], R4 ;  /* 0x001a200401007387 */ /* 0x0003e80000100a00 */
[----:B------:R-:W3:Y:S01]  /*1e490*/  LDL.LU.64 R6, [R1+0xb90] ;  /* 0x000b900001067983 */ /* 0x000ee20000300a00 */
[----:B------:R-:W-:-:S03]  /*1e4a0*/  IMAD.WIDE R2, R0, 0x4, R32 ;  /* 0x0000000400027825 */ /* 0x000fc600078e0220 */
[----:B------:R-:W3:Y:S04]  /*1e4b0*/  LDL.LU.64 R32, [R1+0xba8] ;  /* 0x000ba80001207983 */ /* 0x000ee80000300a00 */
[----:B------:R1:W-:Y:S04]  /*1e4c0*/  STL.64 [R1+0x1950], R2 ;  /* 0x0019500201007387 */ /* 0x0003e80000100a00 */
[----:B-1----:R-:W3:Y:S01]  /*1e4d0*/  LDL.LU.64 R4, [R1+0xbb8] ;  /* 0x000bb80001047983 */ /* 0x002ee20000300a00 */
[----:B------:R-:W-:-:S03]  /*1e4e0*/  IMAD.WIDE R2, R0, 0x4, R28 ;  /* 0x0000000400027825 */ /* 0x000fc600078e021c */
[----:B------:R-:W3:Y:S04]  /*1e4f0*/  LDL.LU.64 R28, [R1+0xbc8] ;  /* 0x000bc800011c7983 */ /* 0x000ee80000300a00 */
[----:B------:R1:W-:Y:S04]  /*1e500*/  STL.64 [R1+0x1c08], R2 ;  /* 0x001c080201007387 */ /* 0x0003e80000100a00 */
[----:B-1----:R-:W3:Y:S01]  /*1e510*/  LDL.LU.64 R2, [R1+0xbd8] ;  /* 0x000bd80001027983 */ /* 0x002ee20000300a00 */
[----:B----4-:R-:W-:-:S03]  /*1e520*/  IMAD.WIDE R50, R0, 0x4, R24 ;  /* 0x0000000400327825 */ /* 0x010fc600078e0218 */
[----:B------:R-:W4:Y:S04]  /*1e530*/  LDL.LU.64 R24, [R1+0xbe8] ;  /* 0x000be80001187983 */ /* 0x000f280000300a00 */
[----:B------:R1:W-:Y:S04]  /*1e540*/  STL.64 [R1+0x1b10], R50 ;  /* 0x001b103201007387 */ /* 0x0003e80000100a00 */
[----:B------:R-:W4:Y:S01]  /*1e550*/  LDL.LU.64 R58, [R1+0xc00] ;  /* 0x000c0000013a7983 */ /* 0x000f220000300a00 */
[----:B-1----:R-:W-:-:S03]  /*1e560*/  IMAD.WIDE R50, R0, 0x4, R20 ;  /* 0x0000000400327825 */ /* 0x002fc600078e0214 */
[----:B------:R-:W4:Y:S04]  /*1e570*/  LDL.LU.64 R20, [R1+0xc10] ;  /* 0x000c100001147983 */ /* 0x000f280000300a00 */
[----:B------:R-:W-:Y:S04]  /*1e580*/  STL.64 [R1+0x1a10], R50 ;  /* 0x001a103201007387 */ /* 0x000fe80000100a00 */
[----:B------:R-:W4:Y:S04]  /*1e590*/  LDL.LU.64 R56, [R1+0xc20] ;  /* 0x000c200001387983 */ /* 0x000f280000300a00 */
[----:B------:R-:W4:Y:S01]  /*1e5a0*/  LDL.LU.64 R54, [R1+0xc30] ;  /* 0x000c300001367983 */ /* 0x000f220000300a00 */
[----:B------:R-:W-:-:S05]  /*1e5b0*/  IMAD.WIDE R16, R0, 0x4, R16 ;  /* 0x0000000400107825 */ /* 0x000fca00078e0210 */
[----:B------:R1:W-:Y:S04]  /*1e5c0*/  STL.64 [R1+0x1930], R16 ;  /* 0x0019301001007387 */ /* 0x0003e80000100a00 */
[----:B-1----:R-:W4:Y:S01]  /*1e5d0*/  LDL.LU.64 R16, [R1+0xc40] ;  /* 0x000c400001107983 */ /* 0x002f220000300a00 */
[----:B------:R-:W-:-:S04]  /*1e5e0*/  IMAD.WIDE R48, R0, 0x4, R48 ;  /* 0x0000000400307825 */ /* 0x000fc800078e0230 */
[C---:B--2---:R-:W-:Y:S02]  /*1e5f0*/  IMAD.WIDE R50, R0.reuse, 0x4, R12 ;  /* 0x0000000400327825 */ /* 0x044fe400078e020c */
[----:B------:R-:W2:Y:S04]  /*1e600*/  LDL.LU.64 R12, [R1+0xc58] ;  /* 0x000c5800010c7983 */ /* 0x000ea80000300a00 */
[----:B------:R1:W-:Y:S04]  /*1e610*/  STL.64 [R1+0x1c10], R48 ;  /* 0x001c103001007387 */ /* 0x0003e80000100a00 */
[----:B------:R1:W-:Y:S02]  /*1e620*/  STL.64 [R1+0x1b00], R50 ;  /* 0x001b003201007387 */ /* 0x0003e40000100a00 */
[----:B-1----:R-:W-:-:S02]  /*1e630*/  IMAD.WIDE R48, R0, 0x4, R40 ;  /* 0x0000000400307825 */ /* 0x002fc400078e0228 */
[----:B------:R-:W2:Y:S04]  /*1e640*/  LDL.LU.64 R40, [R1+0xc68] ;  /* 0x000c680001287983 */ /* 0x000ea80000300a00 */
[----:B------:R1:W-:Y:S04]  /*1e650*/  STL.64 [R1+0x1a18], R48 ;  /* 0x001a183001007387 */ /* 0x0003e80000100a00 */
[----:B------:R-:W2:Y:S04]  /*1e660*/  LDL.LU.64 R52, [R1+0xc78] ;  /* 0x000c780001347983 */ /* 0x000ea80000300a00 */
[----:B------:R-:W2:Y:S01]  /*1e670*/  LDL.LU.64 R50, [R1+0xc88] ;  /* 0x000c880001327983 */ /* 0x000ea20000300a00 */
[----:B---3--:R-:W-:-:S05]  /*1e680*/  IMAD.WIDE R8, R0, 0x4, R8 ;  /* 0x0000000400087825 */ /* 0x008fca00078e0208 */
[----:B------:R3:W-:Y:S04]  /*1e690*/  STL.64 [R1+0x1910], R8 ;  /* 0x0019100801007387 */ /* 0x0007e80000100a00 */
[----:B-1----:R-:W2:Y:S04]  /*1e6a0*/  LDL.LU.64 R48, [R1+0xc98] ;  /* 0x000c980001307983 */ /* 0x002ea80000300a00 */
[----:B---3--:R-:W3:Y:S01]  /*1e6b0*/  LDL.LU.64 R8, [R1+0xcb0] ;  /* 0x000cb00001087983 */ /* 0x008ee20000300a00 */
[----:B------:R-:W-:-:S05]  /*1e6c0*/  IMAD.WIDE R62, R0, 0x4, R62 ;  /* 0x00000004003e7825 */ /* 0x000fca00078e023e */
[----:B------:R1:W-:Y:S01]  /*1e6d0*/  STL.64 [R1+0x1c00], R62 ;  /* 0x001c003e01007387 */ /* 0x0003e20000100a00 */
[----:B------:R-:W-:-:S03]  /*1e6e0*/  IMAD.WIDE R60, R0, 0x4, R60 ;  /* 0x00000004003c7825 */ /* 0x000fc600078e023c */
[----:B-1----:R-:W3:Y:S04]  /*1e6f0*/  LDL.LU.64 R62, [R1+0x29f0] ;  /* 0x0029f000013e7983 */ /* 0x002ee80000300a00 */
[----:B------:R1:W-:Y:S01]  /*1e700*/  STL.64 [R1+0x1ae0], R60 ;  /* 0x001ae03c01007387 */ /* 0x0003e20000100a00 */
[----:B------:R-:W-:-:S03]  /*1e710*/  IMAD.WIDE R36, R0, 0x4, R36 ;  /* 0x0000000400247825 */ /* 0x000fc600078e0224 */
[----:B-1----:R-:W3:Y:S04]  /*1e720*/  LDL.LU.64 R60, [R1+0x29e8] ;  /* 0x0029e800013c7983 */ /* 0x002ee80000300a00 */
[----:B------:R1:W-:Y:S04]  /*1e730*/  STL.64 [R1+0x1a08], R36 ;  /* 0x001a082401007387 */ /* 0x0003e80000100a00 */
[----:B-1----:R-:W3:Y:S01]  /*1e740*/  LDL.LU.64 R36, [R1+0xcc0] ;  /* 0x000cc00001247983 */ /* 0x002ee20000300a00 */
[----:B------:R-:W-:-:S05]  /*1e750*/  IMAD.WIDE R44, R0, 0x4, R44 ;  /* 0x00000004002c7825 */ /* 0x000fca00078e022c */
[----:B------:R1:W-:Y:S01]  /*1e760*/  STL.64 [R1+0x1928], R44 ;  /* 0x0019282c01007387 */ /* 0x0003e20000100a00 */
[----:B------:R-:W-:-:S03]  /*1e770*/  IMAD.WIDE R6, R0, 0x4, R6 ;  /* 0x0000000400067825 */ /* 0x000fc600078e0206 */
[----:B-1----:R-:W3:Y:S04]  /*1e780*/  LDL.LU.64 R44, [R1+0xcd0] ;  /* 0x000cd000012c7983 */ /* 0x002ee80000300a00 */
[----:B------:R1:W-:Y:S02]  /*1e790*/  STL.64 [R1+0x1bf8], R6 ;  /* 0x001bf80601007387 */ /* 0x0003e40000100a00 */
[C---:B-1----:R-:W-:Y:S02]  /*1e7a0*/  IMAD.WIDE R6, R0.reuse, 0x4, R32 ;  /* 0x0000000400067825 */ /* 0x042fe400078e0220 */
[----:B------:R-:W3:Y:S04]  /*1e7b0*/  LDL.LU.64 R32, [R1+0xce0] ;  /* 0x000ce00001207983 */ /* 0x000ee80000300a00 */
[----:B------:R1:W-:Y:S02]  /*1e7c0*/  STL.64 [R1+0x1af8], R6 ;  /* 0x001af80601007387 */ /* 0x0003e40000100a00 */
[----:B-1----:R-:W-:-:S04]  /*1e7d0*/  IMAD.WIDE R6, R0, 0x4, R4 ;  /* 0x0000000400067825 */ /* 0x002fc800078e0204 */
[C---:B------:R-:W-:Y:S02]  /*1e7e0*/  IMAD.WIDE R4, R0.reuse, 0x4, R28 ;  /* 0x0000000400047825 */ /* 0x040fe400078e021c */
[----:B------:R-:W3:Y:S02]  /*1e7f0*/  LDL.LU.64 R28, [R1+0xcf0] ;  /* 0x000cf000011c7983 */ /* 0x000ee40000300a00 */
[C---:B------:R-:W-:Y:S02]  /*1e800*/  IMAD.WIDE R2, R0.reuse, 0x4, R2 ;  /* 0x0000000400027825 */ /* 0x040fe400078e0202 */
[----:B------:R-:W-:Y:S04]  /*1e810*/  STL.64 [R1+0x1a00], R6 ;  /* 0x001a000601007387 */ /* 0x000fe80000100a00 */
[----:B------:R4:W-:Y:S02]  /*1e820*/  STL.64 [R1+0x1908], R4 ;  /* 0x0019080401007387 */ /* 0x0009e40000100a00 */
[----:B----4-:R-:W-:-:S02]  /*1e830*/  IMAD.WIDE R4, R0, 0x4, R24 ;  /* 0x0000000400047825 */ /* 0x010fc400078e0218 */
[----:B------:R-:W4:Y:S04]  /*1e840*/  LDL.LU.64 R24, [R1+0xd08] ;  /* 0x000d080001187983 */ /* 0x000f280000300a00 */
[----:B------:R1:W-:Y:S04]  /*1e850*/  STL.64 [R1+0x1be8], R2 ;  /* 0x001be80201007387 */ /* 0x0003e80000100a00 */
[----:B------:R1:W-:Y:S02]  /*1e860*/  STL.64 [R1+0x1ad8], R4 ;  /* 0x001ad80401007387 */ /* 0x0003e40000100a00 */
[----:B-1----:R-:W-:-:S04]  /*1e870*/  IMAD.WIDE R2, R0, 0x4, R58 ;  /* 0x0000000400027825 */ /* 0x002fc800078e023a */
[C---:B------:R-:W-:Y:S02]  /*1e880*/  IMAD.WIDE R4, R0.reuse, 0x4, R20 ;  /* 0x0000000400047825 */ /* 0x040fe400078e0214 */
[----:B------:R-:W4:Y:S04]  /*1e890*/  LDL.LU.64 R20, [R1+0xd18] ;  /* 0x000d180001147983 */ /* 0x000f280000300a00 */
[----:B------:R1:W-:Y:S01]  /*1e8a0*/  STL.64 [R1+0x19f0], R2 ;  /* 0x0019f00201007387 */ /* 0x0003e20000100a00 */
[----:B------:R-:W-:-:S03]  /*1e8b0*/  IMAD.WIDE R6, R0, 0x4, R54 ;  /* 0x0000000400067825 */ /* 0x000fc600078e0236 */
[----:B------:R1:W-:Y:S02]  /*1e8c0*/  STL.64 [R1+0x18f8], R4 ;  /* 0x0018f80401007387 */ /* 0x0003e40000100a00 */
[----:B-1----:R-:W-:-:S05]  /*1e8d0*/  IMAD.WIDE R2, R0, 0x4, R56 ;  /* 0x0000000400027825 */ /* 0x002fca00078e0238 */
[----:B------:R1:W-:Y:S01]  /*1e8e0*/  STL.64 [R1+0x1bf0], R2 ;  /* 0x001bf00201007387 */ /* 0x0003e20000100a00 */
[----:B------:R-:W-:-:S03]  /*1e8f0*/  IMAD.WIDE R4, R0, 0x4, R16 ;  /* 0x0000000400047825 */ /* 0x000fc600078e0210 */
[----:B-1----:R-:W4:Y:S04]  /*1e900*/  LDL.LU.64 R2, [R1+0xd28] ;  /* 0x000d280001027983 */ /* 0x002f280000300a00 */
[----:B------:R2:W-:Y:S04]  /*1e910*/  STL.64 [R1+0x1ac0], R6 ;  /* 0x001ac00601007387 */ /* 0x0005e80000100a00 */
[----:B------:R-:W4:Y:S04]  /*1e920*/  LDL.LU.64 R16, [R1+0xd38] ;  /* 0x000d380001107983 */ /* 0x000f280000300a00 */
[----:B------:R1:W-:Y:S01]  /*1e930*/  STL.64 [R1+0x19f8], R4 ;  /* 0x0019f80401007387 */ /* 0x0003e20000100a00 */
[----:B--2---:R-:W-:-:S03]  /*1e940*/  IMAD.WIDE R6, R0, 0x4, R12 ;  /* 0x0000000400067825 */ /* 0x004fc600078e020c */
[----:B------:R-:W2:Y:S04]  /*1e950*/  LDL.LU.64 R12, [R1+0xd48] ;  /* 0x000d4800010c7983 */ /* 0x000ea80000300a00 */
[----:B------:R1:W-:Y:S02]  /*1e960*/  STL.64 [R1+0x18e8], R6 ;  /* 0x0018e80601007387 */ /* 0x0003e40000100a00 */
[C---:B-1----:R-:W-:Y:S02]  /*1e970*/  IMAD.WIDE R4, R0.reuse, 0x4, R40 ;  /* 0x0000000400047825 */ /* 0x042fe400078e0228 */
[----:B------:R-:W2:Y:S04]  /*1e980*/  LDL.LU.64 R40, [R1+0xd60] ;  /* 0x000d600001287983 */ /* 0x000ea80000300a00 */
[----:B------:R-:W-:Y:S01]  /*1e990*/  STL.64 [R1+0x1be0], R4 ;  /* 0x001be00401007387 */ /* 0x000fe20000100a00 */
[----:B------:R-:W-:-:S04]  /*1e9a0*/  IMAD.WIDE R52, R0, 0x4, R52 ;  /* 0x0000000400347825 */ /* 0x000fc800078e0234 */
[C---:B------:R-:W-:Y:S01]  /*1e9b0*/  IMAD.WIDE R6, R0.reuse, 0x4, R50 ;  /* 0x0000000400067825 */ /* 0x040fe200078e0232 */
[----:B------:R-:W-:Y:S04]  /*1e9c0*/  STL.64 [R1+0x1ab8], R52 ;  /* 0x001ab83401007387 */ /* 0x000fe80000100a00 */
[----:B------:R1:W-:Y:S04]  /*1e9d0*/  STL.64 [R1+0x19e8], R6 ;  /* 0x0019e80601007387 */ /* 0x0003e80000100a00 */
[----:B-1----:R-:W2:Y:S01]  /*1e9e0*/  LDL.LU.64 R6, [R1+0xd80] ;  /* 0x000d800001067983 */ /* 0x002ea20000300a00 */
[----:B------:R-:W-:-:S05]  /*1e9f0*/  IMAD.WIDE R4, R0, 0x4, R48 ;  /* 0x0000000400047825 */ /* 0x000fca00078e0230 */
[----:B------:R1:W-:Y:S01]  /*1ea00*/  STL.64 [R1+0x18f0], R4 ;  /* 0x0018f00401007387 */ /* 0x0003e20000100a00 */
[----:B---3--:R-:W-:-:S03]  /*1ea10*/  IMAD.WIDE R8, R0, 0x4, R8 ;  /* 0x0000000400087825 */ /* 0x008fc600078e0208 */
[----:B-1----:R-:W3:Y:S04]  /*1ea20*/  LDL.LU.64 R4, [R1+0xd90] ;  /* 0x000d900001047983 */ /* 0x002ee80000300a00 */
[----:B------:R1:W-:Y:S04]  /*1ea30*/  STL.64 [R1+0x1bd0], R8 ;  /* 0x001bd00801007387 */ /* 0x0003e80000100a00 */
[----:B-1----:R-:W3:Y:S01]  /*1ea40*/  LDL.LU.64 R8, [R1+0xda0] ;  /* 0x000da00001087983 */ /* 0x002ee20000300a00 */
[----:B------:R-:W-:-:S03]  /*1ea50*/  IMAD.WIDE R48, R0, 0x4, R36 ;  /* 0x0000000400307825 */ /* 0x000fc600078e0224 */
[----:B------:R-:W3:Y:S04]  /*1ea60*/  LDL.LU.64 R36, [R1+0xdb8] ;  /* 0x000db80001247983 */ /* 0x000ee80000300a00 */
[----:B------:R1:W-:Y:S04]  /*1ea70*/  STL.64 [R1+0x1b20], R48 ;  /* 0x001b203001007387 */ /* 0x0003e80000100a00 */
[----:B------:R-:W3:Y:S04]  /*1ea80*/  LDL.LU.64 R58, [R1+0xdc8] ;  /* 0x000dc800013a7983 */ /* 0x000ee80000300a00 */
[----:B-1----:R-:W3:Y:S01]  /*1ea90*/  LDL.LU.64 R48, [R1+0xdd8] ;  /* 0x000dd80001307983 */ /* 0x002ee20000300a00 */
[----:B------:R-:W-:-:S05]  /*1eaa0*/  IMAD.WIDE R44, R0, 0x4, R44 ;  /* 0x00000004002c7825 */ /* 0x000fca00078e022c */
[----:B------:R1:W-:Y:S04]  /*1eab0*/  STL.64 [R1+0x19d8], R44 ;  /* 0x0019d82c01007387 */ /* 0x0003e80000100a00 */
[----:B------:R-:W3:Y:S01]  /*1eac0*/  LDL.LU.64 R56, [R1+0xde8] ;  /* 0x000de80001387983 */ /* 0x000ee20000300a00 */
[----:B-1----:R-:W-:-:S03]  /*1ead0*/  IMAD.WIDE R44, R0, 0x4, R32 ;  /* 0x00000004002c7825 */ /* 0x002fc600078e0220 */
        /* <DEDUP_REMOVED lines=8> */
[----:B----4-:R-:W-:-:S05]  /*1eb60*/  IMAD.WIDE R24, R0, 0x4, R24 ;  /* 0x0000000400187825 */ /* 0x010fca00078e0218 */
[----:B------:R1:W-:Y:S04]  /*1eb70*/  STL.64 [R1+0x1b08], R24 ;  /* 0x001b081801007387 */ /* 0x0003e80000100a00 */
[----:B------:R-:W4:Y:S04]  /*1eb80*/  LDL.LU.64 R50, [R1+0xe48] ;  /* 0x000e480001327983 */ /* 0x000f280000300a00 */
[----:B-1----:R-:W4:Y:S01]  /*1eb90*/  LDL.LU.64 R24, [R1+0xe58] ;  /* 0x000e580001187983 */ /* 0x002f220000300a00 */
[----:B------:R-:W-:-:S05]  /*1eba0*/  IMAD.WIDE R20, R0, 0x4, R20 ;  /* 0x0000000400147825 */ /* 0x000fca00078e0214 */
[----:B------:R1:W-:Y:S04]  /*1ebb0*/  STL.64 [R1+0x19e0], R20 ;  /* 0x0019e01401007387 */ /* 0x0003e80000100a00 */
[----:B-1----:R-:W4:Y:S01]  /*1ebc0*/  LDL.LU.64 R20, [R1+0xe50] ;  /* 0x000e500001147983 */ /* 0x002f220000300a00 */
[----:B------:R-:W-:-:S04]  /*1ebd0*/  IMAD.WIDE R2, R0, 0x4, R2 ;  /* 0x0000000400027825 */ /* 0x000fc800078e0202 */
[----:B------:R-:W-:-:S05]  /*1ebe0*/  IMAD.WIDE R16, R0, 0x4, R16 ;  /* 0x0000000400107825 */ /* 0x000fca00078e0210 */
[----:B------:R1:W-:Y:S01]  /*1ebf0*/  STL.64 [R1+0x1bc8], R16 ;  /* 0x001bc81001007387 */ /* 0x0003e20000100a00 */
[----:B--2---:R-:W-:-:S03]  /*1ec00*/  IMAD.WIDE R12, R0, 0x4, R12 ;  /* 0x00000004000c7825 */ /* 0x004fc600078e020c */
[----:B-1----:R-:W2:Y:S01]  /*1ec10*/  LDL.LU.64 R16, [R1+0xef0] ;  /* 0x000ef00001107983 */ /* 0x002ea20000300a00 */
[----:B------:R-:W-:-:S03]  /*1ec20*/  IMAD.WIDE R40, R0, 0x4, R40 ;  /* 0x0000000400287825 */ /* 0x000fc600078e0228 */
[----:B------:R1:W-:Y:S04]  /*1ec30*/  STL.64 [R1+0x1af0], R12 ;  /* 0x001af00c01007387 */ /* 0x0003e80000100a00 */
[----:B-1----:R-:W2:Y:S04]  /*1ec40*/  LDL.LU.64 R12, [R1+0xf08] ;  /* 0x000f0800010c7983 */ /* 0x002ea80000300a00 */
[----:B------:R1:W-:Y:S04]  /*1ec50*/  STL.64 [R1+0x19d0], R40 ;  /* 0x0019d02801007387 */ /* 0x0003e80000100a00 */
[----:B-1----:R-:W2:Y:S04]  /*1ec60*/  LDL.LU.64 R40, [R1+0xf00] ;  /* 0x000f000001287983 */ /* 0x002ea80000300a00 */
[----:B------:R-:W-:Y:S04]  /*1ec70*/  STL.64 [R1+0x18c8], R2 ;  /* 0x0018c80201007387 */ /* 0x000fe80000100a00 */
[----:B------:R1:W-:Y:S04]  /*1ec80*/  STL.64 [R1+0x2910], R2 ;  /* 0x0029100201007387 */ /* 0x0003e80000100a00 */
[----:B-1----:R-:W2:Y:S01]  /*1ec90*/  LDL.LU.64 R2, [R1+0xd70] ;  /* 0x000d700001027983 */ /* 0x002ea20000300a00 */
[----:B------:R-:W-:-:S04]  /*1eca0*/  IMAD.WIDE R6, R0, 0x4, R6 ;  /* 0x0000000400067825 */ /* 0x000fc800078e0206 */
[----:B---3--:R-:W-:-:S04]  /*1ecb0*/  IMAD.WIDE R4, R0, 0x4, R4 ;  /* 0x0000000400047825 */ /* 0x008fc800078e0204 */
[----:B--2---:R-:W-:-:S05]  /*1ecc0*/  IMAD.WIDE R2, R0, 0x4, R2 ;  /* 0x0000000400027825 */ /* 0x004fca00078e0202 */
[----:B------:R1:W-:Y:S04]  /*1ecd0*/  STL.64 [R1+0x18b8], R2 ;  /* 0x0018b80201007387 */ /* 0x0003e80000100a00 */
[----:B------:R-:W-:Y:S01]  /*1ece0*/  STL.64 [R1+0x1bc0], R6 ;  /* 0x001bc00601007387 */ /* 0x000fe20000100a00 */
[----:B-1----:R-:W-:-:S03]  /*1ecf0*/  IMAD.WIDE R2, R0, 0x4, R8 ;  /* 0x0000000400027825 */ /* 0x002fc600078e0208 */
[----:B------:R-:W2:Y:S04]  /*1ed00*/  LDL.LU.64 R8, [R1+0xe38] ;  /* 0x000e380001087983 */ /* 0x000ea80000300a00 */
[----:B------:R1:W-:Y:S04]  /*1ed10*/  STL.64 [R1+0x1ad0], R4 ;  /* 0x001ad00401007387 */ /* 0x0003e80000100a00 */
[----:B------:R3:W-:Y:S01]  /*1ed20*/  STL.64 [R1+0x19c8], R2 ;  /* 0x0019c80201007387 */ /* 0x0007e20000100a00 */
[----:B-1----:R-:W-:-:S03]  /*1ed30*/  IMAD.WIDE R4, R0, 0x4, R36 ;  /* 0x0000000400047825 */ /* 0x002fc600078e0224 */
[----:B------:R-:W2:Y:S01]  /*1ed40*/  LDL.LU.64 R36, [R1+0xe08] ;  /* 0x000e080001247983 */ /* 0x000ea20000300a00 */
[----:B---3--:R-:W-:-:S03]  /*1ed50*/  IMAD.WIDE R2, R0, 0x4, R58 ;  /* 0x0000000400027825 */ /* 0x008fc600078e023a */
[----:B------:R1:W-:Y:S02]  /*1ed60*/  STL.64 [R1+0x18d8], R4 ;  /* 0x0018d80401007387 */ /* 0x0003e40000100a00 */
[C---:B-1----:R-:W-:Y:S02]  /*1ed70*/  IMAD.WIDE R4, R0.reuse, 0x4, R48 ;  /* 0x0000000400047825 */ /* 0x042fe400078e0230 */
[----:B------:R-:W3:Y:S04]  /*1ed80*/  LDL.LU.64 R48, [R1+0xde0] ;  /* 0x000de00001307983 */ /* 0x000ee80000300a00 */
[----:B------:R1:W-:Y:S04]  /*1ed90*/  STL.64 [R1+0x1bb0], R2 ;  /* 0x001bb00201007387 */ /* 0x0003e80000100a00 */
[----:B------:R4:W-:Y:S01]  /*1eda0*/  STL.64 [R1+0x1ae8], R4 ;  /* 0x001ae80401007387 */ /* 0x0009e20000100a00 */
[----:B-1----:R-:W-:-:S04]  /*1edb0*/  IMAD.WIDE R2, R0, 0x4, R56 ;  /* 0x0000000400027825 */ /* 0x002fc800078e0238 */
[C---:B----4-:R-:W-:Y:S02]  /*1edc0*/  IMAD.WIDE R4, R0.reuse, 0x4, R32 ;  /* 0x0000000400047825 */ /* 0x050fe400078e0220 */
[----:B------:R-:W3:Y:S04]  /*1edd0*/  LDL.LU.64 R32, [R1+0xdc0] ;  /* 0x000dc00001207983 */ /* 0x000ee80000300a00 */
[----:B------:R1:W-:Y:S04]  /*1ede0*/  STL.64 [R1+0x19b8], R2 ;  /* 0x0019b80201007387 */ /* 0x0003e80000100a00 */
[----:B------:R1:W-:Y:S01]  /*1edf0*/  STL.64 [R1+0x18c0], R4 ;  /* 0x0018c00401007387 */ /* 0x0003e20000100a00 */
[----:B------:R-:W-:-:S04]  /*1ee00*/  IMAD.WIDE R6, R0, 0x4, R44 ;  /* 0x0000000400067825 */ /* 0x000fc800078e022c */
[----:B-1----:R-:W-:-:S04]  /*1ee10*/  IMAD.WIDE R2, R0, 0x4, R54 ;  /* 0x0000000400027825 */ /* 0x002fc800078e0236 */
[C---:B------:R-:W-:Y:S02]  /*1ee20*/  IMAD.WIDE R4, R0.reuse, 0x4, R28 ;  /* 0x0000000400047825 */ /* 0x040fe400078e021c */
[----:B------:R-:W3:Y:S04]  /*1ee30*/  LDL.LU.64 R28, [R1+0xd98] ;  /* 0x000d9800011c7983 */ /* 0x000ee80000300a00 */
[----:B------:R1:W-:Y:S04]  /*1ee40*/  STL.64 [R1+0x1bb8], R2 ;  /* 0x001bb80201007387 */ /* 0x0003e80000100a00 */
[----:B------:R1:W-:Y:S04]  /*1ee50*/  STL.64 [R1+0x1ac8], R4 ;  /* 0x001ac80401007387 */ /* 0x0003e80000100a00 */
[----:B------:R-:W3:Y:S01]  /*1ee60*/  LDL.LU.64 R44, [R1+0xd78] ;  /* 0x000d7800012c7983 */ /* 0x000ee20000300a00 */
[----:B------:R-:W-:-:S04]  /*1ee70*/  IMAD.WIDE R50, R0, 0x4, R50 ;  /* 0x0000000400327825 */ /* 0x000fc800078e0232 */
[----:B-1----:R-:W-:-:S04]  /*1ee80*/  IMAD.WIDE R2, R0, 0x4, R52 ;  /* 0x0000000400027825 */ /* 0x002fc800078e0234 */
[C---:B------:R-:W-:Y:S01]  /*1ee90*/  IMAD.WIDE R4, R0.reuse, 0x4, R24 ;  /* 0x0000000400047825 */ /* 0x040fe200078e0218 */
[----:B------:R1:W-:Y:S04]  /*1eea0*/  STL.64 [R1+0x19c0], R2 ;  /* 0x0019c00201007387 */ /* 0x0003e80000100a00 */
[----:B------:R-:W-:Y:S04]  /*1eeb0*/  STL.64 [R1+0x1ba8], R50 ;  /* 0x001ba83201007387 */ /* 0x000fe80000100a00 */
[----:B------:R-:W3:Y:S04]  /*1eec0*/  LDL.LU.64 R24, [R1+0xd58] ;  /* 0x000d580001187983 */ /* 0x000ee80000300a00 */
[----:B------:R1:W-:Y:S02]  /*1eed0*/  STL.64 [R1+0x1ab0], R4 ;  /* 0x001ab00401007387 */ /* 0x0003e40000100a00 */
[----:B-1----:R-:W-:-:S02]  /*1eee0*/  IMAD.WIDE R2, R0, 0x4, R20 ;  /* 0x0000000400027825 */ /* 0x002fc400078e0214 */
[----:B------:R-:W-:Y:S04]  /*1eef0*/  STL.64 [R1+0x18d0], R6 ;  /* 0x0018d00601007387 */ /* 0x000fe80000100a00 */
[----:B------:R-:W3:Y:S01]  /*1ef00*/  LDL.LU.64 R20, [R1+0xd30] ;  /* 0x000d300001147983 */ /* 0x000ee20000300a00 */
[----:B------:R-:W-:-:S03]  /*1ef10*/  IMAD.WIDE R4, R0, 0x4, R16 ;  /* 0x0000000400047825 */ /* 0x000fc600078e0210 */
[----:B------:R1:W-:Y:S04]  /*1ef20*/  STL [R1+0x28c0], R12 ;  /* 0x0028c00c01007387 */ /* 0x0003e80000100800 */
[----:B------:R-:W3:Y:S01]  /*1ef30*/  LDL.LU.64 R16, [R1+0xd10] ;  /* 0x000d100001107983 */ /* 0x000ee20000300a00 */
[----:B------:R-:W-:-:S03]  /*1ef40*/  IMAD.MOV.U32 R0, RZ, RZ, R13 ;  /* 0x000000ffff007224 */ /* 0x000fc600078e000d */
[----:B------:R-:W-:Y:S04]  /*1ef50*/  STL.64 [R1+0x19b0], R2 ;  /* 0x0019b00201007387 */ /* 0x000fe80000100a00 */
[----:B------:R-:W-:Y:S04]  /*1ef60*/  STL [R1+0x28bc], R40 ;  /* 0x0028bc2801007387 */ /* 0x000fe80000100800 */
[----:B------:R1:W-:Y:S04]  /*1ef70*/  STL [R1+0x28b8], R0 ;  /* 0x0028b80001007387 */ /* 0x0003e80000100800 */
[----:B-1----:R-:W3:Y:S04]  /*1ef80*/  LDL.LU.64 R12, [R1+0xce8] ;  /* 0x000ce800010c7983 */ /* 0x002ee80000300a00 */
[----:B------:R-:W-:Y:S01]  /*1ef90*/  STL.64 [R1+0x1ca0], R4 ;  /* 0x001ca00401007387 */ /* 0x000fe20000100a00 */
[----:B------:R-:W-:-:S03]  /*1efa0*/  IMAD.MOV.U32 R0, RZ, RZ, R41 ;  /* 0x000000ffff007224 */ /* 0x000fc600078e0029 */
[----:B------:R-:W3:Y:S04]  /*1efb0*/  LDL.LU.64 R40, [R1+0xcc8] ;  /* 0x000cc80001287983 */ /* 0x000ee80000300a00 */
[----:B------:R2:W-:Y:S02]  /*1efc0*/  STL [R1+0x28b0], R0 ;  /* 0x0028b00001007387 */ /* 0x0005e40000100800 */
[----:B--2---:R-:W-:Y:S02]  /*1efd0*/  IMAD.MOV.U32 R0, RZ, RZ, R9 ;  /* 0x000000ffff007224 */ /* 0x004fe400078e0009 */
[----:B------:R1:W-:Y:S04]  /*1efe0*/  STL [R1+0x28b4], R8 ;  /* 0x0028b40801007387 */ /* 0x0003e80000100800 */
[----:B------:R-:W-:Y:S04]  /*1eff0*/  STL [R1+0x28ac], R36 ;  /* 0x0028ac2401007387 */ /* 0x000fe80000100800 */
[----:B------:R2:W-:Y:S04]  /*1f000*/  STL [R1+0x28a8], R0 ;  /* 0x0028a80001007387 */ /* 0x0005e80000100800 */
[----:B-1----:R-:W4:Y:S01]  /*1f010*/  LDL.LU.64 R8, [R1+0xca8] ;  /* 0x000ca80001087983 */ /* 0x002f220000300a00 */
[----:B--2---:R-:W-:-:S03]  /*1f020*/  IMAD.MOV.U32 R0, RZ, RZ, R37 ;  /* 0x000000ffff007224 */ /* 0x004fc600078e0025 */
[----:B---3--:R-:W-:Y:S04]  /*1f030*/  STL [R1+0x28a4], R48 ;  /* 0x0028a43001007387 */ /* 0x008fe80000100800 */
[----:B------:R1:W-:Y:S04]  /*1f040*/  STL [R1+0x28a0], R0 ;  /* 0x0028a00001007387 */ /* 0x0003e80000100800 */
[----:B------:R-:W2:Y:S01]  /*1f050*/  LDL.LU.64 R36, [R1+0xc80] ;  /* 0x000c800001247983 */ /* 0x000ea20000300a00 */
[----:B-1----:R-:W-:-:S03]  /*1f060*/  MOV R0, R49 ;  /* 0x0000003100007202 */ /* 0x002fc60000000f00 */
[----:B------:R-:W-:Y:S04]  /*1f070*/  STL [R1+0x289c], R32 ;  /* 0x00289c2001007387 */ /* 0x000fe80000100800 */
[----:B------:R1:W-:Y:S04]  /*1f080*/  STL [R1+0x2898], R0 ;  /* 0x0028980001007387 */ /* 0x0003e80000100800 */
[----:B------:R-:W3:Y:S01]  /*1f090*/  LDL.LU.64 R52, [R1+0xc60] ;  /* 0x000c600001347983 */ /* 0x000ee20000300a00 */
[----:B-1----:R-:W-:-:S03]  /*1f0a0*/  IMAD.MOV.U32 R0, RZ, RZ, R33 ;  /* 0x000000ffff007224 */ /* 0x002fc600078e0021 */
[----:B------:R-:W-:Y:S04]  /*1f0b0*/  STL [R1+0x2894], R28 ;  /* 0x0028941c01007387 */ /* 0x000fe80000100800 */
[----:B------:R1:W-:Y:S04]  /*1f0c0*/  STL [R1+0x2890], R0 ;  /* 0x0028900001007387 */ /* 0x0003e80000100800 */
[----:B------:R-:W3:Y:S01]  /*1f0d0*/  LDL.LU.64 R32, [R1+0xc38] ;  /* 0x000c380001207983 */ /* 0x000ee20000300a00 */
[----:B-1----:R-:W-:-:S03]  /*1f0e0*/  IMAD.MOV.U32 R0, RZ, RZ, R29 ;  /* 0x000000ffff007224 */ /* 0x002fc600078e001d */
[----:B------:R-:W-:Y:S04]  /*1f0f0*/  STL [R1+0x288c], R44 ;  /* 0x00288c2c01007387 */ /* 0x000fe80000100800 */
[----:B------:R1:W-:Y:S04]  /*1f100*/  STL [R1+0x2888], R0 ;  /* 0x0028880001007387 */ /* 0x0003e80000100800 */
[----:B------:R-:W3:Y:S04]  /*1f110*/  LDL.LU.64 R28, [R1+0xc18] ;  /* 0x000c1800011c7983 */ /* 0x000ee80000300a00 */
[----:B------:R-:W3:Y:S01]  /*1f120*/  LDL.LU.64 R50, [R1+0xbf8] ;  /* 0x000bf80001327983 */ /* 0x000ee20000300a00 */
[----:B-1----:R-:W-:-:S05]  /*1f130*/  IMAD.MOV.U32 R0, RZ, RZ, R45 ;  /* 0x000000ffff007224 */ /* 0x002fca00078e002d */
[----:B------:R1:W-:Y:S04]  /*1f140*/  STL [R1+0x2880], R0 ;  /* 0x0028800001007387 */ /* 0x0003e80000100800 */
[----:B------:R1:W-:Y:S02]  /*1f150*/  STL [R1+0x2884], R24 ;  /* 0x0028841801007387 */ /* 0x0003e40000100800 */
[----:B-1----:R-:W-:Y:S02]  /*1f160*/  IMAD.MOV.U32 R0, RZ, RZ, R25 ;  /* 0x000000ffff007224 */ /* 0x002fe400078e0019 */
[----:B------:R-:W3:Y:S04]  /*1f170*/  LDL.LU.64 R24, [R1+0xbd0] ;  /* 0x000bd00001187983 */ /* 0x000ee80000300a00 */
[----:B------:R1:W-:Y:S04]  /*1f180*/  STL [R1+0x2878], R0 ;  /* 0x0028780001007387 */ /* 0x0003e80000100800 */
[----:B------:R1:W-:Y:S02]  /*1f190*/  STL [R1+0x287c], R20 ;  /* 0x00287c1401007387 */ /* 0x0003e40000100800 */
[----:B-1----:R-:W-:-:S02]  /*1f1a0*/  IMAD.MOV.U32 R0, RZ, RZ, R21 ;  /* 0x000000ffff007224 */ /* 0x002fc400078e0015 */
[----:B------:R-:W3:Y:S04]  /*1f1b0*/  LDL.LU.64 R20, [R1+0xbb0] ;  /* 0x000bb00001147983 */ /* 0x000ee80000300a00 */
[----:B------:R1:W-:Y:S04]  /*1f1c0*/  STL [R1+0x2870], R0 ;  /* 0x0028700001007387 */ /* 0x0003e80000100800 */
        /* <DEDUP_REMOVED lines=13> */
[----:B----4-:R4:W-:Y:S01]  /*1f2a0*/  STL [R1+0x285c], R8 ;  /* 0x00285c0801007387 */ /* 0x0109e20000100800 */
[----:B-1----:R-:W-:-:S03]  /*1f2b0*/  MOV R0, R9 ;  /* 0x0000000900007202 */ /* 0x002fc60000000f00 */
[----:B----4-:R-:W4:Y:S04]  /*1f2c0*/  LDL.LU.64 R8, [R1+0xaf8] ;  /* 0x000af80001087983 */ /* 0x010f280000300a00 */
[----:B------:R1:W-:Y:S04]  /*1f2d0*/  STL [R1+0x2850], R0 ;  /* 0x0028500001007387 */ /* 0x0003e80000100800 */
[----:B--2---:R2:W-:Y:S04]  /*1f2e0*/  STL [R1+0x2854], R36 ;  /* 0x0028542401007387 */ /* 0x0045e80000100800 */
[----:B------:R-:W4:Y:S01]  /*1f2f0*/  LDL.LU.64 R40, [R1+0xad0] ;  /* 0x000ad00001287983 */ /* 0x000f220000300a00 */
[----:B-1----:R-:W-:-:S05]  /*1f300*/  IMAD.MOV.U32 R0, RZ, RZ, R37 ;  /* 0x000000ffff007224 */ /* 0x002fca00078e0025 */
[----:B------:R1:W-:Y:S04]  /*1f310*/  STL [R1+0x2848], R0 ;  /* 0x0028480001007387 */ /* 0x0003e80000100800 */
[----:B---3--:R-:W-:Y:S04]  /*1f320*/  STL [R1+0x284c], R52 ;  /* 0x00284c3401007387 */ /* 0x008fe80000100800 */
[----:B--2---:R-:W2:Y:S01]  /*1f330*/  LDL.LU.64 R36, [R1+0xab0] ;  /* 0x000ab00001247983 */ /* 0x004ea20000300a00 */
[----:B-1----:R-:W-:-:S03]  /*1f340*/  IMAD.MOV.U32 R0, RZ, RZ, R53 ;  /* 0x000000ffff007224 */ /* 0x002fc600078e0035 */
[----:B------:R-:W-:Y:S04]  /*1f350*/  STL [R1+0x2844], R32 ;  /* 0x0028442001007387 */ /* 0x000fe80000100800 */
[----:B------:R1:W-:Y:S02]  /*1f360*/  STL [R1+0x2840], R0 ;  /* 0x0028400001007387 */ /* 0x0003e40000100800 */
[----:B-1----:R-:W-:Y:S02]  /*1f370*/  IMAD.MOV.U32 R0, RZ, RZ, R33 ;  /* 0x000000ffff007224 */ /* 0x002fe400078e0021 */
[----:B------:R-:W3:Y:S04]  /*1f380*/  LDL.LU.64 R32, [R1+0xa90] ;  /* 0x000a900001207983 */ /* 0x000ee80000300a00 */
[----:B------:R1:W-:Y:S04]  /*1f390*/  STL [R1+0x2838], R0 ;  /* 0x0028380001007387 */ /* 0x0003e80000100800 */
[----:B------:R1:W-:Y:S02]  /*1f3a0*/  STL [R1+0x283c], R28 ;  /* 0x00283c1c01007387 */ /* 0x0003e40000100800 */
[----:B-1----:R-:W-:-:S02]  /*1f3b0*/  IMAD.MOV.U32 R0, RZ, RZ, R29 ;  /* 0x000000ffff007224 */ /* 0x002fc400078e001d */
[----:B------:R-:W-:Y:S04]  /*1f3c0*/  STL [R1+0x2834], R50 ;  /* 0x0028343201007387 */ /* 0x000fe80000100800 */
[----:B------:R1:W-:Y:S04]  /*1f3d0*/  STL [R1+0x2830], R0 ;  /* 0x0028300001007387 */ /* 0x0003e80000100800 */
[----:B------:R-:W3:Y:S01]  /*1f3e0*/  LDL.LU.64 R28, [R1+0xa68] ;  /* 0x000a6800011c7983 */ /* 0x000ee20000300a00 */
        /* <DEDUP_REMOVED lines=14> */
[----:B-1----:R-:W-:Y:S02]  /*1f4d0*/  MOV R0, R17 ;  /* 0x0000001100007202 */ /* 0x002fe40000000f00 */
        /* <DEDUP_REMOVED lines=8> */
[----:B----4-:R-:W-:Y:S04]  /*1f560*/  STL [R1+0x27fc], R8 ;  /* 0x0027fc0801007387 */ /* 0x010fe80000100800 */
[----:B------:R1:W-:Y:S02]  /*1f570*/  STL [R1+0x27f8], R0 ;  /* 0x0027f80001007387 */ /* 0x0003e40000100800 */
[----:B-1----:R-:W-:Y:S02]  /*1f580*/  IMAD.MOV.U32 R0, RZ, RZ, R9 ;  /* 0x000000ffff007224 */ /* 0x002fe400078e0009 */
[----:B------:R-:W4:Y:S04]  /*1f590*/  LDL.LU.64 R8, [R1+0x9a8] ;  /* 0x0009a80001087983 */ /* 0x000f280000300a00 */
[----:B------:R1:W-:Y:S04]  /*1f5a0*/  STL [R1+0x27f0], R0 ;  /* 0x0027f00001007387 */ /* 0x0003e80000100800 */
[----:B------:R-:W-:Y:S01]  /*1f5b0*/  STL [R1+0x27f4], R40 ;  /* 0x0027f42801007387 */ /* 0x000fe20000100800 */
[----:B-1----:R-:W-:-:S03]  /*1f5c0*/  IMAD.MOV.U32 R0, RZ, RZ, R41 ;  /* 0x000000ffff007224 */ /* 0x002fc600078e0029 */
[----:B--2---:R-:W-:Y:S04]  /*1f5d0*/  STL [R1+0x27ec], R36 ;  /* 0x0027ec2401007387 */ /* 0x004fe80000100800 */
[----:B------:R1:W-:Y:S04]  /*1f5e0*/  STL [R1+0x27e8], R0 ;  /* 0x0027e80001007387 */ /* 0x0003e80000100800 */
[----:B------:R-:W2:Y:S04]  /*1f5f0*/  LDL.LU.64 R58, [R1+0x988] ;  /* 0x00098800013a7983 */ /* 0x000ea80000300a00 */
[----:B------:R-:W2:Y:S01]  /*1f600*/  LDL.LU.64 R56, [R1+0x960] ;  /* 0x0009600001387983 */ /* 0x000ea20000300a00 */
[----:B-1----:R-:W-:-:S05]  /*1f610*/  IMAD.MOV.U32 R0, RZ, RZ, R37 ;  /* 0x000000ffff007224 */ /* 0x002fca00078e0025 */
[----:B------:R1:W-:Y:S04]  /*1f620*/  STL [R1+0x27e0], R0 ;  /* 0x0027e00001007387 */ /* 0x0003e80000100800 */
[----:B---3--:R-:W-:Y:S04]  /*1f630*/  STL [R1+0x27e4], R32 ;  /* 0x0027e42001007387 */ /* 0x008fe80000100800 */
[----:B------:R-:W3:Y:S01]  /*1f640*/  LDL.LU.64 R54, [R1+0x938] ;  /* 0x0009380001367983 */ /* 0x000ee20000300a00 */
[----:B-1----:R-:W-:-:S03]  /*1f650*/  IMAD.MOV.U32 R0, RZ, RZ, R33 ;  /* 0x000000ffff007224 */ /* 0x002fc600078e0021 */
[----:B------:R-:W3:Y:S04]  /*1f660*/  LDL.LU.64 R52, [R1+0x910] ;  /* 0x0009100001347983 */ /* 0x000ee80000300a00 */
[----:B------:R1:W-:Y:S04]  /*1f670*/  STL [R1+0x27d8], R0 ;  /* 0x0027d80001007387 */ /* 0x0003e80000100800 */
[----:B------:R-:W-:Y:S04]  /*1f680*/  STL [R1+0x27dc], R28 ;  /* 0x0027dc1c01007387 */ /* 0x000fe80000100800 */
        /* <DEDUP_REMOVED lines=11> */
[----:B-1----:R-:W-:-:S03]  /*1f740*/  MOV R0, R21 ;  /* 0x0000001500007202 */ /* 0x002fc60000000f00 */
[----:B------:R-:W3:Y:S04]  /*1f750*/  LDL.LU.64 R32, [R1+0x820] ;  /* 0x0008200001207983 */ /* 0x000ee80000300a00 */
[----:B------:R1:W-:Y:S04]  /*1f760*/  STL [R1+0x27c0], R0 ;  /* 0x0027c00001007387 */ /* 0x0003e80000100800 */
[----:B------:R-:W-:Y:S04]  /*1f770*/  STL [R1+0x27c4], R16 ;  /* 0x0027c41001007387 */ /* 0x000fe80000100800 */
[----:B------:R-:W3:Y:S01]  /*1f780*/  LDL.LU.64 R28, [R1+0x7f8] ;  /* 0x0007f800011c7983 */ /* 0x000ee20000300a00 */
[----:B-1----:R-:W-:-:S03]  /*1f790*/  IMAD.MOV.U32 R0, RZ, RZ, R17 ;  /* 0x000000ffff007224 */ /* 0x002fc600078e0011 */
[----:B------:R-:W3:Y:S04]  /*1f7a0*/  LDL.LU.64 R24, [R1+0x7d0] ;  /* 0x0007d00001187983 */ /* 0x000ee80000300a00 */
[----:B------:R1:W-:Y:S04]  /*1f7b0*/  STL [R1+0x27bc], R0 ;  /* 0x0027bc0001007387 */ /* 0x0003e80000100800 */
[----:B------:R4:W-:Y:S04]  /*1f7c0*/  STL [R1+0x27b8], R12 ;  /* 0x0027b80c01007387 */ /* 0x0009e80000100800 */
[----:B------:R-:W3:Y:S01]  /*1f7d0*/  LDL.LU.64 R20, [R1+0x7a8] ;  /* 0x0007a80001147983 */ /* 0x000ee20000300a00 */
[----:B-1----:R-:W-:-:S03]  /*1f7e0*/  IMAD.MOV.U32 R0, RZ, RZ, R13 ;  /* 0x000000ffff007224 */ /* 0x002fc600078e000d */
[----:B------:R-:W3:Y:S04]  /*1f7f0*/  LDL.LU.64 R16, [R1+0x780] ;  /* 0x0007800001107983 */ /* 0x000ee80000300a00 */
[----:B------:R1:W-:Y:S04]  /*1f800*/  STL [R1+0x27b0], R0 ;  /* 0x0027b00001007387 */ /* 0x0003e80000100800 */
[----:B----4-:R4:W-:Y:S04]  /*1f810*/  STL [R1+0x27b4], R8 ;  /* 0x0027b40801007387 */ /* 0x0109e80000100800 */
[----:B------:R-:W3:Y:S01]  /*1f820*/  LDL.LU.64 R12, [R1+0x748] ;  /* 0x00074800010c7983 */ /* 0x000ee20000300a00 */
[----:B-1----:R-:W-:-:S03]  /*1f830*/  IMAD.MOV.U32 R0, RZ, RZ, R9 ;  /* 0x000000ffff007224 */ /* 0x002fc600078e0009 */
[----:B----4-:R-:W4:Y:S04]  /*1f840*/  LDL.LU.64 R8, [R1+0x720] ;  /* 0x0007200001087983 */ /* 0x010f280000300a00 */
[----:B------:R1:W-:Y:S04]  /*1f850*/  STL [R1+0x27a8], R0 ;  /* 0x0027a80001007387 */ /* 0x0003e80000100800 */
[----:B--2---:R2:W-:Y:S01]  /*1f860*/  STL [R1+0x27ac], R58 ;  /* 0x0027ac3a01007387 */ /* 0x0045e20000100800 */
[----:B-1----:R-:W-:-:S03]  /*1f870*/  IMAD.MOV.U32 R0, RZ, RZ, R59 ;  /* 0x000000ffff007224 */ /* 0x002fc600078e003b */
[----:B--2---:R-:W2:Y:S04]  /*1f880*/  LDL.LU.64 R58, [R1+0x29e0] ;  /* 0x0029e000013a7983 */ /* 0x004ea80000300a00 */
[----:B------:R-:W-:Y:S04]  /*1f890*/  STL [R1+0x27a4], R56 ;  /* 0x0027a43801007387 */ /* 0x000fe80000100800 */
[----:B------:R1:W-:Y:S02]  /*1f8a0*/  STL [R1+0x27a0], R0 ;  /* 0x0027a00001007387 */ /* 0x0003e40000100800 */
[----:B-1----:R-:W-:-:S02]  /*1f8b0*/  IMAD.MOV.U32 R0, RZ, RZ, R57 ;  /* 0x000000ffff007224 */ /* 0x002fc400078e0039 */
[----:B------:R-:W2:Y:S04]  /*1f8c0*/  LDL.LU.64 R56, [R1+0x29d8] ;  /* 0x0029d80001387983 */ /* 0x000ea80000300a00 */
[----:B---3--:R-:W-:Y:S04]  /*1f8d0*/  STL [R1+0x279c], R54 ;  /* 0x00279c3601007387 */ /* 0x008fe80000100800 */
[----:B------:R1:W-:Y:S02]  /*1f8e0*/  STL [R1+0x2798], R0 ;  /* 0x0027980001007387 */ /* 0x0003e40000100800 */
[----:B-1----:R-:W-:-:S02]  /*1f8f0*/  IMAD.MOV.U32 R0, RZ, RZ, R55 ;  /* 0x000000ffff007224 */ /* 0x002fc400078e0037 */
[----:B------:R-:W3:Y:S04]  /*1f900*/  LDL.LU.64 R54, [R1+0x29d0] ;  /* 0x0029d00001367983 */ /* 0x000ee80000300a00 */
[----:B------:R-:W-:Y:S04]  /*1f910*/  STL [R1+0x2794], R52 ;  /* 0x0027943401007387 */ /* 0x000fe80000100800 */
[----:B------:R1:W-:Y:S02]  /*1f920*/  STL [R1+0x2790], R0 ;  /* 0x0027900001007387 */ /* 0x0003e40000100800 */
[----:B-1----:R-:W-:-:S02]  /*1f930*/  IMAD.MOV.U32 R0, RZ, RZ, R53 ;  /* 0x000000ffff007224 */ /* 0x002fc400078e0035 */
[----:B------:R-:W2:Y:S04]  /*1f940*/  LDL.LU.64 R52, [R1+0x29c8] ;  /* 0x0029c80001347983 */ /* 0x000ea80000300a00 */
[----:B------:R-:W-:Y:S04]  /*1f950*/  STL [R1+0x278c], R50 ;  /* 0x00278c3201007387 */ /* 0x000fe80000100800 */
[----:B------:R1:W-:Y:S02]  /*1f960*/  STL [R1+0x2788], R0 ;  /* 0x0027880001007387 */ /* 0x0003e40000100800 */
[----:B-1----:R-:W-:-:S02]  /*1f970*/  IMAD.MOV.U32 R0, RZ, RZ, R51 ;  /* 0x000000ffff007224 */ /* 0x002fc400078e0033 */
[----:B------:R-:W2:Y:S04]  /*1f980*/  LDL.LU.64 R50, [R1+0x29c0] ;  /* 0x0029c00001327983 */ /* 0x000ea80000300a00 */
[----:B------:R-:W-:Y:S04]  /*1f990*/  STL [R1+0x2784], R48 ;  /* 0x0027843001007387 */ /* 0x000fe80000100800 */
[----:B------:R1:W-:Y:S02]  /*1f9a0*/  STL [R1+0x2780], R0 ;  /* 0x0027800001007387 */ /* 0x0003e40000100800 */
[----:B-1----:R-:W-:-:S02]  /*1f9b0*/  MOV R0, R49 ;  /* 0x0000003100007202 */ /* 0x002fc40000000f00 */
[----:B------:R-:W2:Y:S04]  /*1f9c0*/  LDL.LU.64 R48, [R1+0x29b8] ;  /* 0x0029b80001307983 */ /* 0x000ea80000300a00 */
        /* <DEDUP_REMOVED lines=36> */
[----:B----4-:R-:W-:Y:S04]  /*1fc10*/  STL [R1+0x2734], R8 ;  /* 0x0027340801007387 */ /* 0x010fe80000100800 */
[----:B------:R1:W-:Y:S02]  /*1fc20*/  STL [R1+0x2730], R0 ;  /* 0x0027300001007387 */ /* 0x0003e40000100800 */
[----:B-1----:R-:W-:-:S02]  /*1fc30*/  IMAD.MOV.U32 R0, RZ, RZ, R9 ;  /* 0x000000ffff007224 */ /* 0x002fc400078e0009 */
[----:B------:R-:W4:Y:S04]  /*1fc40*/  LDL.LU.64 R8, [R1+0x2968] ;  /* 0x0029680001087983 */ /* 0x000f280000300a00 */
[----:B----4-:R-:W-:Y:S04]  /*1fc50*/  STL [R1+0x272c], R8 ;  /* 0x00272c0801007387 */ /* 0x010fe80000100800 */
[----:B------:R1:W-:Y:S04]  /*1fc60*/  STL [R1+0x2728], R0 ;  /* 0x0027280001007387 */ /* 0x0003e80000100800 */
[----:B------:R-:W-:Y:S04]  /*1fc70*/  STL [R1+0x2720], R9 ;  /* 0x0027200901007387 */ /* 0x000fe80000100800 */
[----:B--2---:R-:W-:Y:S04]  /*1fc80*/  STL [R1+0x2724], R12 ;  /* 0x0027240c01007387 */ /* 0x004fe80000100800 */
[----:B------:R-:W-:Y:S04]  /*1fc90*/  STL [R1+0x2718], R13 ;  /* 0x0027180d01007387 */ /* 0x000fe80000100800 */
        /* <DEDUP_REMOVED lines=18> */
[----:B------:R-:W-:Y:S01]  /*1fdc0*/  STL [R1+0x26d4], R52 ;  /* 0x0026d43401007387 */ /* 0x000fe20000100800 */
[----:B-1----:R-:W-:-:S03]  /*1fdd0*/  IMAD.MOV.U32 R0, RZ, RZ, R47 ;  /* 0x000000ffff007224 */ /* 0x002fc600078e002f */
[----:B------:R-:W-:Y:S04]  /*1fde0*/  STL [R1+0x26c8], R53 ;  /* 0x0026c83501007387 */ /* 0x000fe80000100800 */
[----:B------:R-:W-:Y:S04]  /*1fdf0*/  STL [R1+0x26cc], R56 ;  /* 0x0026cc3801007387 */ /* 0x000fe80000100800 */
[----:B------:R-:W-:Y:S04]  /*1fe00*/  STL [R1+0x26c0], R57 ;  /* 0x0026c03901007387 */ /* 0x000fe80000100800 */
[----:B------:R-:W-:Y:S04]  /*1fe10*/  STL [R1+0x26c4], R60 ;  /* 0x0026c43c01007387 */ /* 0x000fe80000100800 */
[----:B------:R-:W-:Y:S04]  /*1fe20*/  STL [R1+0x26bc], R61 ;  /* 0x0026bc3d01007387 */ /* 0x000fe80000100800 */
[----:B------:R1:W-:Y:S04]  /*1fe30*/  STL [R1+0x26b8], R46 ;  /* 0x0026b82e01007387 */ /* 0x0003e80000100800 */
[----:B-1----:R-:W2:Y:S04]  /*1fe40*/  LDL.LU.64 R46, [R1+0x2960] ;  /* 0x00296000012e7983 */ /* 0x002ea80000300a00 */
[----:B------:R-:W-:Y:S04]  /*1fe50*/  STL [R1+0x26b4], R42 ;  /* 0x0026b42a01007387 */ /* 0x000fe80000100800 */
        /* <DEDUP_REMOVED lines=16> */
[----:B------:R1:W-:Y:S04]  /*1ff60*/  STL [R1+0x2690], R0 ;  /* 0x0026900001007387 */ /* 0x0003e80000100800 */
        /* <DEDUP_REMOVED lines=95> */
[----:B------:R-:W1:Y:S04]  /*20560*/  LDL.LU.64 R8, [R1+0xe18] ;  /* 0x000e180001087983 */ /* 0x000e680000300a00 */
[----:B------:R-:W-:Y:S04]  /*20570*/  STL [R1+0x253c], R218 ;  /* 0x00253cda01007387 */ /* 0x000fe80000100800 */
[----:B------:R-:W2:Y:S04]  /*20580*/  LDL.LU.64 R36, [R1+0xdf0] ;  /* 0x000df00001247983 */ /* 0x000ea80000300a00 */
[----:B------:R-:W-:Y:S04]  /*20590*/  STL [R1+0x2530], R219 ;  /* 0x002530db01007387 */ /* 0x000fe80000100800 */
[----:B------:R-:W-:Y:S04]  /*205a0*/  STL [R1+0x2534], R222 ;  /* 0x002534de01007387 */ /* 0x000fe80000100800 */
[----:B------:R-:W3:Y:S04]  /*205b0*/  LDL.LU.64 R48, [R1+0xdd0] ;  /* 0x000dd00001307983 */ /* 0x000ee80000300a00 */
        /* <DEDUP_REMOVED lines=24> */
[----:B------:R-:W3:Y:S01]  /*20740*/  LDL.LU.64 R40, [R1+0xcb8] ;  /* 0x000cb80001287983 */ /* 0x000ee20000300a00 */
[----:B-1----:R-:W-:-:S03]  /*20750*/  IMAD.MOV.U32 R0, RZ, RZ, R9 ;  /* 0x000000ffff007224 */ /* 0x002fc600078e0009 */
[----:B------:R1:W-:Y:S04]  /*20760*/  STL [R1+0x24e8], R8 ;  /* 0x0024e80801007387 */ /* 0x0003e80000100800 */
[----:B--2---:R-:W-:Y:S04]  /*20770*/  STL [R1+0x24e4], R36 ;  /* 0x0024e42401007387 */ /* 0x004fe80000100800 */
[----:B------:R2:W-:Y:S04]  /*20780*/  STL [R1+0x24e0], R0 ;  /* 0x0024e00001007387 */ /* 0x0005e80000100800 */
[----:B-1----:R-:W4:Y:S01]  /*20790*/  LDL.LU.64 R8, [R1+0xc90] ;  /* 0x000c900001087983 */ /* 0x002f220000300a00 */
[----:B--2---:R-:W-:-:S03]  /*207a0*/  IMAD.MOV.U32 R0, RZ, RZ, R37 ;  /* 0x000000ffff007224 */ /* 0x004fc600078e0025 */
[----:B---3--:R-:W-:Y:S04]  /*207b0*/  STL [R1+0x24dc], R48 ;  /* 0x0024dc3001007387 */ /* 0x008fe80000100800 */
[----:B------:R1:W-:Y:S04]  /*207c0*/  STL [R1+0x24d8], R0 ;  /* 0x0024d80001007387 */ /* 0x0003e80000100800 */
[----:B------:R-:W2:Y:S01]  /*207d0*/  LDL.LU.64 R36, [R1+0xc70] ;  /* 0x000c700001247983 */ /* 0x000ea20000300a00 */
[----:B-1----:R-:W-:-:S03]  /*207e0*/  IMAD.MOV.U32 R0, RZ, RZ, R49 ;  /* 0x000000ffff007224 */ /* 0x002fc600078e0031 */
        /* <DEDUP_REMOVED lines=15> */
[----:B-1----:R-:W-:Y:S02]  /*208e0*/  MOV R0, R25 ;  /* 0x0000001900007202 */ /* 0x002fe40000000f00 */
        /* <DEDUP_REMOVED lines=20> */
[----:B-1----:R-:W-:-:S03]  /*20a30*/  IMAD.MOV.U32 R0, RZ, RZ, R9 ;  /* 0x000000ffff007224 */ /* 0x002fc600078e0009 */
        /* <DEDUP_REMOVED lines=15> */
[----:B-1----:R-:W-:-:S02]  /*20b30*/  MOV R0, R29 ;  /* 0x0000001d00007202 */ /* 0x002fc40000000f00 */
        /* <DEDUP_REMOVED lines=32> */
[----:B-1----:R-:W-:-:S03]  /*20d40*/  MOV R0, R41 ;  /* 0x0000002900007202 */ /* 0x002fc60000000f00 */
[----:B--2---:R-:W-:Y:S04]  /*20d50*/  STL [R1+0x2424], R36 ;  /* 0x0024242401007387 */ /* 0x004fe80000100800 */
[----:B------:R1:W-:Y:S04]  /*20d60*/  STL [R1+0x2420], R0 ;  /* 0x0024200001007387 */ /* 0x0003e80000100800 */
[----:B------:R-:W2:Y:S04]  /*20d70*/  LDL.LU.64 R68, [R1+0x970] ;  /* 0x0009700001447983 */ /* 0x000ea80000300a00 */
[----:B------:R-:W2:Y:S01]  /*20d80*/  LDL.LU.64 R64, [R1+0x948] ;  /* 0x0009480001407983 */ /* 0x000ea20000300a00 */
[----:B-1----:R-:W-:-:S05]  /*20d90*/  IMAD.MOV.U32 R0, RZ, RZ, R37 ;  /* 0x000000ffff007224 */ /* 0x002fca00078e0025 */
[----:B------:R1:W-:Y:S04]  /*20da0*/  STL [R1+0x2418], R0 ;  /* 0x0024180001007387 */ /* 0x0003e80000100800 */
[----:B---3--:R-:W-:Y:S04]  /*20db0*/  STL [R1+0x241c], R32 ;  /* 0x00241c2001007387 */ /* 0x008fe80000100800 */
[----:B------:R-:W2:Y:S01]  /*20dc0*/  LDL.LU.64 R60, [R1+0x920] ;  /* 0x00092000013c7983 */ /* 0x000ea20000300a00 */
[----:B-1----:R-:W-:-:S03]  /*20dd0*/  IMAD.MOV.U32 R0, RZ, RZ, R33 ;  /* 0x000000ffff007224 */ /* 0x002fc600078e0021 */
[----:B------:R-:W2:Y:S04]  /*20de0*/  LDL.LU.64 R56, [R1+0x8f8] ;  /* 0x0008f80001387983 */ /* 0x000ea80000300a00 */
[----:B------:R1:W-:Y:S04]  /*20df0*/  STL [R1+0x2410], R0 ;  /* 0x0024100001007387 */ /* 0x0003e80000100800 */
[----:B------:R-:W-:Y:S04]  /*20e00*/  STL [R1+0x2414], R28 ;  /* 0x0024141c01007387 */ /* 0x000fe80000100800 */
        /* <DEDUP_REMOVED lines=19> */
[----:B------:R4:W-:Y:S04]  /*20f40*/  STL [R1+0x23f0], R12 ;  /* 0x0023f00c01007387 */ /* 0x0009e80000100800 */
[----:B------:R-:W2:Y:S01]  /*20f50*/  LDL.LU.64 R20, [R1+0x790] ;  /* 0x0007900001147983 */ /* 0x000ea20000300a00 */
[----:B-1----:R-:W-:-:S03]  /*20f60*/  IMAD.MOV.U32 R0, RZ, RZ, R13 ;  /* 0x000000ffff007224 */ /* 0x002fc600078e000d */
[----:B------:R-:W2:Y:S04]  /*20f70*/  LDL.LU.64 R16, [R1+0x760] ;  /* 0x0007600001107983 */ /* 0x000ea80000300a00 */
[----:B------:R1:W-:Y:S04]  /*20f80*/  STL [R1+0x23e8], R0 ;  /* 0x0023e80001007387 */ /* 0x0003e80000100800 */
[----:B----4-:R4:W-:Y:S04]  /*20f90*/  STL [R1+0x23ec], R8 ;  /* 0x0023ec0801007387 */ /* 0x0109e80000100800 */
[----:B------:R-:W3:Y:S01]  /*20fa0*/  LDL.LU.64 R12, [R1+0x738] ;  /* 0x00073800010c7983 */ /* 0x000ee20000300a00 */
[----:B-1----:R-:W-:-:S03]  /*20fb0*/  IMAD.MOV.U32 R0, RZ, RZ, R9 ;  /* 0x000000ffff007224 */ /* 0x002fc600078e0009 */
[----:B----4-:R-:W4:Y:S04]  /*20fc0*/  LDL.LU.64 R8, [R1+0x710] ;  /* 0x0007100001087983 */ /* 0x010f280000300a00 */
[----:B------:R1:W-:Y:S04]  /*20fd0*/  STL [R1+0x23e0], R0 ;  /* 0x0023e00001007387 */ /* 0x0003e80000100800 */
[----:B--2---:R-:W-:Y:S01]  /*20fe0*/  STL [R1+0x23e4], R68 ;  /* 0x0023e44401007387 */ /* 0x004fe20000100800 */
[----:B-1----:R-:W-:-:S03]  /*20ff0*/  MOV R0, R69 ;  /* 0x0000004500007202 */ /* 0x002fc60000000f00 */
[----:B------:R-:W-:Y:S04]  /*21000*/  STL [R1+0x23dc], R64 ;  /* 0x0023dc4001007387 */ /* 0x000fe80000100800 */
[----:B------:R1:W-:Y:S02]  /*21010*/  STL [R1+0x23d8], R0 ;  /* 0x0023d80001007387 */ /* 0x0003e40000100800 */
[----:B-1----:R-:W-:Y:S02]  /*21020*/  IMAD.MOV.U32 R0, RZ, RZ, R65 ;  /* 0x000000ffff007224 */ /* 0x002fe400078e0041 */
[----:B------:R-:W-:Y:S04]  /*21030*/  STL [R1+0x23d4], R60 ;  /* 0x0023d43c01007387 */ /* 0x000fe80000100800 */
[----:B------:R1:W-:Y:S04]  /*21040*/  STL [R1+0x23d0], R0 ;  /* 0x0023d00001007387 */ /* 0x0003e80000100800 */
[----:B------:R-:W-:Y:S01]  /*21050*/  STL [R1+0x23cc], R56 ;  /* 0x0023cc3801007387 */ /* 0x000fe20000100800 */
[----:B-1----:R-:W-:-:S05]  /*21060*/  IMAD.MOV.U32 R0, RZ, RZ, R61 ;  /* 0x000000ffff007224 */ /* 0x002fca00078e003d */
        /* <DEDUP_REMOVED lines=20> */
[----:B-1----:R-:W-:-:S05]  /*211b0*/  MOV R0, R33 ;  /* 0x0000002100007202 */ /* 0x002fca0000000f00 */
        /* <DEDUP_REMOVED lines=9> */
[----:B------:R1:W-:Y:S02]  /*21250*/  STL [R1+0x2378], R0 ;  /* 0x0023780001007387 */ /* 0x0003e40000100800 */
[----:B-1----:R-:W-:Y:S02]  /*21260*/  IMAD.MOV.U32 R0, RZ, RZ, R17 ;  /* 0x000000ffff007224 */ /* 0x002fe400078e0011 */
[----:B---3--:R-:W-:Y:S04]  /*21270*/  STL [R1+0x2374], R12 ;  /* 0x0023740c01007387 */ /* 0x008fe80000100800 */
[----:B------:R1:W-:Y:S04]  /*21280*/  STL [R1+0x2370], R0 ;  /* 0x0023700001007387 */ /* 0x0003e80000100800 */
[----:B----4-:R-:W-:Y:S01]  /*21290*/  STL [R1+0x236c], R8 ;  /* 0x00236c0801007387 */ /* 0x010fe20000100800 */
[----:B-1----:R-:W-:-:S05]  /*212a0*/  IMAD.MOV.U32 R0, RZ, RZ, R13 ;  /* 0x000000ffff007224 */ /* 0x002fca00078e000d */
[----:B------:R1:W-:Y:S04]  /*212b0*/  STL [R1+0x2368], R0 ;  /* 0x0023680001007387 */ /* 0x0003e80000100800 */
[----:B------:R-:W-:Y:S01]  /*212c0*/  STL [R1+0x2364], R10 ;  /* 0x0023640a01007387 */ /* 0x000fe20000100800 */
[----:B-1----:R-:W-:-:S05]  /*212d0*/  IMAD.MOV.U32 R0, RZ, RZ, R9 ;  /* 0x000000ffff007224 */ /* 0x002fca00078e0009 */
[----:B------:R1:W-:Y:S04]  /*212e0*/  STL [R1+0x2360], R0 ;  /* 0x0023600001007387 */ /* 0x0003e80000100800 */
[----:B------:R-:W-:Y:S04]  /*212f0*/  STL [R1+0x2358], R11 ;  /* 0x0023580b01007387 */ /* 0x000fe80000100800 */
[----:B------:R-:W1:Y:S04]  /*21300*/  LDL.LU.64 R24, [R1+0x88] ;  /* 0x0000880001187983 */ /* 0x000e680000300a00 */
[----:B------:R-:W-:Y:S04]  /*21310*/  STL [R1+0x235c], R14 ;  /* 0x00235c0e01007387 */ /* 0x000fe80000100800 */
[----:B------:R-:W2:Y:S04]  /*21320*/  LDL.LU.64 R20, [R1+0x68] ;  /* 0x0000680001147983 */ /* 0x000ea80000300a00 */
[----:B------:R-:W-:Y:S04]  /*21330*/  STL [R1+0x2350], R15 ;  /* 0x0023500f01007387 */ /* 0x000fe80000100800 */
[----:B------:R-:W3:Y:S04]  /*21340*/  LDL.LU.64 R16, [R1+0x48] ;  /* 0x0000480001107983 */ /* 0x000ee80000300a00 */
[----:B------:R-:W-:Y:S04]  /*21350*/  STL [R1+0x2354], R18 ;  /* 0x0023541201007387 */ /* 0x000fe80000100800 */
[----:B------:R-:W4:Y:S04]  /*21360*/  LDL.LU.64 R12, [R1+0x28] ;  /* 0x00002800010c7983 */ /* 0x000f280000300a00 */
[----:B------:R-:W-:Y:S04]  /*21370*/  STL [R1+0x2348], R19 ;  /* 0x0023481301007387 */ /* 0x000fe80000100800 */
[----:B------:R-:W4:Y:S04]  /*21380*/  LDL.LU.64 R8, [R1+0x8] ;  /* 0x0000080001087983 */ /* 0x000f280000300a00 */
        /* <DEDUP_REMOVED lines=24> */
[----:B--2---:R-:W-:Y:S04]  /*21510*/  STL [R1+0x22ec], R20 ;  /* 0x0022ec1401007387 */ /* 0x004fe80000100800 */
[----:B------:R1:W-:Y:S04]  /*21520*/  STL [R1+0x22e8], R0 ;  /* 0x0022e80001007387 */ /* 0x0003e80000100800 */
[----:B---3--:R-:W-:Y:S01]  /*21530*/  STL [R1+0x22e4], R16 ;  /* 0x0022e41001007387 */ /* 0x008fe20000100800 */
[----:B-1----:R-:W-:-:S05]  /*21540*/  IMAD.MOV.U32 R0, RZ, RZ, R21 ;  /* 0x000000ffff007224 */ /* 0x002fca00078e0015 */
[----:B------:R1:W-:Y:S04]  /*21550*/  STL [R1+0x22e0], R0 ;  /* 0x0022e00001007387 */ /* 0x0003e80000100800 */
[----:B----4-:R-:W-:Y:S01]  /*21560*/  STL [R1+0x22dc], R12 ;  /* 0x0022dc0c01007387 */ /* 0x010fe20000100800 */
        /* <DEDUP_REMOVED lines=91> */
[----:B------:R-:W2:Y:S04]  /*21b20*/  LDL.LU.64 R20, [R1+0xf10] ;  /* 0x000f100001147983 */ /* 0x000ea80000300a00 */
[----:B------:R-:W-:Y:S04]  /*21b30*/  STL [R1+0x219c], R200 ;  /* 0x00219cc801007387 */ /* 0x000fe80000100800 */
[----:B------:R-:W-:Y:S04]  /*21b40*/  STL [R1+0x2190], R201 ;  /* 0x002190c901007387 */ /* 0x000fe80000100800 */
[----:B------:R-:W-:Y:S04]  /*21b50*/  STL [R1+0x2194], R204 ;  /* 0x002194cc01007387 */ /* 0x000fe80000100800 */
[----:B------:R-:W-:Y:S04]  /*21b60*/  STL [R1+0x2188], R205 ;  /* 0x002188cd01007387 */ /* 0x000fe80000100800 */
[----:B------:R-:W3:Y:S04]  /*21b70*/  LDL.LU.64 R16, [R1+0xf18] ;  /* 0x000f180001107983 */ /* 0x000ee80000300a00 */
[----:B------:R-:W-:Y:S04]  /*21b80*/  STL [R1+0x218c], R208 ;  /* 0x00218cd001007387 */ /* 0x000fe80000100800 */
[----:B------:R-:W4:Y:S04]  /*21b90*/  LDL.LU.64 R8, [R1+0xf20] ;  /* 0x000f200001087983 */ /* 0x000f280000300a00 */
[----:B------:R-:W-:Y:S04]  /*21ba0*/  STL [R1+0x2180], R209 ;  /* 0x002180d101007387 */ /* 0x000fe80000100800 */
[----:B------:R-:W-:Y:S04]  /*21bb0*/  STL [R1+0x2184], R212 ;  /* 0x002184d401007387 */ /* 0x000fe80000100800 */
[----:B------:R-:W-:Y:S04]  /*21bc0*/  STL [R1+0x2178], R213 ;  /* 0x002178d501007387 */ /* 0x000fe80000100800 */
[----:B------:R-:W4:Y:S04]  /*21bd0*/  LDL.LU.64 R12, [R1+0xf28] ;  /* 0x000f2800010c7983 */ /* 0x000f280000300a00 */
[----:B------:R-:W-:Y:S04]  /*21be0*/  STL [R1+0x217c], R216 ;  /* 0x00217cd801007387 */ /* 0x000fe80000100800 */
[----:B------:R-:W-:Y:S04]  /*21bf0*/  STL [R1+0x2170], R217 ;  /* 0x002170d901007387 */ /* 0x000fe80000100800 */
[----:B------:R-:W-:Y:S04]  /*21c00*/  STL [R1+0x2174], R220 ;  /* 0x002174dc01007387 */ /* 0x000fe80000100800 */
[----:B------:R-:W-:Y:S04]  /*21c10*/  STL [R1+0x2168], R221 ;  /* 0x002168dd01007387 */ /* 0x000fe80000100800 */
        /* <DEDUP_REMOVED lines=16> */
[----:B------:R-:W4:Y:S01]  /*21d20*/  LDL.LU.64 R24, [R1+0xf50] ;  /* 0x000f500001187983 */ /* 0x000f220000300a00 */
[----:B--2---:R-:W-:-:S03]  /*21d30*/  IMAD.WIDE R10, R252, 0x4, R20 ;  /* 0x00000004fc0a7825 */ /* 0x004fc600078e0214 */
[----:B------:R-:W2:Y:S04]  /*21d40*/  LDL.LU.64 R20, [R1+0xf58] ;  /* 0x000f580001147983 */ /* 0x000ea80000300a00 */
[----:B-1----:R-:W1:Y:S01]  /*21d50*/  S2R R0, SR_TID.X ;  /* 0x0000000000007919 */ /* 0x002e620000002100 */
[----:B---3--:R-:W-:-:S03]  /*21d60*/  IMAD.WIDE R14, R252, 0x4, R16 ;  /* 0x00000004fc0e7825 */ /* 0x008fc600078e0210 */
[----:B------:R-:W3:Y:S01]  /*21d70*/  LDL.LU.64 R16, [R1+0xf60] ;  /* 0x000f600001107983 */ /* 0x000ee20000300a00 */
[----:B-1----:R-:W-:-:S05]  /*21d80*/  LOP3.LUT R0, R0, 0xff, RZ, 0xc0, !PT ;  /* 0x000000ff00007812 */ /* 0x002fca00078ec0ff */
[----:B------:R-:W-:Y:S01]  /*21d90*/  IMAD.SHL.U32 R0, R0, 0x4, RZ ;  /* 0x0000000400007824 */ /* 0x000fe200078e00ff */
[----:B------:R-:W-:Y:S01]  /*21da0*/  STL [R1+0x213c], R10 ;  /* 0x00213c0a01007387 */ /* 0x000fe20000100800 */
[----:B----4-:R-:W-:-:S03]  /*21db0*/  IMAD.WIDE R8, R252, 0x4, R8 ;  /* 0x00000004fc087825 */ /* 0x010fc600078e0208 */
[----:B------:R-:W-:Y:S01]  /*21dc0*/  LOP3.LUT R29, R0, 0x60, RZ, 0x3c, !PT ;  /* 0x00000060001d7812 */ /* 0x000fe200078e3cff */
[----:B------:R1:W-:Y:S01]  /*21dd0*/  STL [R1+0x2138], R11 ;  /* 0x0021380b01007387 */ /* 0x0003e20000100800 */
[----:B------:R-:W-:-:S03]  /*21de0*/  IMAD.WIDE R12, R252, 0x4, R12 ;  /* 0x00000004fc0c7825 */ /* 0x000fc600078e020c */
[----:B------:R1:W-:Y:S04]  /*21df0*/  LDGSTS.E [R29+0x75800], [R10.64], !P0 ;  /* 0x758000000a1d7fae */ /* 0x0003e8000c121848 */
[----:B------:R-:W-:Y:S04]  /*21e00*/  STL [R1+0x2130], R14 ;  /* 0x0021300e01007387 */ /* 0x000fe80000100800 */
[----:B------:R4:W-:Y:S04]  /*21e10*/  STL [R1+0x212c], R15 ;  /* 0x00212c0f01007387 */ /* 0x0009e80000100800 */
[----:B------:R2:W-:Y:S04]  /*21e20*/  LDGSTS.E [R29+0x75c00], [R8.64], !P0 ;  /* 0x75c00000081d7fae */ /* 0x0005e8000c121848 */
[----:B------:R4:W-:Y:S01]  /*21e30*/  LDGSTS.E [R29+0x77800], [R14.64], !P3 ;  /* 0x778000000e1d7fae */ /* 0x0009e2000d921848 */
[----:B-1----:R-:W-:-:S03]  /*21e40*/  IMAD.WIDE R10, R252, 0x4, R40 ;  /* 0x00000004fc0a7825 */ /* 0x002fc600078e0228 */
[----:B------:R-:W3:Y:S04]  /*21e50*/  LDL.LU.64 R40, [R1+0xf68] ;  /* 0x000f680001287983 */ /* 0x000ee80000300a00 */
[----:B------:R-:W-:Y:S01]  /*21e60*/  STL [R1+0x2128], R12 ;  /* 0x0021280c01007387 */ /* 0x000fe20000100800 */
[----:B----4-:R-:W-:-:S03]  /*21e70*/  IMAD.WIDE R14, R252, 0x4, R36 ;  /* 0x00000004fc0e7825 */ /* 0x010fc600078e0224 */
[----:B------:R1:W-:Y:S04]  /*21e80*/  STL [R1+0x2124], R13 ;  /* 0x0021240d01007387 */ /* 0x0003e80000100800 */
[----:B------:R-:W3:Y:S04]  /*21e90*/  LDL.LU.64 R36, [R1+0x6e8] ;  /* 0x0006e80001247983 */ /* 0x000ee80000300a00 */
[----:B------:R1:W-:Y:S04]  /*21ea0*/  LDGSTS.E [R29+0x77c00], [R10.64], !P3 ;  /* 0x77c000000a1d7fae */ /* 0x0003e8000d921848 */
[----:B------:R1:W-:Y:S04]  /*21eb0*/  LDGSTS.E [R29+0x79800], [R12.64], !P2 ;  /* 0x798000000c1d7fae */ /* 0x0003e8000d121848 */
[----:B------:R-:W-:Y:S04]  /*21ec0*/  STL [R1+0x2120], R14 ;  /* 0x0021200e01007387 */ /* 0x000fe80000100800 */
[----:B------:R1:W-:Y:S02]  /*21ed0*/  STL [R1+0x211c], R15 ;  /* 0x00211c0f01007387 */ /* 0x0003e40000100800 */
[----:B-1----:R-:W-:-:S02]  /*21ee0*/  IMAD.WIDE R12, R252, 0x4, R44 ;  /* 0x00000004fc0c7825 */ /* 0x002fc400078e022c */
[----:B------:R-:W3:Y:S04]  /*21ef0*/  LDL.LU.64 R48, [R1+0x6d8] ;  /* 0x0006d80001307983 */ /* 0x000ee80000300a00 */
[----:B------:R1:W-:Y:S01]  /*21f00*/  LDGSTS.E [R29+0x79c00], [R12.64], !P2 ;  /* 0x79c000000c1d7fae */ /* 0x0003e2000d121848 */
[----:B------:R-:W-:-:S03]  /*21f10*/  IMAD.WIDE R18, R252, 0x4, R32 ;  /* 0x00000004fc127825 */ /* 0x000fc600078e0220 */
[----:B------:R-:W3:Y:S04]  /*21f20*/  LDL.LU.64 R32, [R1+0x6c8] ;  /* 0x0006c80001207983 */ /* 0x000ee80000300a00 */
[----:B------:R1:W-:Y:S04]  /*21f30*/  LDGSTS.E [R29+0x7b800], [R14.64], !P4 ;  /* 0x7b8000000e1d7fae */ /* 0x0003e8000e121848 */
[----:B------:R-:W-:Y:S04]  /*21f40*/  STL [R1+0x2118], R18 ;  /* 0x0021181201007387 */ /* 0x000fe80000100800 */
[----:B------:R-:W-:Y:S01]  /*21f50*/  STL [R1+0x2114], R19 ;  /* 0x0021141301007387 */ /* 0x000fe20000100800 */
[----:B-1----:R-:W-:-:S03]  /*21f60*/  IMAD.WIDE R14, R252, 0x4, R24 ;  /* 0x00000004fc0e7825 */ /* 0x002fc600078e0218 */
[----:B------:R-:W3:Y:S01]  /*21f70*/  LDL.LU.64 R24, [R1+0x6b8] ;  /* 0x0006b80001187983 */ /* 0x000ee20000300a00 */
[----:B--2---:R-:W-:-:S03]  /*21f80*/  IMAD.WIDE R20, R252, 0x4, R20 ;  /* 0x00000004fc147825 */ /* 0x004fc600078e0214 */
[----:B------:R-:W1:Y:S04]  /*21f90*/  S2R R28, SR_TID.X ;  /* 0x00000000001c7919 */ /* 0x000e680000002100 */
[----:B------:R2:W-:Y:S04]  /*21fa0*/  STL [R1+0x2110], R20 ;  /* 0x0021101401007387 */ /* 0x0005e80000100800 */
[----:B------:R-:W-:Y:S04]  /*21fb0*/  STL [R1+0x210c], R21 ;  /* 0x00210c1501007387 */ /* 0x000fe80000100800 */
[----:B------:R-:W4:Y:S04]  /*21fc0*/  LDL.LU.64 R44, [R1+0x6a8] ;  /* 0x0006a800012c7983 */ /* 0x000f280000300a00 */
[----:B------:R-:W4:Y:S01]  /*21fd0*/  LDL.LU.64 R52, [R1+0x560] ;  /* 0x0005600001347983 */ /* 0x000f220000300a00 */
[----:B------:R-:W-:-:S02]  /*21fe0*/  IMAD.MOV.U32 R0, RZ, RZ, c[0x0][0x180] ;  /* 0x00006000ff007624 */ /* 0x000fc400078e00ff */
[----:B---3--:R-:W-:Y:S01]  /*21ff0*/  IMAD.WIDE R16, R252, 0x4, R16 ;  /* 0x00000004fc107825 */ /* 0x008fe200078e0210 */
[----:B------:R3:W-:Y:S02]  /*22000*/  LDGSTS.E [R29+0x7bc00], [R14.64], !P4 ;  /* 0x7bc000000e1d7fae */ /* 0x0007e4000e121848 */
[----:B------:R-:W-:Y:S02]  /*22010*/  IADD3 R0, R0, -0x100, RZ ;  /* 0xffffff0000007810 */ /* 0x000fe40007ffe0ff */
[----:B------:R2:W-:Y:S02]  /*22020*/  LDGSTS.E [R29+0x7d800], [R18.64], !P6 ;  /* 0x7d800000121d7fae */ /* 0x0005e4000f121848 */
[----:B------:R-:W-:Y:S02]  /*22030*/  ISETP.GE.U32.AND P0, PT, R0, 0x7ffffe81, PT ;  /* 0x7ffffe810000780c */ /* 0x000fe40003f06070 */
[----:B-1----:R-:W-:Y:S01]  /*22040*/  SHF.R.S32.HI R0, RZ, 0x7, R28 ;  /* 0x00000007ff007819 */ /* 0x002fe2000001141c */
[----:B------:R3:W-:Y:S01]  /*22050*/  LDGSTS.E [R29+0x7dc00], [R16.64], !P6 ;  /* 0x7dc00000101d7fae */ /* 0x0007e2000f121848 */
[----:B------:R-:W-:-:S02]  /*22060*/  LOP3.LUT R28, R28, 0x7f, RZ, 0xc0, !PT ;  /* 0x0000007f1c1c7812 */ /* 0x000fc400078ec0ff */
[----:B------:R-:W-:Y:S02]  /*22070*/  SGXT R0, R0, 0x1 ;  /* 0x000000010000781a */ /* 0x000fe40000000200 */
[----:B------:R-:W-:-:S04]  /*22080*/  SHF.L.U32 R28, R28, 0x2, RZ ;  /* 0x000000021c1c7819 */ /* 0x000fc800000006ff */
[----:B------:R-:W-:Y:S01]  /*22090*/  LOP3.LUT R28, R28, 0x210, R0, 0x78, !PT ;  /* 0x000002101c1c7812 */ /* 0x000fe200078e7800 */
[----:B------:R2:W-:Y:S03]  /*220a0*/  LDGSTS.E [R29+0x7f800], [R20.64], !P0 ;  /* 0x7f800000141d7fae */ /* 0x0005e6000c121848 */
[C---:B------:R-:W-:Y:S02]  /*220b0*/  IADD3 R0, R28.reuse, 0x100000, RZ ;  /* 0x001000001c007810 */ /* 0x040fe40007ffe0ff */
[----:B--2---:R-:W-:Y:S01]  /*220c0*/  IADD3 R20, R28, 0x100000, RZ ;  /* 0x001000001c147810 */ /* 0x004fe20007ffe0ff */
[----:B------:R-:W-:-:S05]  /*220d0*/  IMAD.WIDE R18, R252, 0x4, R40 ;  /* 0x00000004fc127825 */ /* 0x000fca00078e0228 */
[----:B------:R3:W-:Y:S04]  /*220e0*/  LDGSTS.E [R29+0x7fc00], [R18.64], !P0 ;  /* 0x7fc00000121d7fae */ /* 0x0007e8000c121848 */
[----:B------:R-:W0:Y:S04]  /*220f0*/  LDGDEPBAR ;  /* 0x00000000000079af */ /* 0x000e280000000000 */
[----:B------:R-:W-:Y:S04]  /*22100*/  STL [R1+0x2108], R36 ;  /* 0x0021082401007387 */ /* 0x000fe80000100800 */
[----:B------:R1:W-:Y:S04]  /*22110*/  STL [R1+0x2104], R37 ;  /* 0x0021042501007387 */ /* 0x0003e80000100800 */
[----:B------:R-:W2:Y:S04]  /*22120*/  LDL.LU.64 R40, [R1+0x4e8] ;  /* 0x0004e80001287983 */ /* 0x000ea80000300a00 */
[----:B------:R1:W-:Y:S04]  /*22130*/  LDGSTS.E [R0+-0x40000], [R36.64], P1 ;  /* 0xc000000024007fae */ /* 0x0003e80008921848 */
[----:B------:R3:W-:Y:S04]  /*22140*/  LDGSTS.E [R20+-0x3f000], [R48.64], P1 ;  /* 0xc100000030147fae */ /* 0x0007e80008921848 */
[----:B-1----:R-:W2:Y:S04]  /*22150*/  LDL.LU.64 R36, [R1+0x470] ;  /* 0x0004700001247983 */ /* 0x002ea80000300a00 */
[----:B------:R-:W-:Y:S04]  /*22160*/  STL [R1+0x2100], R48 ;  /* 0x0021003001007387 */ /* 0x000fe80000100800 */
[----:B------:R3:W-:Y:S04]  /*22170*/  STL [R1+0x20fc], R49 ;  /* 0x0020fc3101007387 */ /* 0x0007e80000100800 */
[----:B------:R1:W-:Y:S04]  /*22180*/  LDGSTS.E [R0+-0x3e000], [R32.64], P1 ;  /* 0xc200000020007fae */ /* 0x0003e80008921848 */
[----:B---3--:R-:W2:Y:S04]  /*22190*/  LDL.LU.64 R48, [R1+0x3f8] ;  /* 0x0003f80001307983 */ /* 0x008ea80000300a00 */
[----:B------:R-:W-:Y:S04]  /*221a0*/  STL [R1+0x20f8], R32 ;  /* 0x0020f82001007387 */ /* 0x000fe80000100800 */
[----:B------:R1:W-:Y:S04]  /*221b0*/  STL [R1+0x20f4], R33 ;  /* 0x0020f42101007387 */ /* 0x0003e80000100800 */
[----:B------:R1:W-:Y:S04]  /*221c0*/  LDGSTS.E [R20+-0x3d000], [R24.64], P1 ;  /* 0xc300000018147fae */ /* 0x0003e80008921848 */
[----:B-1----:R-:W2:Y:S04]  /*221d0*/  LDL.LU.64 R32, [R1+0x380] ;  /* 0x0003800001207983 */ /* 0x002ea80000300a00 */
[----:B------:R-:W-:Y:S04]  /*221e0*/  STL [R1+0x20f0], R24 ;  /* 0x0020f01801007387 */ /* 0x000fe80000100800 */
[----:B------:R1:W-:Y:S04]  /*221f0*/  STL [R1+0x20ec], R25 ;  /* 0x0020ec1901007387 */ /* 0x0003e80000100800 */
[----:B-1----:R-:W2:Y:S04]  /*22200*/  LDL.LU.64 R24, [R1+0x2b0] ;  /* 0x0002b00001187983 */ /* 0x002ea80000300a00 */
[----:B----4-:R-:W-:Y:S04]  /*22210*/  STL [R1+0x20e8], R44 ;  /* 0x0020e82c01007387 */ /* 0x010fe80000100800 */
[----:B------:R1:W-:Y:S04]  /*22220*/  STL [R1+0x20e4], R45 ;  /* 0x0020e42d01007387 */ /* 0x0003e80000100800 */
[----:B------:R1:W-:Y:S04]  /*22230*/  LDGSTS.E [R0+-0x3c000], [R44.64], P1 ;  /* 0xc40000002c007fae */ /* 0x0003e80008921848 */
[----:B------:R4:W-:Y:S04]  /*22240*/  LDGSTS.E [R20+-0x3b000], [R52.64], P1 ;  /* 0xc500000034147fae */ /* 0x0009e80008921848 */
[----:B-1----:R-:W3:Y:S04]  /*22250*/  LDL.LU.64 R44, [R1+0x298] ;  /* 0x00029800012c7983 */ /* 0x002ee80000300a00 */
[----:B------:R-:W-:Y:S04]  /*22260*/  STL [R1+0x20e0], R52 ;  /* 0x0020e03401007387 */ /* 0x000fe80000100800 */
[----:B------:R4:W-:Y:S04]  /*22270*/  STL [R1+0x20dc], R53 ;  /* 0x0020dc3501007387 */ /* 0x0009e80000100800 */
[----:B----4-:R-:W4:Y:S04]  /*22280*/  LDL.LU.64 R52, [R1+0x280] ;  /* 0x0002800001347983 */ /* 0x010f280000300a00 */
[----:B--2---:R-:W-:Y:S04]  /*22290*/  STL [R1+0x20d8], R40 ;  /* 0x0020d82801007387 */ /* 0x004fe80000100800 */
[----:B------:R1:W-:Y:S04]  /*222a0*/  STL [R1+0x20d4], R41 ;  /* 0x0020d42901007387 */ /* 0x0003e80000100800 */
[----:B------:R1:W-:Y:S04]  /*222b0*/  LDGSTS.E [R0+-0x3a000], [R40.64], P1 ;  /* 0xc600000028007fae */ /* 0x0003e80008921848 */
[----:B------:R2:W-:Y:S04]  /*222c0*/  LDGSTS.E [R20+-0x39000], [R36.64], P1 ;  /* 0xc700000024147fae */ /* 0x0005e80008921848 */
[----:B-1----:R-:W4:Y:S04]  /*222d0*/  LDL.LU.64 R40, [R1+0x268] ;  /* 0x0002680001287983 */ /* 0x002f280000300a00 */
[----:B------:R-:W-:Y:S04]  /*222e0*/  STL [R1+0x20d0], R36 ;  /* 0x0020d02401007387 */ /* 0x000fe80000100800 */
[----:B------:R2:W-:Y:S04]  /*222f0*/  STL [R1+0x20cc], R37 ;  /* 0x0020cc2501007387 */ /* 0x0005e80000100800 */
[----:B------:R1:W-:Y:S04]  /*22300*/  LDGSTS.E [R0+-0x38000], [R48.64], P1 ;  /* 0xc800000030007fae */ /* 0x0003e80008921848 */
[----:B--2---:R-:W2:Y:S04]  /*22310*/  LDL.LU.64 R36, [R1+0x250] ;  /* 0x0002500001247983 */ /* 0x004ea80000300a00 */
[----:B------:R-:W-:Y:S04]  /*22320*/  STL [R1+0x20c8], R48 ;  /* 0x0020c83001007387 */ /* 0x000fe80000100800 */
[----:B------:R1:W-:Y:S04]  /*22330*/  STL [R1+0x20c4], R49 ;  /* 0x0020c43101007387 */ /* 0x0003e80000100800 */
[----:B------:R1:W-:Y:S04]  /*22340*/  LDGSTS.E [R20+-0x37000], [R32.64], P1 ;  /* 0xc900000020147fae */ /* 0x0003e80008921848 */
[----:B-1----:R-:W2:Y:S04]  /*22350*/  LDL.LU.64 R48, [R1+0x238] ;  /* 0x0002380001307983 */ /* 0x002ea80000300a00 */
[----:B------:R-:W-:Y:S04]  /*22360*/  STL [R1+0x20c0], R32 ;  /* 0x0020c02001007387 */ /* 0x000fe80000100800 */
[----:B------:R1:W-:Y:S04]  /*22370*/  STL [R1+0x20bc], R33 ;  /* 0x0020bc2101007387 */ /* 0x0003e80000100800 */
[----:B------:R1:W-:Y:S04]  /*22380*/  LDGSTS.E [R0+-0x36000], [R24.64], P1 ;  /* 0xca00000018007fae */ /* 0x0003e80008921848 */
[----:B-1----:R-:W2:Y:S04]  /*22390*/  LDL.LU.64 R32, [R1+0x220] ;  /* 0x0002200001207983 */ /* 0x002ea80000300a00 */
[----:B------:R-:W-:Y:S04]  /*223a0*/  STL [R1+0x20b8], R24 ;  /* 0x0020b81801007387 */ /* 0x000fe80000100800 */
[----:B------:R1:W-:Y:S04]  /*223b0*/  STL [R1+0x20b4], R25 ;  /* 0x0020b41901007387 */ /* 0x0003e80000100800 */
[----:B-1----:R-:W2:Y:S04]  /*223c0*/  LDL.LU.64 R24, [R1+0x208] ;  /* 0x0002080001187983 */ /* 0x002ea80000300a00 */
[----:B---3--:R-:W-:Y:S04]  /*223d0*/  STL [R1+0x20b0], R44 ;  /* 0x0020b02c01007387 */ /* 0x008fe80000100800 */
[----:B------:R1:W-:Y:S04]  /*223e0*/  STL [R1+0x20ac], R45 ;  /* 0x0020ac2d01007387 */ /* 0x0003e80000100800 */
[----:B------:R1:W-:Y:S04]  /*223f0*/  LDGSTS.E [R20+-0x35000], [R44.64], P1 ;  /* 0xcb0000002c147fae */ /* 0x0003e80008921848 */
[----:B----4-:R3:W-:Y:S04]  /*22400*/  LDGSTS.E [R0+-0x34000], [R52.64], P1 ;  /* 0xcc00000034007fae */ /* 0x0107e80008921848 */
[----:B-1----:R-:W4:Y:S04]  /*22410*/  LDL.LU.64 R44, [R1+0x1f0] ;  /* 0x0001f000012c7983 */ /* 0x002f280000300a00 */
[----:B------:R-:W-:Y:S04]  /*22420*/  STL [R1+0x20a8], R52 ;  /* 0x0020a83401007387 */ /* 0x000fe80000100800 */
[----:B------:R3:W-:Y:S04]  /*22430*/  STL [R1+0x20a4], R53 ;  /* 0x0020a43501007387 */ /* 0x0007e80000100800 */
[----:B---3--:R-:W3:Y:S04]  /*22440*/  LDL.LU.64 R52, [R1+0x1d8] ;  /* 0x0001d80001347983 */ /* 0x008ee80000300a00 */
[----:B------:R-:W-:Y:S04]  /*22450*/  STL [R1+0x20a0], R40 ;  /* 0x0020a02801007387 */ /* 0x000fe80000100800 */
[----:B------:R1:W-:Y:S04]  /*22460*/  STL [R1+0x209c], R41 ;  /* 0x00209c2901007387 */ /* 0x0003e80000100800 */
[----:B------:R1:W-:Y:S04]  /*22470*/  LDGSTS.E [R20+-0x33000], [R40.64], P1 ;  /* 0xcd00000028147fae */ /* 0x0003e80008921848 */
[----:B--2---:R2:W-:Y:S04]  /*22480*/  LDGSTS.E [R0+-0x32000], [R36.64], P1 ;  /* 0xce00000024007fae */ /* 0x0045e80008921848 */
[----:B-1----:R-:W3:Y:S04]  /*22490*/  LDL.LU.64 R40, [R1+0x1c0] ;  /* 0x0001c00001287983 */ /* 0x002ee80000300a00 */
        /* <DEDUP_REMOVED lines=18> */
[----:B---3--:R3:W-:Y:S04]  /*225c0*/  LDGSTS.E [R20+-0x2d000], [R52.64], P1 ;  /* 0xd300000034147fae */ /* 0x0087e80008921848 */
        /* <DEDUP_REMOVED lines=19> */
[----:B------:R-:W-:Y:S04]  /*22700*/  STL [R1+0x2048], R24 ;  /* 0x0020481801007387 */ /* 0x000fe80000100800 */
[----:B-1----:R-:W2:Y:S04]  /*22710*/  LDL.LU.64 R32, [R1+0xd0] ;  /* 0x0000d00001207983 */ /* 0x002ea80000300a00 */
[----:B------:R1:W-:Y:S04]  /*22720*/  STL [R1+0x2044], R25 ;  /* 0x0020441901007387 */ /* 0x0003e80000100800 */
[----:B------:R1:W-:Y:S04]  /*22730*/  LDGSTS.E [R0+-0x28000], [R24.64], P1 ;  /* 0xd800000018007fae */ /* 0x0003e80008921848 */
[----:B----4-:R-:W-:Y:S04]  /*22740*/  STL [R1+0x2040], R44 ;  /* 0x0020402c01007387 */ /* 0x010fe80000100800 */
[----:B-1----:R-:W4:Y:S04]  /*22750*/  LDL.LU.64 R24, [R1+0xb8] ;  /* 0x0000b80001187983 */ /* 0x002f280000300a00 */
[----:B------:R1:W-:Y:S04]  /*22760*/  STL [R1+0x203c], R45 ;  /* 0x00203c2d01007387 */ /* 0x0003e80000100800 */
[----:B------:R1:W-:Y:S04]  /*22770*/  LDGSTS.E [R20+-0x27000], [R44.64], P1 ;  /* 0xd90000002c147fae */ /* 0x0003e80008921848 */
[----:B---3--:R-:W-:Y:S04]  /*22780*/  STL [R1+0x2038], R52 ;  /* 0x0020383401007387 */ /* 0x008fe80000100800 */
[----:B------:R-:W-:Y:S04]  /*22790*/  STL [R1+0x2034], R53 ;  /* 0x0020343501007387 */ /* 0x000fe80000100800 */
[----:B-1----:R-:W3:Y:S04]  /*227a0*/  LDL.LU.64 R44, [R1+0xa0] ;  /* 0x0000a000012c7983 */ /* 0x002ee80000300a00 */
[----:B------:R1:W-:Y:S04]  /*227b0*/  LDGSTS.E [R0+-0x26000], [R52.64], P1 ;  /* 0xda00000034007fae */ /* 0x0003e80008921848 */
[----:B------:R-:W-:Y:S04]  /*227c0*/  STL [R1+0x2030], R40 ;  /* 0x0020302801007387 */ /* 0x000fe80000100800 */
[----:B------:R1:W-:Y:S04]  /*227d0*/  STL [R1+0x202c], R41 ;  /* 0x00202c2901007387 */ /* 0x0003e80000100800 */
[----:B------:R1:W-:Y:S04]  /*227e0*/  LDGSTS.E [R20+-0x25000], [R40.64], P1 ;  /* 0xdb00000028147fae */ /* 0x0003e80008921848 */
[----:B--2---:R2:W-:Y:S04]  /*227f0*/  LDGSTS.E [R0+-0x24000], [R36.64], P1 ;  /* 0xdc00000024007fae */ /* 0x0045e80008921848 */
[----:B-1----:R-:W3:Y:S04]  /*22800*/  LDL.64 R40, [R1+0x1c98] ;  /* 0x001c980001287983 */ /* 0x002ee80000100a00 */
[----:B------:R-:W-:Y:S04]  /*22810*/  STL [R1+0x2028], R36 ;  /* 0x0020282401007387 */ /* 0x000fe80000100800 */
[----:B------:R2:W-:Y:S04]  /*22820*/  STL [R1+0x2024], R37 ;  /* 0x0020242501007387 */ /* 0x0005e80000100800 */
[----:B------:R-:W3:Y:S04]  /*22830*/  LDL.64 R68, [R1+0x1c90] ;  /* 0x001c900001447983 */ /* 0x000ee80000100a00 */
[----:B------:R-:W-:Y:S04]  /*22840*/  STL [R1+0x2020], R48 ;  /* 0x0020203001007387 */ /* 0x000fe80000100800 */
[----:B------:R-:W3:Y:S04]  /*22850*/  LDL.64 R64, [R1+0x1c88] ;  /* 0x001c880001407983 */ /* 0x000ee80000100a00 */
[----:B--2---:R-:W3:Y:S04]  /*22860*/  LDL.64 R36, [R1+0x1c80] ;  /* 0x001c800001247983 */ /* 0x004ee80000100a00 */
[----:B------:R1:W-:Y:S04]  /*22870*/  STL [R1+0x201c], R49 ;  /* 0x00201c3101007387 */ /* 0x0003e80000100800 */
[----:B------:R-:W3:Y:S04]  /*22880*/  LDL.64 R60, [R1+0x1c78] ;  /* 0x001c7800013c7983 */ /* 0x000ee80000100a00 */
[----:B------:R-:W-:Y:S04]  /*22890*/  STL [R1+0x2018], R32 ;  /* 0x0020182001007387 */ /* 0x000fe80000100800 */
[----:B------:R-:W-:Y:S04]  /*228a0*/  STL [R1+0x2014], R33 ;  /* 0x0020142101007387 */ /* 0x000fe80000100800 */
[----:B------:R-:W3:Y:S01]  /*228b0*/  LDL.64 R56, [R1+0x1c70] ;  /* 0x001c700001387983 */ /* 0x000ee20000100a00 */
[----:B------:R-:W-:-:S03]  /*228c0*/  IADD3 R21, R28, 0x100000, RZ ;  /* 0x001000001c157810 */ /* 0x000fc60007ffe0ff */
[----:B------:R1:W-:Y:S04]  /*228d0*/  LDGSTS.E [R20+-0x23000], [R48.64], P1 ;  /* 0xdd00000030147fae */ /* 0x0003e80008921848 */
[----:B------:R1:W-:Y:S04]  /*228e0*/  LDGSTS.E [R0+-0x22000], [R32.64], P1 ;  /* 0xde00000020007fae */ /* 0x0003e80008921848 */
[----:B----4-:R-:W-:Y:S04]  /*228f0*/  STL [R1+0x2010], R24 ;  /* 0x0020101801007387 */ /* 0x010fe80000100800 */
[----:B------:R4:W-:Y:S04]  /*22900*/  STL [R1+0x200c], R25 ;  /* 0x00200c1901007387 */ /* 0x0009e80000100800 */
[----:B------:R-:W2:Y:S04]  /*22910*/  LDL.64 R52, [R1+0x1c60] ;  /* 0x001c600001347983 */ /* 0x000ea80000100a00 */
[----:B-1----:R-:W2:Y:S04]  /*22920*/  LDL.64 R48, [R1+0x1c68] ;  /* 0x001c680001307983 */ /* 0x002ea80000100a00 */
[----:B------:R4:W-:Y:S04]  /*22930*/  LDGSTS.E [R21+-0x21000], [R24.64], P1 ;  /* 0xdf00000018157fae */ /* 0x0009e80008921848 */
[----:B---3--:R-:W-:Y:S01]  /*22940*/  STL [R1+0x2008], R44 ;  /* 0x0020082c01007387 */ /* 0x008fe20000100800 */
[----:B------:R-:W-:-:S03]  /*22950*/  IADD3 R22, R28, 0x100000, RZ ;  /* 0x001000001c167810 */ /* 0x000fc60007ffe0ff */
[----:B------:R1:W-:Y:S04]  /*22960*/  LDGSTS.E [R20+-0x20000], [R44.64], P1 ;  /* 0xe00000002c147fae */ /* 0x0003e80008921848 */
[----:B----4-:R-:W3:Y:S04]  /*22970*/  LDL.64 R24, [R1+0x1c58] ;  /* 0x001c580001187983 */ /* 0x010ee80000100a00 */
[----:B------:R1:W-:Y:S04]  /*22980*/  STL [R1+0x2004], R45 ;  /* 0x0020042d01007387 */ /* 0x0003e80000100800 */
[----:B------:R-:W3:Y:S04]  /*22990*/  LDL.64 R32, [R1+0x1c50] ;  /* 0x001c500001207983 */ /* 0x000ee80000100a00 */
[----:B------:R-:W3:Y:S04]  /*229a0*/  LDL.64 R76, [R1+0x1c38] ;  /* 0x001c3800014c7983 */ /* 0x000ee80000100a00 */
[----:B-1----:R-:W3:Y:S04]  /*229b0*/  LDL.64 R44, [R1+0x1c40] ;  /* 0x001c4000012c7983 */ /* 0x002ee80000100a00 */
[----:B------:R-:W3:Y:S04]  /*229c0*/  LDL.64 R72, [R1+0x1c20] ;  /* 0x001c200001487983 */ /* 0x000ee80000100a00 */
[----:B------:R1:W-:Y:S04]  /*229d0*/  LDGSTS.E [R0+-0x1f000], [R40.64], P1 ;  /* 0xe100000028007fae */ /* 0x0003e80008921848 */
[----:B-1----:R-:W3:Y:S04]  /*229e0*/  LDL.64 R40, [R1+0x1c48] ;  /* 0x001c480001287983 */ /* 0x002ee80000100a00 */
[----:B------:R1:W-:Y:S04]  /*229f0*/  LDGSTS.E [R22+-0x1e000], [R68.64], P1 ;  /* 0xe200000044167fae */ /* 0x0003e80008921848 */
[----:B------:R1:W-:Y:S04]  /*22a00*/  LDGSTS.E [R21+-0x1d000], [R64.64], P1 ;  /* 0xe300000040157fae */ /* 0x0003e80008921848 */
[----:B------:R1:W-:Y:S04]  /*22a10*/  LDGSTS.E [R20+-0x1c000], [R36.64], P1 ;  /* 0xe400000024147fae */ /* 0x0003e80008921848 */
[----:B-1----:R-:W3:Y:S04]  /*22a20*/  LDL.64 R68, [R1+0x1bf0] ;  /* 0x001bf00001447983 */ /* 0x002ee80000100a00 */
[----:B------:R1:W-:Y:S04]  /*22a30*/  LDGSTS.E [R0+-0x1b000], [R60.64], P1 ;  /* 0xe50000003c007fae */ /* 0x0003e80008921848 */
[----:B------:R-:W3:Y:S04]  /*22a40*/  LDL.64 R36, [R1+0x1c30] ;  /* 0x001c300001247983 */ /* 0x000ee80000100a00 */
[----:B------:R-:W3:Y:S04]  /*22a50*/  LDL.64 R64, [R1+0x1c28] ;  /* 0x001c280001407983 */ /* 0x000ee80000100a00 */
[----:B------:R1:W-:Y:S04]  /*22a60*/  LDGSTS.E [R22+-0x1a000], [R56.64], P1 ;  /* 0xe600000038167fae */ /* 0x0003e80008921848 */
[----:B-1----:R-:W3:Y:S04]  /*22a70*/  LDL.64 R60, [R1+0x1c18] ;  /* 0x001c1800013c7983 */ /* 0x002ee80000100a00 */
[----:B------:R-:W3:Y:S04]  /*22a80*/  LDL.64 R56, [R1+0x1c10] ;  /* 0x001c100001387983 */ /* 0x000ee80000100a00 */
[----:B--2---:R1:W-:Y:S04]  /*22a90*/  LDGSTS.E [R0+-0x19000], [R52.64], P1 ;  /* 0xe700000034007fae */ /* 0x0043e80008921848 */
[----:B------:R2:W-:Y:S04]  /*22aa0*/  LDGSTS.E [R22+-0x18000], [R48.64], P1 ;  /* 0xe800000030167fae */ /* 0x0005e80008921848 */
[----:B-1----:R-:W4:Y:S04]  /*22ab0*/  LDL.64 R52, [R1+0x1c08] ;  /* 0x001c080001347983 */ /* 0x002f280000100a00 */
[----:B--2---:R-:W2:Y:S04]  /*22ac0*/  LDL.64 R48, [R1+0x1be8] ;  /* 0x001be80001307983 */ /* 0x004ea80000100a00 */
[----:B---3--:R1:W-:Y:S04]  /*22ad0*/  LDGSTS.E [R21+-0x17000], [R24.64], P1 ;  /* 0xe900000018157fae */ /* 0x0083e80008921848 */
[----:B------:R3:W-:Y:S04]  /*22ae0*/  LDGSTS.E [R20+-0x16000], [R32.64], P1 ;  /* 0xea00000020147fae */ /* 0x0007e80008921848 */
[----:B-1----:R-:W2:Y:S04]  /*22af0*/  LDL.64 R24, [R1+0x1c00] ;  /* 0x001c000001187983 */ /* 0x002ea80000100a00 */
[----:B------:R1:W-:Y:S04]  /*22b00*/  LDGSTS.E [R0+-0x15000], [R44.64], P1 ;  /* 0xeb0000002c007fae */ /* 0x0003e80008921848 */
[----:B---3--:R-:W2:Y:S04]  /*22b10*/  LDL.64 R32, [R1+0x1bf8] ;  /* 0x001bf80001207983 */ /* 0x008ea80000100a00 */
[----:B-1----:R-:W2:Y:S04]  /*22b20*/  LDL.64 R44, [R1+0x1be0] ;  /* 0x001be000012c7983 */ /* 0x002ea80000100a00 */
[----:B------:R1:W-:Y:S04]  /*22b30*/  LDGSTS.E [R22+-0x14000], [R40.64], P1 ;  /* 0xec00000028167fae */ /* 0x0003e80008921848 */
[----:B------:R2:W-:Y:S04]  /*22b40*/  LDGSTS.E [R21+-0x13000], [R76.64], P1 ;  /* 0xed0000004c157fae */ /* 0x0005e80008921848 */
[----:B-1----:R-:W2:Y:S04]  /*22b50*/  LDL.64 R40, [R1+0x1bd0] ;  /* 0x001bd00001287983 */ /* 0x002ea80000100a00 */
[----:B------:R1:W-:Y:S04]  /*22b60*/  LDGSTS.E [R20+-0x12000], [R36.64], P1 ;  /* 0xee00000024147fae */ /* 0x0003e80008921848 */
[----:B------:R2:W-:Y:S04]  /*22b70*/  LDGSTS.E [R0+-0x11000], [R72.64], P1 ;  /* 0xef00000048007fae */ /* 0x0005e80008921848 */
[----:B------:R1:W-:Y:S04]  /*22b80*/  LDGSTS.E [R22+-0x10000], [R64.64], P1 ;  /* 0xf000000040167fae */ /* 0x0003e80008921848 */
[----:B-1----:R-:W2:Y:S04]  /*22b90*/  LDL.64 R36, [R1+0x1bd8] ;  /* 0x001bd80001247983 */ /* 0x002ea80000100a00 */
[----:B------:R1:W-:Y:S04]  /*22ba0*/  LDGSTS.E [R0+-0xf000], [R60.64], P1 ;  /* 0xf10000003c007fae */ /* 0x0003e80008921848 */
[----:B------:R-:W2:Y:S04]  /*22bb0*/  LDL.64 R64, [R1+0x1bc8] ;  /* 0x001bc80001407983 */ /* 0x000ea80000100a00 */
[----:B-1----:R-:W2:Y:S04]  /*22bc0*/  LDL.64 R60, [R1+0x1bc0] ;  /* 0x001bc000013c7983 */ /* 0x002ea80000100a00 */
[----:B----4-:R1:W-:Y:S04]  /*22bd0*/  LDGSTS.E [R22+-0xe000], [R52.64], P1 ;  /* 0xf200000034167fae */ /* 0x0103e80008921848 */
[----:B------:R4:W-:Y:S04]  /*22be0*/  LDGSTS.E [R21+-0xd000], [R56.64], P1 ;  /* 0xf300000038157fae */ /* 0x0009e80008921848 */
[----:B-1----:R-:W3:Y:S04]  /*22bf0*/  LDL.64 R52, [R1+0x1bb0] ;  /* 0x001bb00001347983 */ /* 0x002ee80000100a00 */
[----:B----4-:R-:W4:Y:S04]  /*22c00*/  LDL.64 R56, [R1+0x1bb8] ;  /* 0x001bb80001387983 */ /* 0x010f280000100a00 */
[----:B--2---:R1:W-:Y:S04]  /*22c10*/  LDGSTS.E [R20+-0xc000], [R24.64], P1 ;  /* 0xf400000018147fae */ /* 0x0043e80008921848 */
[----:B------:R2:W-:Y:S04]  /*22c20*/  LDGSTS.E [R0+-0xb000], [R32.64], P1 ;  /* 0xf500000020007fae */ /* 0x0005e80008921848 */
[----:B-1----:R-:W4:Y:S04]  /*22c30*/  LDL.64 R24, [R1+0x1ba8] ;  /* 0x001ba80001187983 */ /* 0x002f280000100a00 */
[----:B------:R1:W-:Y:S04]  /*22c40*/  LDGSTS.E [R22+-0xa000], [R48.64], P1 ;  /* 0xf600000030167fae */ /* 0x0003e80008921848 */
[----:B--2---:R-:W2:Y:S04]  /*22c50*/  LDL.LU.64 R32, [R1+0x6e0] ;  /* 0x0006e00001207983 */ /* 0x004ea80000300a00 */
[----:B------:R-:W1:Y:S04]  /*22c60*/  S2R R29, SR_TID.X ;  /* 0x00000000001d7919 */ /* 0x000e680000002100 */
[----:B-1----:R-:W2:Y:S04]  /*22c70*/  LDL.LU.64 R48, [R1+0x6d0] ;  /* 0x0006d00001307983 */ /* 0x002ea80000300a00 */
[----:B------:R1:W-:Y:S04]  /*22c80*/  LDGSTS.E [R21+-0x9000], [R68.64], P1 ;  /* 0xf700000044157fae */ /* 0x0003e80008921848 */
[----:B------:R1:W-:Y:S02]  /*22c90*/  LDGSTS.E [R20+-0x8000], [R44.64], P1 ;  /* 0xf80000002c147fae */ /* 0x0003e40008921848 */
[----:B-1----:R-:W-:-:S02]  /*22ca0*/  SHF.R.S32.HI R45, RZ, 0x7, R29 ;  /* 0x00000007ff2d7819 */ /* 0x002fc4000001141d */
[----:B------:R-:W-:Y:S02]  /*22cb0*/  LOP3.LUT R29, R29, 0x7f, RZ, 0xc0, !PT ;  /* 0x0000007f1d1d7812 */ /* 0x000fe400078ec0ff */
[----:B------:R-:W-:-:S03]  /*22cc0*/  SGXT R44, R45, 0x1 ;  /* 0x000000012d2c781a */ /* 0x000fc60000000200 */
[----:B------:R-:W-:Y:S01]  /*22cd0*/  IMAD.SHL.U32 R45, R29, 0x4, RZ ;  /* 0x000000041d2d7824 */ /* 0x000fe200078e00ff */
[----:B------:R1:W-:Y:S04]  /*22ce0*/  LDGSTS.E [R0+-0x7000], [R40.64], P1 ;  /* 0xf900000028007fae */ /* 0x0003e80008921848 */
[----:B-1----:R-:W2:Y:S04]  /*22cf0*/  LDL.LU.64 R40, [R1+0x6c0] ;  /* 0x0006c00001287983 */ /* 0x002ea80000300a00 */
[----:B------:R1:W-:Y:S04]  /*22d00*/  LDGSTS.E [R22+-0x6000], [R36.64], P1 ;  /* 0xfa00000024167fae */ /* 0x0003e80008921848 */
[----:B------:R2:W-:Y:S04]  /*22d10*/  LDGSTS.E [R0+-0x5000], [R64.64], P1 ;  /* 0xfb00000040007fae */ /* 0x0005e80008921848 */
[----:B-1----:R-:W2:Y:S04]  /*22d20*/  LDL.LU.64 R36, [R1+0x6b0] ;  /* 0x0006b00001247983 */ /* 0x002ea80000300a00 */
[----:B------:R-:W2:Y:S04]  /*22d30*/  LDL.LU.64 R28, [R1+0x6a0] ;  /* 0x0006a000011c7983 */ /* 0x000ea80000300a00 */
[----:B------:R1:W-:Y:S04]  /*22d40*/  LDGSTS.E [R22+-0x4000], [R60.64], P1 ;  /* 0xfc0000003c167fae */ /* 0x0003e80008921848 */
[----:B---3--:R3:W-:Y:S01]  /*22d50*/  LDGSTS.E [R21+-0x3000], [R52.64], P1 ;  /* 0xfd00000034157fae */ /* 0x0087e20008921848 */
[----:B------:R-:W-:-:S03]  /*22d60*/  LOP3.LUT R45, R45, 0x210, R44, 0x78, !PT ;  /* 0x000002102d2d7812 */ /* 0x000fc600078e782c */
[----:B----4-:R4:W-:Y:S04]  /*22d70*/  LDGSTS.E [R20+-0x2000], [R56.64], P1 ;  /* 0xfe00000038147fae */ /* 0x0109e80008921848 */
[----:B---3--:R-:W3:Y:S01]  /*22d80*/  LDL.LU.64 R52, [R1+0x538] ;  /* 0x0005380001347983 */ /* 0x008ee20000300a00 */
[----:B------:R-:W-:-:S04]  /*22d90*/  LOP3.LUT R45, R45, 0x20, RZ, 0x3c, !PT ;  /* 0x000000202d2d7812 */ /* 0x000fc800078e3cff */
[C---:B----4-:R-:W-:Y:S02]  /*22da0*/  IADD3 R20, R45.reuse, 0x100000, RZ ;  /* 0x001000002d147810 */ /* 0x050fe40007ffe0ff */
[C---:B------:R-:W-:Y:S01]  /*22db0*/  IADD3 R21, R45.reuse, 0x100000, RZ ;  /* 0x001000002d157810 */ /* 0x040fe20007ffe0ff */
[----:B------:R4:W-:Y:S04]  /*22dc0*/  LDGSTS.E [R0+-0x1000], [R24.64], P1 ;  /* 0xff00000018007fae */ /* 0x0009e80008921848 */
[----:B--2---:R2:W-:Y:S04]  /*22dd0*/  LDGSTS.E [R20+-0x3fc00], [R32.64], P1 ;  /* 0xc040000020147fae */ /* 0x0045e80008921848 */
[----:B----4-:R-:W4:Y:S04]  /*22de0*/  LDL.LU.64 R24, [R1+0x4c0] ;  /* 0x0004c00001187983 */ /* 0x010f280000300a00 */
[----:B------:R-:W-:Y:S04]  /*22df0*/  STL [R1+0x2000], R32 ;  /* 0x0020002001007387 */ /* 0x000fe80000100800 */
[----:B------:R2:W-:Y:S04]  /*22e00*/  STL [R1+0x1ffc], R33 ;  /* 0x001ffc2101007387 */ /* 0x0005e80000100800 */
[----:B------:R1:W-:Y:S04]  /*22e10*/  LDGSTS.E [R21+-0x3ec00], [R48.64], P1 ;  /* 0xc140000030157fae */ /* 0x0003e80008921848 */
[----:B--2---:R-:W2:Y:S04]  /*22e20*/  LDL.LU.64 R32, [R1+0x448] ;  /* 0x0004480001207983 */ /* 0x004ea80000300a00 */
[----:B------:R-:W-:Y:S04]  /*22e30*/  STL [R1+0x1ff8], R48 ;  /* 0x001ff83001007387 */ /* 0x000fe80000100800 */
[----:B------:R1:W-:Y:S04]  /*22e40*/  STL [R1+0x1ff4], R49 ;  /* 0x001ff43101007387 */ /* 0x0003e80000100800 */
[----:B-1----:R-:W2:Y:S01]  /*22e50*/  LDL.LU.64 R48, [R1+0x3d0] ;  /* 0x0003d00001307983 */ /* 0x002ea20000300a00 */
[----:B------:R-:W-:-:S03]  /*22e60*/  IADD3 R0, R45, 0x100000, RZ ;  /* 0x001000002d007810 */ /* 0x000fc60007ffe0ff */
[----:B------:R-:W-:Y:S04]  /*22e70*/  STL [R1+0x1ff0], R40 ;  /* 0x001ff02801007387 */ /* 0x000fe80000100800 */
[----:B------:R1:W-:Y:S04]  /*22e80*/  STL [R1+0x1fec], R41 ;  /* 0x001fec2901007387 */ /* 0x0003e80000100800 */
[----:B------:R1:W-:Y:S04]  /*22e90*/  LDGSTS.E [R0+-0x3dc00], [R40.64], P1 ;  /* 0xc240000028007fae */ /* 0x0003e80008921848 */
[----:B-1----:R-:W2:Y:S04]  /*22ea0*/  LDL.LU.64 R40, [R1+0x358] ;  /* 0x0003580001287983 */ /* 0x002ea80000300a00 */
[----:B------:R-:W-:Y:S04]  /*22eb0*/  STL [R1+0x1fe8], R36 ;  /* 0x001fe82401007387 */ /* 0x000fe80000100800 */
[----:B------:R1:W-:Y:S04]  /*22ec0*/  STL [R1+0x1fe4], R37 ;  /* 0x001fe42501007387 */ /* 0x0003e80000100800 */
[----:B------:R1:W-:Y:S04]  /*22ed0*/  LDGSTS.E [R20+-0x3cc00], [R36.64], P1 ;  /* 0xc340000024147fae */ /* 0x0003e80008921848 */
        /* <DEDUP_REMOVED lines=8> */
[----:B-1----:R-:W3:Y:S04]  /*22f60*/  LDL.LU.64 R52, [R1+0x278] ;  /* 0x0002780001347983 */ /* 0x002ee80000300a00 */
[----:B----4-:R-:W-:Y:S04]  /*22f70*/  STL [R1+0x1fd0], R24 ;  /* 0x001fd01801007387 */ /* 0x010fe80000100800 */
[----:B------:R1:W-:Y:S04]  /*22f80*/  STL [R1+0x1fcc], R25 ;  /* 0x001fcc1901007387 */ /* 0x0003e80000100800 */
[----:B------:R1:W-:Y:S04]  /*22f90*/  LDGSTS.E [R0+-0x39c00], [R24.64], P1 ;  /* 0xc640000018007fae */ /* 0x0003e80008921848 */
[----:B--2---:R2:W-:Y:S04]  /*22fa0*/  LDGSTS.E [R20+-0x38c00], [R32.64], P1 ;  /* 0xc740000020147fae */ /* 0x0045e80008921848 */
[----:B-1----:R-:W4:Y:S04]  /*22fb0*/  LDL.LU.64 R24, [R1+0x260] ;  /* 0x0002600001187983 */ /* 0x002f280000300a00 */
[----:B------:R-:W-:Y:S04]  /*22fc0*/  STL [R1+0x1fc8], R32 ;  /* 0x001fc82001007387 */ /* 0x000fe80000100800 */
[----:B------:R2:W-:Y:S04]  /*22fd0*/  STL [R1+0x1fc4], R33 ;  /* 0x001fc42101007387 */ /* 0x0005e80000100800 */
[----:B------:R1:W-:Y:S04]  /*22fe0*/  LDGSTS.E [R0+-0x37c00], [R48.64], P1 ;  /* 0xc840000030007fae */ /* 0x0003e80008921848 */
[----:B--2---:R-:W2:Y:S04]  /*22ff0*/  LDL.LU.64 R32, [R1+0x248] ;  /* 0x0002480001207983 */ /* 0x004ea80000300a00 */
[----:B------:R-:W-:Y:S04]  /*23000*/  STL [R1+0x1fc0], R48 ;  /* 0x001fc03001007387 */ /* 0x000fe80000100800 */
[----:B------:R1:W-:Y:S04]  /*23010*/  STL [R1+0x1fbc], R49 ;  /* 0x001fbc3101007387 */ /* 0x0003e80000100800 */
[----:B-1----:R-:W2:Y:S04]  /*23020*/  LDL.LU.64 R48, [R1+0x230] ;  /* 0x0002300001307983 */ /* 0x002ea80000300a00 */
        /* <DEDUP_REMOVED lines=59> */
[----:B------:R-:W-:Y:S04]  /*233e0*/  STL [R1+0x1f40], R36 ;  /* 0x001f402401007387 */ /* 0x000fe80000100800 */
[----:B-1----:R-:W2:Y:S04]  /*233f0*/  LDL.LU.64 R40, [R1+0xc8] ;  /* 0x0000c80001287983 */ /* 0x002ea80000300a00 */
[----:B------:R1:W-:Y:S04]  /*23400*/  STL [R1+0x1f3c], R37 ;  /* 0x001f3c2501007387 */ /* 0x0003e80000100800 */
[----:B------:R1:W-:Y:S04]  /*23410*/  LDGSTS.E [R0+-0x27c00], [R36.64], P1 ;  /* 0xd840000024007fae */ /* 0x0003e80008921848 */
[----:B------:R-:W-:Y:S04]  /*23420*/  STL [R1+0x1f38], R28 ;  /* 0x001f381c01007387 */ /* 0x000fe80000100800 */
[----:B------:R3:W-:Y:S04]  /*23430*/  LDGSTS.E [R20+-0x26c00], [R28.64], P1 ;  /* 0xd94000001c147fae */ /* 0x0007e80008921848 */
[----:B-1----:R-:W2:Y:S04]  /*23440*/  LDL.LU.64 R36, [R1+0xb0] ;  /* 0x0000b00001247983 */ /* 0x002ea80000300a00 */
[----:B------:R1:W-:Y:S04]  /*23450*/  STL [R1+0x1f34], R29 ;  /* 0x001f341d01007387 */ /* 0x0003e80000100800 */
[----:B---3--:R-:W-:Y:S04]  /*23460*/  STL [R1+0x1f30], R52 ;  /* 0x001f303401007387 */ /* 0x008fe80000100800 */
[----:B------:R-:W-:Y:S04]  /*23470*/  STL [R1+0x1f2c], R53 ;  /* 0x001f2c3501007387 */ /* 0x000fe80000100800 */
[----:B-1----:R-:W3:Y:S04]  /*23480*/  LDL.LU.64 R28, [R1+0x98] ;  /* 0x00009800011c7983 */ /* 0x002ee80000300a00 */
[----:B------:R1:W-:Y:S04]  /*23490*/  LDGSTS.E [R0+-0x25c00], [R52.64], P1 ;  /* 0xda40000034007fae */ /* 0x0003e80008921848 */
[----:B----4-:R-:W-:Y:S04]  /*234a0*/  STL [R1+0x1f28], R24 ;  /* 0x001f281801007387 */ /* 0x010fe80000100800 */
[----:B------:R4:W-:Y:S04]  /*234b0*/  STL [R1+0x1f24], R25 ;  /* 0x001f241901007387 */ /* 0x0009e80000100800 */
[----:B------:R4:W-:Y:S04]  /*234c0*/  LDGSTS.E [R20+-0x24c00], [R24.64], P1 ;  /* 0xdb40000018147fae */ /* 0x0009e80008921848 */
[----:B--2---:R2:W-:Y:S04]  /*234d0*/  LDGSTS.E [R0+-0x23c00], [R32.64], P1 ;  /* 0xdc40000020007fae */ /* 0x0045e80008921848 */
[----:B----4-:R-:W4:Y:S04]  /*234e0*/  LDL.64 R24, [R1+0x1ba0] ;  /* 0x001ba00001187983 */ /* 0x010f280000100a00 */
[----:B------:R-:W-:Y:S04]  /*234f0*/  STL [R1+0x1f20], R32 ;  /* 0x001f202001007387 */ /* 0x000fe80000100800 */
[----:B------:R2:W-:Y:S04]  /*23500*/  STL [R1+0x1f1c], R33 ;  /* 0x001f1c2101007387 */ /* 0x0005e80000100800 */
[----:B------:R-:W4:Y:S04]  /*23510*/  LDL.64 R68, [R1+0x1b98] ;  /* 0x001b980001447983 */ /* 0x000f280000100a00 */
[----:B------:R-:W-:Y:S04]  /*23520*/  STL [R1+0x1f18], R48 ;  /* 0x001f183001007387 */ /* 0x000fe80000100800 */
[----:B------:R-:W4:Y:S04]  /*23530*/  LDL.64 R64, [R1+0x1b90] ;  /* 0x001b900001407983 */ /* 0x000f280000100a00 */
[----:B--2---:R-:W2:Y:S04]  /*23540*/  LDL.64 R32, [R1+0x1b88] ;  /* 0x001b880001207983 */ /* 0x004ea80000100a00 */
[----:B------:R-:W-:Y:S04]  /*23550*/  STL [R1+0x1f14], R49 ;  /* 0x001f143101007387 */ /* 0x000fe80000100800 */
[----:B------:R-:W2:Y:S04]  /*23560*/  LDL.64 R60, [R1+0x1b80] ;  /* 0x001b8000013c7983 */ /* 0x000ea80000100a00 */
[----:B------:R1:W-:Y:S04]  /*23570*/  LDGSTS.E [R20+-0x22c00], [R48.64], P1 ;  /* 0xdd40000030147fae */ /* 0x0003e80008921848 */
[----:B------:R-:W-:Y:S04]  /*23580*/  STL [R1+0x1f10], R40 ;  /* 0x001f102801007387 */ /* 0x000fe80000100800 */
[----:B------:R1:W-:Y:S04]  /*23590*/  STL [R1+0x1f0c], R41 ;  /* 0x001f0c2901007387 */ /* 0x0003e80000100800 */
[----:B------:R-:W2:Y:S04]  /*235a0*/  LDL.64 R56, [R1+0x1b78] ;  /* 0x001b780001387983 */ /* 0x000ea80000100a00 */
[----:B------:R1:W-:Y:S04]  /*235b0*/  LDGSTS.E [R0+-0x21c00], [R40.64], P1 ;  /* 0xde40000028007fae */ /* 0x0003e80008921848 */
[----:B------:R-:W-:Y:S04]  /*235c0*/  STL [R1+0x1f08], R36 ;  /* 0x001f082401007387 */ /* 0x000fe80000100800 */
[----:B------:R3:W-:Y:S04]  /*235d0*/  STL [R1+0x1f04], R37 ;  /* 0x001f042501007387 */ /* 0x0007e80000100800 */
[----:B-1----:R-:W2:Y:S04]  /*235e0*/  LDL.64 R40, [R1+0x1b70] ;  /* 0x001b700001287983 */ /* 0x002ea80000100a00 */
[----:B------:R-:W2:Y:S04]  /*235f0*/  LDL.64 R52, [R1+0x1b60] ;  /* 0x001b600001347983 */ /* 0x000ea80000100a00 */
[----:B------:R1:W-:Y:S04]  /*23600*/  LDGSTS.E [R21+-0x20c00], [R36.64], P1 ;  /* 0xdf40000024157fae */ /* 0x0003e80008921848 */
[----:B---3--:R-:W-:Y:S04]  /*23610*/  STL [R1+0x1f00], R28 ;  /* 0x001f001c01007387 */ /* 0x008fe80000100800 */
[----:B------:R-:W3:Y:S04]  /*23620*/  LDL.64 R48, [R1+0x1b68] ;  /* 0x001b680001307983 */ /* 0x000ee80000100a00 */
[----:B------:R1:W-:Y:S04]  /*23630*/  STL [R1+0x1efc], R29 ;  /* 0x001efc1d01007387 */ /* 0x0003e80000100800 */
[----:B-1----:R-:W3:Y:S01]  /*23640*/  LDL.64 R36, [R1+0x1b58] ;  /* 0x001b580001247983 */ /* 0x002ee20000100a00 */
[----:B------:R-:W-:-:S03]  /*23650*/  IADD3 R22, R45, 0x100000, RZ ;  /* 0x001000002d167810 */ /* 0x000fc60007ffe0ff */
[----:B------:R1:W-:Y:S04]  /*23660*/  LDGSTS.E [R20+-0x1fc00], [R28.64], P1 ;  /* 0xe04000001c147fae */ /* 0x0003e80008921848 */
[----:B------:R-:W3:Y:S04]  /*23670*/  LDL.64 R76, [R1+0x1b48] ;  /* 0x001b4800014c7983 */ /* 0x000ee80000100a00 */
[----:B------:R-:W3:Y:S04]  /*23680*/  LDL.64 R72, [R1+0x1b30] ;  /* 0x001b300001487983 */ /* 0x000ee80000100a00 */
[----:B-1----:R-:W3:Y:S04]  /*23690*/  LDL.64 R28, [R1+0x1b50] ;  /* 0x001b5000011c7983 */ /* 0x002ee80000100a00 */
[----:B----4-:R1:W-:Y:S04]  /*236a0*/  LDGSTS.E [R0+-0x1ec00], [R24.64], P1 ;  /* 0xe140000018007fae */ /* 0x0103e80008921848 */
[----:B------:R4:W-:Y:S04]  /*236b0*/  LDGSTS.E [R22+-0x1dc00], [R68.64], P1 ;  /* 0xe240000044167fae */ /* 0x0009e80008921848 */
[----:B-1----:R-:W3:Y:S04]  /*236c0*/  LDL.64 R24, [R1+0x1b40] ;  /* 0x001b400001187983 */ /* 0x002ee80000100a00 */
[----:B------:R1:W-:Y:S04]  /*236d0*/  LDGSTS.E [R21+-0x1cc00], [R64.64], P1 ;  /* 0xe340000040157fae */ /* 0x0003e80008921848 */
[----:B--2---:R2:W-:Y:S04]  /*236e0*/  LDGSTS.E [R20+-0x1bc00], [R32.64], P1 ;  /* 0xe440000020147fae */ /* 0x0045e80008921848 */
[----:B----4-:R-:W2:Y:S04]  /*236f0*/  LDL.64 R68, [R1+0x1ac0] ;  /* 0x001ac00001447983 */ /* 0x010ea80000100a00 */
[----:B------:R2:W-:Y:S04]  /*23700*/  LDGSTS.E [R0+-0x1ac00], [R60.64], P1 ;  /* 0xe54000003c007fae */ /* 0x0005e80008921848 */
[----:B--2---:R-:W2:Y:S04]  /*23710*/  LDL.64 R32, [R1+0x1b38] ;  /* 0x001b380001207983 */ /* 0x004ea80000100a00 */
[----:B-1----:R-:W2:Y:S04]  /*23720*/  LDL.64 R64, [R1+0x1b18] ;  /* 0x001b180001407983 */ /* 0x002ea80000100a00 */
[----:B------:R-:W2:Y:S04]  /*23730*/  LDL.64 R60, [R1+0x1b28] ;  /* 0x001b2800013c7983 */ /* 0x000ea80000100a00 */
[----:B------:R1:W-:Y:S04]  /*23740*/  LDGSTS.E [R22+-0x19c00], [R56.64], P1 ;  /* 0xe640000038167fae */ /* 0x0003e80008921848 */
[----:B-1----:R-:W2:Y:S04]  /*23750*/  LDL.64 R56, [R1+0x1b00] ;  /* 0x001b000001387983 */ /* 0x002ea80000100a00 */
[----:B------:R1:W-:Y:S04]  /*23760*/  LDGSTS.E [R0+-0x18c00], [R40.64], P1 ;  /* 0xe740000028007fae */ /* 0x0003e80008921848 */
[----:B------:R1:W-:Y:S04]  /*23770*/  LDGSTS.E [R22+-0x17c00], [R52.64], P1 ;  /* 0xe840000034167fae */ /* 0x0003e80008921848 */
[----:B-1----:R-:W2:Y:S04]  /*23780*/  LDL.64 R40, [R1+0x1b10] ;  /* 0x001b100001287983 */ /* 0x002ea80000100a00 */
[----:B------:R-:W2:Y:S04]  /*23790*/  LDL.64 R52, [R1+0x1ae0] ;  /* 0x001ae00001347983 */ /* 0x000ea80000100a00 */
[----:B---3--:R1:W-:Y:S04]  /*237a0*/  LDGSTS.E [R21+-0x16c00], [R48.64], P1 ;  /* 0xe940000030157fae */ /* 0x0083e80008921848 */
[----:B------:R3:W-:Y:S04]  /*237b0*/  LDGSTS.E [R20+-0x15c00], [R36.64], P1 ;  /* 0xea40000024147fae */ /* 0x0007e80008921848 */
[----:B-1----:R-:W4:Y:S04]  /*237c0*/  LDL.64 R48, [R1+0x1ab8] ;  /* 0x001ab80001307983 */ /* 0x002f280000100a00 */
[----:B---3--:R-:W3:Y:S04]  /*237d0*/  LDL.64 R36, [R1+0x1af8] ;  /* 0x001af80001247983 */ /* 0x008ee80000100a00 */
[----:B------:R1:W-:Y:S04]  /*237e0*/  LDGSTS.E [R0+-0x14c00], [R28.64], P1 ;  /* 0xeb4000001c007fae */ /* 0x0003e80008921848 */
[----:B-1----:R-:W4:Y:S04]  /*237f0*/  LDL.64 R28, [R1+0x1ad8] ;  /* 0x001ad800011c7983 */ /* 0x002f280000100a00 */
[----:B------:R1:W-:Y:S04]  /*23800*/  LDGSTS.E [R22+-0x13c00], [R24.64], P1 ;  /* 0xec40000018167fae */ /* 0x0003e80008921848 */
[----:B------:R2:W-:Y:S04]  /*23810*/  LDGSTS.E [R21+-0x12c00], [R76.64], P1 ;  /* 0xed4000004c157fae */ /* 0x0005e80008921848 */
[----:B-1----:R-:W4:Y:S04]  /*23820*/  LDL.64 R24, [R1+0x1b20] ;  /* 0x001b200001187983 */ /* 0x002f280000100a00 */
[----:B--2---:R1:W-:Y:S04]  /*23830*/  LDGSTS.E [R20+-0x11c00], [R32.64], P1 ;  /* 0xee40000020147fae */ /* 0x0043e80008921848 */
[----:B------:R2:W-:Y:S04]  /*23840*/  LDGSTS.E [R0+-0x10c00], [R72.64], P1 ;  /* 0xef40000048007fae */ /* 0x0005e80008921848 */
[----:B------:R1:W-:Y:S04]  /*23850*/  LDGSTS.E [R22+-0xfc00], [R64.64], P1 ;  /* 0xf040000040167fae */ /* 0x0003e80008921848 */
[----:B-1----:R-:W2:Y:S04]  /*23860*/  LDL.64 R32, [R1+0x1b08] ;  /* 0x001b080001207983 */ /* 0x002ea80000100a00 */
[----:B------:R1:W-:Y:S04]  /*23870*/  LDGSTS.E [R0+-0xec00], [R60.64], P1 ;  /* 0xf14000003c007fae */ /* 0x0003e80008921848 */
[----:B------:R-:W2:Y:S04]  /*23880*/  LDL.64 R64, [R1+0x1af0] ;  /* 0x001af00001407983 */ /* 0x000ea80000100a00 */
[----:B-1----:R-:W2:Y:S04]  /*23890*/  LDL.64 R60, [R1+0x1ad0] ;  /* 0x001ad000013c7983 */ /* 0x002ea80000100a00 */
[----:B------:R1:W-:Y:S04]  /*238a0*/  LDGSTS.E [R22+-0xdc00], [R40.64], P1 ;  /* 0xf240000028167fae */ /* 0x0003e80008921848 */
[----:B------:R1:W-:Y:S04]  /*238b0*/  LDGSTS.E [R21+-0xcc00], [R56.64], P1 ;  /* 0xf340000038157fae */ /* 0x0003e80008921848 */
[----:B------:R1:W-:Y:S04]  /*238c0*/  LDGSTS.E [R20+-0xbc00], [R52.64], P1 ;  /* 0xf440000034147fae */ /* 0x0003e80008921848 */
[----:B-1----:R-:W2:Y:S04]  /*238d0*/  LDL.64 R40, [R1+0x1ae8] ;  /* 0x001ae80001287983 */ /* 0x002ea80000100a00 */
[----:B------:R-:W2:Y:S04]  /*238e0*/  LDL.64 R56, [R1+0x1ac8] ;  /* 0x001ac80001387983 */ /* 0x000ea80000100a00 */
[----:B------:R-:W2:Y:S04]  /*238f0*/  LDL.64 R52, [R1+0x1ab0] ;  /* 0x001ab00001347983 */ /* 0x000ea80000100a00 */
[----:B---3--:R1:W-:Y:S04]  /*23900*/  LDGSTS.E [R0+-0xac00], [R36.64], P1 ;  /* 0xf540000024007fae */ /* 0x0083e80008921848 */
[----:B-1----:R-:W3:Y:S04]  /*23910*/  LDL.LU.64 R36, [R1+0x728] ;  /* 0x0007280001247983 */ /* 0x002ee80000300a00 */
[----:B----4-:R1:W-:Y:S04]  /*23920*/  LDGSTS.E [R22+-0x9c00], [R28.64], P1 ;  /* 0xf64000001c167fae */ /* 0x0103e80008921848 */
[----:B------:R4:W-:Y:S04]  /*23930*/  LDGSTS.E [R21+-0x8c00], [R68.64], P1 ;  /* 0xf740000044157fae */ /* 0x0009e80008921848 */
[----:B------:R4:W-:Y:S04]  /*23940*/  LDGSTS.E [R20+-0x7c00], [R48.64], P1 ;  /* 0xf840000030147fae */ /* 0x0009e80008921848 */
[----:B-1----:R-:W3:Y:S04]  /*23950*/  LDL.LU.64 R28, [R1+0x708] ;  /* 0x00070800011c7983 */ /* 0x002ee80000300a00 */
[----:B------:R1:W-:Y:S04]  /*23960*/  LDGSTS.E [R0+-0x6c00], [R24.64], P1 ;  /* 0xf940000018007fae */ /* 0x0003e80008921848 */
[----:B-1----:R-:W3:Y:S04]  /*23970*/  LDL.LU.64 R24, [R1+0x700] ;  /* 0x0007000001187983 */ /* 0x002ee80000300a00 */
[----:B----4-:R-:W4:Y:S04]  /*23980*/  LDL.LU.64 R48, [R1+0x6f8] ;  /* 0x0006f80001307983 */ /* 0x010f280000300a00 */
[----:B--2---:R1:W-:Y:S04]  /*23990*/  LDGSTS.E [R22+-0x5c00], [R32.64], P1 ;  /* 0xfa40000020167fae */ /* 0x0043e80008921848 */
[----:B------:R-:W2:Y:S04]  /*239a0*/  LDL.LU.64 R44, [R1+0x6f0] ;  /* 0x0006f000012c7983 */ /* 0x000ea80000300a00 */
[----:B------:R3:W-:Y:S04]  /*239b0*/  LDGSTS.E [R0+-0x4c00], [R64.64], P1 ;  /* 0xfb40000040007fae */ /* 0x0007e80008921848 */
[----:B-1----:R-:W1:Y:S04]  /*239c0*/  S2R R32, SR_TID.X ;  /* 0x0000000000207919 */ /* 0x002e680000002100 */
[----:B------:R1:W-:Y:S02]  /*239d0*/  LDGSTS.E [R22+-0x3c00], [R60.64], P1 ;  /* 0xfc4000003c167fae */ /* 0x0003e40008921848 */
[----:B-1----:R-:W-:-:S02]  /*239e0*/  SHF.R.S32.HI R33, RZ, 0x7, R32 ;  /* 0x00000007ff217819 */ /* 0x002fc40000011420 */
[----:B------:R-:W-:Y:S02]  /*239f0*/  LOP3.LUT R32, R32, 0x7f, RZ, 0xc0, !PT ;  /* 0x0000007f20207812 */ /* 0x000fe400078ec0ff */
[----:B------:R-:W-:-:S03]  /*23a00*/  SGXT R33, R33, 0x1 ;  /* 0x000000012121781a */ /* 0x000fc60000000200 */
[----:B------:R-:W-:-:S05]  /*23a10*/  IMAD.SHL.U32 R32, R32, 0x4, RZ ;  /* 0x0000000420207824 */ /* 0x000fca00078e00ff */
[----:B------:R-:W-:-:S04]  /*23a20*/  LOP3.LUT R32, R32, 0x210, R33, 0x78, !PT ;  /* 0x0000021020207812 */ /* 0x000fc800078e7821 */
[----:B------:R-:W-:Y:S01]  /*23a30*/  LOP3.LUT R32, R32, 0x40, RZ, 0x3c, !PT ;  /* 0x0000004020207812 */ /* 0x000fe200078e3cff */
[----:B------:R1:W-:Y:S04]  /*23a40*/  LDGSTS.E [R21+-0x2c00], [R40.64], P1 ;  /* 0xfd40000028157fae */ /* 0x0003e80008921848 */
[----:B------:R1:W-:Y:S04]  /*23a50*/  LDGSTS.E [R20+-0x1c00], [R56.64], P1 ;  /* 0xfe40000038147fae */ /* 0x0003e80008921848 */
[----:B------:R1:W-:Y:S04]  /*23a60*/  LDGSTS.E [R0+-0xc00], [R52.64], P1 ;  /* 0xff40000034007fae */ /* 0x0003e80008921848 */
[----:B-1----:R-:W2:Y:S01]  /*23a70*/  LDL.LU.64 R40, [R1+0x510] ;  /* 0x0005100001287983 */ /* 0x002ea20000300a00 */
[----:B------:R-:W-:-:S03]  /*23a80*/  IADD3 R20, R32, 0x100000, RZ ;  /* 0x0010000020147810 */ /* 0x000fc60007ffe0ff */
[----:B------:R-:W2:Y:S04]  /*23a90*/  LDL.LU.64 R52, [R1+0x498] ;  /* 0x0004980001347983 */ /* 0x000ea80000300a00 */
[----:B---3--:R-:W-:Y:S04]  /*23aa0*/  STL [R1+0x1ed0], R36 ;  /* 0x001ed02401007387 */ /* 0x008fe80000100800 */
[----:B------:R1:W-:Y:S04]  /*23ab0*/  STL [R1+0x1ecc], R37 ;  /* 0x001ecc2501007387 */ /* 0x0003e80000100800 */
[----:B------:R1:W-:Y:S04]  /*23ac0*/  LDGSTS.E [R20+-0x3f800], [R36.64], P1 ;  /* 0xc080000024147fae */ /* 0x0003e80008921848 */
[----:B-1----:R-:W3:Y:S01]  /*23ad0*/  LDL.LU.64 R36, [R1+0x420] ;  /* 0x0004200001247983 */ /* 0x002ee20000300a00 */
[----:B------:R-:W-:-:S02]  /*23ae0*/  IADD3 R21, R32, 0x100000, RZ ;  /* 0x0010000020157810 */ /* 0x000fc40007ffe0ff */
[C---:B------:R-:W-:Y:S01]  /*23af0*/  IADD3 R0, R32.reuse, 0x100000, RZ ;  /* 0x0010000020007810 */ /* 0x040fe20007ffe0ff */
[----:B------:R-:W-:Y:S04]  /*23b00*/  STL [R1+0x1ed8], R28 ;  /* 0x001ed81c01007387 */ /* 0x000fe80000100800 */
[----:B------:R1:W-:Y:S04]  /*23b10*/  STL [R1+0x1ed4], R29 ;  /* 0x001ed41d01007387 */ /* 0x0003e80000100800 */
[----:B------:R1:W-:Y:S04]  /*23b20*/  LDGSTS.E [R21+-0x3e800], [R28.64], P1 ;  /* 0xc18000001c157fae */ /* 0x0003e80008921848 */
[----:B-1----:R-:W3:Y:S04]  /*23b30*/  LDL.LU.64 R28, [R1+0x3a8] ;  /* 0x0003a800011c7983 */ /* 0x002ee80000300a00 */
[----:B------:R-:W-:Y:S04]  /*23b40*/  STL [R1+0x1ee0], R24 ;  /* 0x001ee01801007387 */ /* 0x000fe80000100800 */
[----:B------:R1:W-:Y:S04]  /*23b50*/  STL [R1+0x1edc], R25 ;  /* 0x001edc1901007387 */ /* 0x0003e80000100800 */
[----:B------:R1:W-:Y:S04]  /*23b60*/  LDGSTS.E [R0+-0x3d800], [R24.64], P1 ;  /* 0xc280000018007fae */ /* 0x0003e80008921848 */
[----:B----4-:R4:W-:Y:S04]  /*23b70*/  LDGSTS.E [R20+-0x3c800], [R48.64], P1 ;  /* 0xc380000030147fae */ /* 0x0109e80008921848 */
[----:B--2---:R2:W-:Y:S04]  /*23b80*/  LDGSTS.E [R0+-0x3b800], [R44.64], P1 ;  /* 0xc48000002c007fae */ /* 0x0045e80008921848 */
[----:B-1----:R-:W3:Y:S04]  /*23b90*/  LDL.LU.64 R24, [R1+0x2b8] ;  /* 0x0002b80001187983 */ /* 0x002ee80000300a00 */
[----:B------:R-:W-:Y:S04]  /*23ba0*/  STL [R1+0x1ee8], R48 ;  /* 0x001ee83001007387 */ /* 0x000fe80000100800 */
[----:B------:R4:W-:Y:S04]  /*23bb0*/  STL [R1+0x1ee4], R49 ;  /* 0x001ee43101007387 */ /* 0x0009e80000100800 */
[----:B----4-:R-:W4:Y:S04]  /*23bc0*/  LDL.LU.64 R48, [R1+0x2a0] ;  /* 0x0002a00001307983 */ /* 0x010f280000300a00 */
[----:B------:R-:W-:Y:S04]  /*23bd0*/  STL [R1+0x1ef0], R44 ;  /* 0x001ef02c01007387 */ /* 0x000fe80000100800 */
[----:B------:R2:W-:Y:S04]  /*23be0*/  STL [R1+0x1eec], R45 ;  /* 0x001eec2d01007387 */ /* 0x0005e80000100800 */
[----:B--2---:R-:W2:Y:S04]  /*23bf0*/  LDL.LU.64 R44, [R1+0x288] ;  /* 0x00028800012c7983 */ /* 0x004ea80000300a00 */
        /* <DEDUP_REMOVED lines=20> */
[----:B-1----:R-:W3:Y:S04]  /*23d40*/  LDL.LU.64 R24, [R1+0x210] ;  /* 0x0002100001187983 */ /* 0x002ee80000300a00 */
[----:B------:R-:W-:Y:S04]  /*23d50*/  STL [R1+0x1ea8], R48 ;  /* 0x001ea83001007387 */ /* 0x000fe80000100800 */
[----:B------:R4:W-:Y:S04]  /*23d60*/  STL [R1+0x1ea4], R49 ;  /* 0x001ea43101007387 */ /* 0x0009e80000100800 */
[----:B--2---:R1:W-:Y:S04]  /*23d70*/  LDGSTS.E [R20+-0x34800], [R44.64], P1 ;  /* 0xcb8000002c147fae */ /* 0x0043e80008921848 */
[----:B----4-:R-:W2:Y:S04]  /*23d80*/  LDL.LU.64 R48, [R1+0x1f8] ;  /* 0x0001f80001307983 */ /* 0x010ea80000300a00 */
[----:B------:R-:W-:Y:S04]  /*23d90*/  STL [R1+0x1ea0], R44 ;  /* 0x001ea02c01007387 */ /* 0x000fe80000100800 */
[----:B------:R1:W-:Y:S04]  /*23da0*/  STL [R1+0x1e9c], R45 ;  /* 0x001e9c2d01007387 */ /* 0x0003e80000100800 */
[----:B-1----:R-:W4:Y:S04]  /*23db0*/  LDL.LU.64 R44, [R1+0x1e0] ;  /* 0x0001e000012c7983 */ /* 0x002f280000300a00 */
[----:B------:R-:W-:Y:S04]  /*23dc0*/  STL [R1+0x1e98], R40 ;  /* 0x001e982801007387 */ /* 0x000fe80000100800 */
[----:B------:R1:W-:Y:S04]  /*23dd0*/  STL [R1+0x1e94], R41 ;  /* 0x001e942901007387 */ /* 0x0003e80000100800 */
[----:B------:R1:W-:Y:S04]  /*23de0*/  LDGSTS.E [R0+-0x33800], [R40.64], P1 ;  /* 0xcc80000028007fae */ /* 0x0003e80008921848 */
[----:B------:R1:W-:Y:S04]  /*23df0*/  LDGSTS.E [R20+-0x32800], [R52.64], P1 ;  /* 0xcd80000034147fae */ /* 0x0003e80008921848 */
[----:B-1----:R-:W4:Y:S04]  /*23e00*/  LDL.LU.64 R40, [R1+0x1c8] ;  /* 0x0001c80001287983 */ /* 0x002f280000300a00 */
[----:B------:R-:W-:Y:S04]  /*23e10*/  STL [R1+0x1e90], R52 ;  /* 0x001e903401007387 */ /* 0x000fe80000100800 */
[----:B------:R1:W-:Y:S04]  /*23e20*/  STL [R1+0x1e8c], R53 ;  /* 0x001e8c3501007387 */ /* 0x0003e80000100800 */
[----:B-1----:R-:W4:Y:S04]  /*23e30*/  LDL.LU.64 R52, [R1+0x1b0] ;  /* 0x0001b00001347983 */ /* 0x002f280000300a00 */
        /* <DEDUP_REMOVED lines=11> */
[----:B--2---:R2:W-:Y:S04]  /*23ef0*/  LDGSTS.E [R20+-0x2e800], [R48.64], P1 ;  /* 0xd180000030147fae */ /* 0x0045e80008921848 */
[----:B-1----:R-:W3:Y:S04]  /*23f00*/  LDL.LU.64 R24, [R1+0x168] ;  /* 0x0001680001187983 */ /* 0x002ee80000300a00 */
[----:B------:R-:W-:Y:S04]  /*23f10*/  STL [R1+0x1e70], R48 ;  /* 0x001e703001007387 */ /* 0x000fe80000100800 */
[----:B------:R2:W-:Y:S04]  /*23f20*/  STL [R1+0x1e6c], R49 ;  /* 0x001e6c3101007387 */ /* 0x0005e80000100800 */
[----:B----4-:R1:W-:Y:S04]  /*23f30*/  LDGSTS.E [R0+-0x2d800], [R44.64], P1 ;  /* 0xd28000002c007fae */ /* 0x0103e80008921848 */
[----:B--2---:R-:W2:Y:S04]  /*23f40*/  LDL.LU.64 R48, [R1+0x150] ;  /* 0x0001500001307983 */ /* 0x004ea80000300a00 */
        /* <DEDUP_REMOVED lines=18> */
[----:B------:R-:W-:Y:S04]  /*24070*/  STL [R1+0x1e40], R24 ;  /* 0x001e401801007387 */ /* 0x000fe80000100800 */
[----:B------:R2:W-:Y:S04]  /*24080*/  STL [R1+0x1e3c], R25 ;  /* 0x001e3c1901007387 */ /* 0x0005e80000100800 */
[----:B-1----:R-:W3:Y:S04]  /*24090*/  LDL.LU.64 R28, [R1+0xd8] ;  /* 0x0000d800011c7983 */ /* 0x002ee80000300a00 */
[----:B------:R1:W-:Y:S04]  /*240a0*/  LDGSTS.E [R20+-0x28800], [R24.64], P1 ;  /* 0xd780000018147fae */ /* 0x0003e80008921848 */
[----:B--2---:R2:W-:Y:S04]  /*240b0*/  LDGSTS.E [R0+-0x27800], [R48.64], P1 ;  /* 0xd880000030007fae */ /* 0x0045e80008921848 */
[----:B-1----:R-:W3:Y:S04]  /*240c0*/  LDL.LU.64 R24, [R1+0xc0] ;  /* 0x0000c00001187983 */ /* 0x002ee80000300a00 */
[----:B------:R-:W-:Y:S04]  /*240d0*/  STL [R1+0x1e38], R48 ;  /* 0x001e383001007387 */ /* 0x000fe80000100800 */
[----:B------:R2:W-:Y:S04]  /*240e0*/  STL [R1+0x1e34], R49 ;  /* 0x001e343101007387 */ /* 0x0005e80000100800 */
[----:B----4-:R-:W-:Y:S04]  /*240f0*/  STL [R1+0x1e30], R44 ;  /* 0x001e302c01007387 */ /* 0x010fe80000100800 */
[----:B------:R1:W-:Y:S04]  /*24100*/  STL [R1+0x1e2c], R45 ;  /* 0x001e2c2d01007387 */ /* 0x0003e80000100800 */
[----:B--2---:R-:W2:Y:S04]  /*24110*/  LDL.LU.64 R48, [R1+0xa8] ;  /* 0x0000a80001307983 */ /* 0x004ea80000300a00 */
[----:B------:R1:W-:Y:S04]  /*24120*/  LDGSTS.E [R20+-0x26800], [R44.64], P1 ;  /* 0xd98000002c147fae */ /* 0x0003e80008921848 */
[----:B------:R-:W-:Y:S04]  /*24130*/  STL [R1+0x1e28], R40 ;  /* 0x001e282801007387 */ /* 0x000fe80000100800 */
[----:B------:R4:W-:Y:S04]  /*24140*/  STL [R1+0x1e24], R41 ;  /* 0x001e242901007387 */ /* 0x0009e80000100800 */
[----:B-1----:R-:W2:Y:S04]  /*24150*/  LDL.64 R44, [R1+0x1aa8] ;  /* 0x001aa800012c7983 */ /* 0x002ea80000100a00 */
[----:B------:R4:W-:Y:S04]  /*24160*/  LDGSTS.E [R0+-0x25800], [R40.64], P1 ;  /* 0xda80000028007fae */ /* 0x0009e80008921848 */
[----:B------:R-:W-:Y:S04]  /*24170*/  STL [R1+0x1e20], R52 ;  /* 0x001e203401007387 */ /* 0x000fe80000100800 */
[----:B------:R-:W-:Y:S04]  /*24180*/  STL [R1+0x1e1c], R53 ;  /* 0x001e1c3501007387 */ /* 0x000fe80000100800 */
[----:B----4-:R-:W2:Y:S04]  /*24190*/  LDL.64 R40, [R1+0x1aa0] ;  /* 0x001aa00001287983 */ /* 0x010ea80000100a00 */
[----:B------:R1:W-:Y:S04]  /*241a0*/  LDGSTS.E [R20+-0x24800], [R52.64], P1 ;  /* 0xdb80000034147fae */ /* 0x0003e80008921848 */
[----:B---3--:R-:W-:Y:S04]  /*241b0*/  STL [R1+0x1e18], R36 ;  /* 0x001e182401007387 */ /* 0x008fe80000100800 */
[----:B------:R3:W-:Y:S04]  /*241c0*/  STL [R1+0x1e14], R37 ;  /* 0x001e142501007387 */ /* 0x0007e80000100800 */
[----:B------:R-:W4:Y:S04]  /*241d0*/  LDL.64 R68, [R1+0x1a98] ;  /* 0x001a980001447983 */ /* 0x000f280000100a00 */
[----:B------:R3:W-:Y:S04]  /*241e0*/  LDGSTS.E [R0+-0x23800], [R36.64], P1 ;  /* 0xdc80000024007fae */ /* 0x0007e80008921848 */
[----:B------:R-:W4:Y:S04]  /*241f0*/  LDL.64 R60, [R1+0x1a90] ;  /* 0x001a9000013c7983 */ /* 0x000f280000100a00 */
[----:B------:R-:W4:Y:S04]  /*24200*/  LDL.64 R56, [R1+0x1a80] ;  /* 0x001a800001387983 */ /* 0x000f280000100a00 */
[----:B---3--:R-:W3:Y:S01]  /*24210*/  LDL.64 R36, [R1+0x1a88] ;  /* 0x001a880001247983 */ /* 0x008ee20000100a00 */
[----:B------:R-:W-:-:S03]  /*24220*/  IADD3 R22, R32, 0x100000, RZ ;  /* 0x0010000020167810 */ /* 0x000fc60007ffe0ff */
[----:B------:R-:W-:Y:S04]  /*24230*/  STL [R1+0x1e10], R28 ;  /* 0x001e101c01007387 */ /* 0x000fe80000100800 */
[----:B------:R1:W-:Y:S04]  /*24240*/  STL [R1+0x1e0c], R29 ;  /* 0x001e0c1d01007387 */ /* 0x0003e80000100800 */
[----:B------:R1:W-:Y:S04]  /*24250*/  LDGSTS.E [R20+-0x22800], [R28.64], P1 ;  /* 0xdd8000001c147fae */ /* 0x0003e80008921848 */
[----:B------:R-:W-:Y:S04]  /*24260*/  STL [R1+0x1e08], R24 ;  /* 0x001e081801007387 */ /* 0x000fe80000100800 */
[----:B-1----:R-:W3:Y:S04]  /*24270*/  LDL.64 R28, [R1+0x1a78] ;  /* 0x001a7800011c7983 */ /* 0x002ee80000100a00 */
[----:B------:R1:W-:Y:S04]  /*24280*/  STL [R1+0x1e04], R25 ;  /* 0x001e041901007387 */ /* 0x0003e80000100800 */
[----:B------:R1:W-:Y:S04]  /*24290*/  LDGSTS.E [R0+-0x21800], [R24.64], P1 ;  /* 0xde80000018007fae */ /* 0x0003e80008921848 */
[----:B------:R-:W3:Y:S04]  /*242a0*/  LDL.64 R64, [R1+0x1a70] ;  /* 0x001a700001407983 */ /* 0x000ee80000100a00 */
[----:B--2---:R2:W-:Y:S04]  /*242b0*/  LDGSTS.E [R20+-0x20800], [R48.64], P1 ;  /* 0xdf80000030147fae */ /* 0x0045e80008921848 */
[----:B-1----:R-:W3:Y:S04]  /*242c0*/  LDL.64 R24, [R1+0x1a60] ;  /* 0x001a600001187983 */ /* 0x002ee80000100a00 */
[----:B------:R-:W-:Y:S04]  /*242d0*/  STL [R1+0x1e00], R48 ;  /* 0x001e003001007387 */ /* 0x000fe80000100800 */
[----:B------:R-:W3:Y:S04]  /*242e0*/  LDL.64 R52, [R1+0x1a68] ;  /* 0x001a680001347983 */ /* 0x000ee80000100a00 */
[----:B------:R2:W-:Y:S04]  /*242f0*/  STL [R1+0x1dfc], R49 ;  /* 0x001dfc3101007387 */ /* 0x0005e80000100800 */
[----:B------:R-:W3:Y:S04]  /*24300*/  LDL.64 R76, [R1+0x1a38] ;  /* 0x001a3800014c7983 */ /* 0x000ee80000100a00 */
[----:B------:R-:W3:Y:S04]  /*24310*/  LDL.64 R72, [R1+0x1a18] ;  /* 0x001a180001487983 */ /* 0x000ee80000100a00 */
[----:B--2---:R-:W3:Y:S04]  /*24320*/  LDL.64 R48, [R1+0x1a58] ;  /* 0x001a580001307983 */ /* 0x004ee80000100a00 */
[----:B------:R1:W-:Y:S04]  /*24330*/  LDGSTS.E [R0+-0x1f800], [R44.64], P1 ;  /* 0xe08000002c007fae */ /* 0x0003e80008921848 */
[----:B-1----:R-:W3:Y:S04]  /*24340*/  LDL.64 R44, [R1+0x1a48] ;  /* 0x001a4800012c7983 */ /* 0x002ee80000100a00 */
[----:B------:R1:W-:Y:S04]  /*24350*/  LDGSTS.E [R21+-0x1e800], [R40.64], P1 ;  /* 0xe180000028157fae */ /* 0x0003e80008921848 */
[----:B-1----:R-:W3:Y:S04]  /*24360*/  LDL.64 R40, [R1+0x1a50] ;  /* 0x001a500001287983 */ /* 0x002ee80000100a00 */
[----:B----4-:R1:W-:Y:S04]  /*24370*/  LDGSTS.E [R0+-0x1d800], [R68.64], P1 ;  /* 0xe280000044007fae */ /* 0x0103e80008921848 */
[----:B------:R4:W-:Y:S04]  /*24380*/  LDGSTS.E [R22+-0x1c800], [R60.64], P1 ;  /* 0xe38000003c167fae */ /* 0x0009e80008921848 */
[----:B-1----:R-:W2:Y:S04]  /*24390*/  LDL.64 R68, [R1+0x1a08] ;  /* 0x001a080001447983 */ /* 0x002ea80000100a00 */
[----:B---3--:R1:W-:Y:S04]  /*243a0*/  LDGSTS.E [R21+-0x1b800], [R36.64], P1 ;  /* 0xe480000024157fae */ /* 0x0083e80008921848 */
[----:B------:R3:W-:Y:S04]  /*243b0*/  LDGSTS.E [R20+-0x1a800], [R56.64], P1 ;  /* 0xe580000038147fae */ /* 0x0007e80008921848 */
[----:B----4-:R-:W4:Y:S04]  /*243c0*/  LDL.64 R60, [R1+0x1a28] ;  /* 0x001a2800013c7983 */ /* 0x010f280000100a00 */
[----:B-1----:R-:W2:Y:S04]  /*243d0*/  LDL.64 R36, [R1+0x1a40] ;  /* 0x001a400001247983 */ /* 0x002ea80000100a00 */
[----:B---3--:R-:W3:Y:S04]  /*243e0*/  LDL.64 R56, [R1+0x1a30] ;  /* 0x001a300001387983 */ /* 0x008ee80000100a00 */
[----:B------:R1:W-:Y:S04]  /*243f0*/  LDGSTS.E [R0+-0x19800], [R28.64], P1 ;  /* 0xe68000001c007fae */ /* 0x0003e80008921848 */
[----:B------:R1:W-:Y:S04]  /*24400*/  LDGSTS.E [R22+-0x18800], [R64.64], P1 ;  /* 0xe780000040167fae */ /* 0x0003e80008921848 */
[----:B-1----:R-:W3:Y:S04]  /*24410*/  LDL.64 R28, [R1+0x1a20] ;  /* 0x001a2000011c7983 */ /* 0x002ee80000100a00 */
[----:B------:R1:W-:Y:S04]  /*24420*/  LDGSTS.E [R21+-0x17800], [R24.64], P1 ;  /* 0xe880000018157fae */ /* 0x0003e80008921848 */
[----:B------:R-:W3:Y:S04]  /*24430*/  LDL.64 R64, [R1+0x19f8] ;  /* 0x0019f80001407983 */ /* 0x000ee80000100a00 */
[----:B------:R1:W-:Y:S04]  /*24440*/  LDGSTS.E [R20+-0x16800], [R52.64], P1 ;  /* 0xe980000034147fae */ /* 0x0003e80008921848 */
[----:B-1----:R-:W3:Y:S04]  /*24450*/  LDL.64 R24, [R1+0x1a10] ;  /* 0x001a100001187983 */ /* 0x002ee80000100a00 */
[----:B------:R-:W3:Y:S04]  /*24460*/  LDL.64 R52, [R1+0x1a00] ;  /* 0x001a000001347983 */ /* 0x000ee80000100a00 */
[----:B------:R1:W-:Y:S04]  /*24470*/  LDGSTS.E [R0+-0x15800], [R48.64], P1 ;  /* 0xea80000030007fae */ /* 0x0003e80008921848 */
[----:B-1----:R-:W3:Y:S04]  /*24480*/  LDL.64 R48, [R1+0x19f0] ;  /* 0x0019f00001307983 */ /* 0x002ee80000100a00 */
[----:B------:R1:W-:Y:S04]  /*24490*/  LDGSTS.E [R22+-0x14800], [R44.64], P1 ;  /* 0xeb8000002c167fae */ /* 0x0003e80008921848 */
[----:B-1----:R-:W3:Y:S04]  /*244a0*/  LDL.64 R44, [R1+0x19e8] ;  /* 0x0019e800012c7983 */ /* 0x002ee80000100a00 */
[----:B------:R1:W-:Y:S04]  /*244b0*/  LDGSTS.E [R0+-0x13800], [R40.64], P1 ;  /* 0xec80000028007fae */ /* 0x0003e80008921848 */
[----:B-1----:R-:W3:Y:S04]  /*244c0*/  LDL.64 R40, [R1+0x19d8] ;  /* 0x0019d80001287983 */ /* 0x002ee80000100a00 */
[----:B--2---:R1:W-:Y:S04]  /*244d0*/  LDGSTS.E [R22+-0x12800], [R36.64], P1 ;  /* 0xed80000024167fae */ /* 0x0043e80008921848 */
[----:B------:R-:W2:Y:S04]  /*244e0*/  S2R R33, SR_TID.X ;  /* 0x0000000000217919 */ /* 0x000ea80000002100 */
[----:B------:R2:W-:Y:S04]  /*244f0*/  LDGSTS.E [R21+-0x11800], [R76.64], P1 ;  /* 0xee8000004c157fae */ /* 0x0005e80008921848 */
[----:B-1----:R-:W2:Y:S04]  /*24500*/  LDL.64 R36, [R1+0x19e0] ;  /* 0x0019e00001247983 */ /* 0x002ea80000100a00 */
[----:B----4-:R1:W-:Y:S04]  /*24510*/  LDGSTS.E [R20+-0x10800], [R60.64], P1 ;  /* 0xef8000003c147fae */ /* 0x0103e80008921848 */
[----:B---3--:R3:W-:Y:S04]  /*24520*/  LDGSTS.E [R0+-0xf800], [R56.64], P1 ;  /* 0xf080000038007fae */ /* 0x0087e80008921848 */
[----:B-1----:R-:W4:Y:S04]  /*24530*/  LDL.64 R60, [R1+0x19d0] ;  /* 0x0019d000013c7983 */ /* 0x002f280000100a00 */
[----:B---3--:R-:W3:Y:S04]  /*24540*/  LDL.64 R56, [R1+0x19c8] ;  /* 0x0019c80001387983 */ /* 0x008ee80000100a00 */
[----:B------:R1:W-:Y:S04]  /*24550*/  LDGSTS.E [R22+-0xe800], [R28.64], P1 ;  /* 0xf18000001c167fae */ /* 0x0003e80008921848 */
[----:B-1----:R-:W3:Y:S04]  /*24560*/  LDL.64 R28, [R1+0x19b8] ;  /* 0x0019b800011c7983 */ /* 0x002ee80000100a00 */
[----:B------:R1:W-:Y:S04]  /*24570*/  LDGSTS.E [R21+-0xd800], [R24.64], P1 ;  /* 0xf280000018157fae */ /* 0x0003e80008921848 */
[----:B------:R2:W-:Y:S04]  /*24580*/  LDGSTS.E [R20+-0xc800], [R72.64], P1 ;  /* 0xf380000048147fae */ /* 0x0005e80008921848 */
[----:B------:R2:W-:Y:S04]  /*24590*/  LDGSTS.E [R0+-0xb800], [R68.64], P1 ;  /* 0xf480000044007fae */ /* 0x0005e80008921848 */
[----:B-1----:R-:W3:Y:S04]  /*245a0*/  LDL.64 R24, [R1+0x19c0] ;  /* 0x0019c00001187983 */ /* 0x002ee80000100a00 */
[----:B------:R1:W-:Y:S04]  /*245b0*/  LDGSTS.E [R22+-0xa800], [R52.64], P1 ;  /* 0xf580000034167fae */ /* 0x0003e80008921848 */
[----:B------:R1:W-:Y:S04]  /*245c0*/  LDGSTS.E [R0+-0x9800], [R48.64], P1 ;  /* 0xf680000030007fae */ /* 0x0003e80008921848 */
[----:B-1----:R-:W3:Y:S04]  /*245d0*/  LDL.LU.64 R52, [R1+0x958] ;  /* 0x0009580001347983 */ /* 0x002ee80000300a00 */
[----:B------:R1:W-:Y:S04]  /*245e0*/  LDGSTS.E [R22+-0x8800], [R64.64], P1 ;  /* 0xf780000040167fae */ /* 0x0003e80008921848 */
[----:B------:R-:W3:Y:S01]  /*245f0*/  LDL.LU.64 R48, [R1+0x930] ;  /* 0x0009300001307983 */ /* 0x000ee20000300a00 */
[----:B------:R-:W-:-:S03]  /*24600*/  IADD3 R23, R32, 0x100000, RZ ;  /* 0x0010000020177810 */ /* 0x000fc60007ffe0ff */
[----:B------:R1:W-:Y:S04]  /*24610*/  LDGSTS.E [R21+-0x7800], [R44.64], P1 ;  /* 0xf88000002c157fae */ /* 0x0003e80008921848 */
[----:B-1----:R-:W3:Y:S04]  /*24620*/  LDL.LU.64 R44, [R1+0x908] ;  /* 0x00090800012c7983 */ /* 0x002ee80000300a00 */
[----:B------:R1:W-:Y:S04]  /*24630*/  LDGSTS.E [R20+-0x6800], [R40.64], P1 ;  /* 0xf980000028147fae */ /* 0x0003e80008921848 */
[----:B-1----:R-:W3:Y:S04]  /*24640*/  LDL.LU.64 R40, [R1+0x8e0] ;  /* 0x0008e00001287983 */ /* 0x002ee80000300a00 */
[----:B--2---:R1:W-:Y:S02]  /*24650*/  LDGSTS.E [R0+-0x5800], [R36.64], P1 ;  /* 0xfa80000024007fae */ /* 0x0043e40008921848 */
[----:B-1----:R-:W-:-:S02]  /*24660*/  SHF.R.S32.HI R37, RZ, 0x7, R33 ;  /* 0x00000007ff257819 */ /* 0x002fc40000011421 */
[----:B------:R-:W-:Y:S02]  /*24670*/  LOP3.LUT R33, R33, 0x7f, RZ, 0xc0, !PT ;  /* 0x0000007f21217812 */ /* 0x000fe400078ec0ff */
[----:B------:R-:W-:Y:S01]  /*24680*/  SGXT R36, R37, 0x1 ;  /* 0x000000012524781a */ /* 0x000fe20000000200 */
[----:B----4-:R1:W-:Y:S02]  /*24690*/  LDGSTS.E [R23+-0x4800], [R60.64], P1 ;  /* 0xfb8000003c177fae */ /* 0x0103e40008921848 */
[----:B------:R-:W-:Y:S02]  /*246a0*/  IMAD.SHL.U32 R37, R33, 0x4, RZ ;  /* 0x0000000421257824 */ /* 0x000fe400078e00ff */
[----:B------:R-:W2:Y:S03]  /*246b0*/  LDL.LU.64 R32, [R1+0x8b8] ;  /* 0x0008b80001207983 */ /* 0x000ea60000300a00 */
[----:B------:R-:W-:Y:S01]  /*246c0*/  LOP3.LUT R37, R37, 0x210, R36, 0x78, !PT ;  /* 0x0000021025257812 */ /* 0x000fe200078e7824 */
[----:B---3--:R3:W-:Y:S03]  /*246d0*/  LDGSTS.E [R22+-0x3800], [R56.64], P1 ;  /* 0xfc80000038167fae */ /* 0x0087e60008921848 */
[----:B------:R-:W-:Y:S01]  /*246e0*/  LOP3.LUT R37, R37, 0x60, RZ, 0x3c, !PT ;  /* 0x0000006025257812 */ /* 0x000fe200078e3cff */
[----:B------:R4:W-:Y:S04]  /*246f0*/  LDGSTS.E [R21+-0x2800], [R28.64], P1 ;  /* 0xfd8000001c157fae */ /* 0x0009e80008921848 */
[----:B----4-:R-:W4:Y:S04]  /*24700*/  LDL.LU.64 R28, [R1+0x890] ;  /* 0x00089000011c7983 */ /* 0x010f280000300a00 */
[----:B------:R1:W-:Y:S01]  /*24710*/  LDGSTS.E [R20+-0x1800], [R24.64], P1 ;  /* 0xfe80000018147fae */ /* 0x0003e20008921848 */
[----:B------:R-:W-:-:S03]  /*24720*/  IADD3 R21, R37, 0x100000, RZ ;  /* 0x0010000025157810 */ /* 0x000fc60007ffe0ff */
[----:B------:R1:W-:Y:S02]  /*24730*/  LDGSTS.E [R0+-0x800], [R2.64], P1 ;  /* 0xff80000002007fae */ /* 0x0003e40008921848 */
[C---:B-1----:R-:W-:Y:S02]  /*24740*/  IADD3 R20, R37.reuse, 0x100000, RZ ;  /* 0x0010000025147810 */ /* 0x042fe40007ffe0ff */
[----:B------:R-:W3:Y:S01]  /*24750*/  LDL.LU.64 R2, [R1+0x2910] ;  /* 0x0029100001027983 */ /* 0x000ee20000300a00 */
[----:B------:R-:W-:-:S03]  /*24760*/  IADD3 R0, R37, 0x100000, RZ ;  /* 0x0010000025007810 */ /* 0x000fc60007ffe0ff */
[----:B------:R-:W3:Y:S04]  /*24770*/  LDL.LU.64 R24, [R1+0x868] ;  /* 0x0008680001187983 */ /* 0x000ee80000300a00 */
[----:B------:R-:W-:Y:S04]  /*24780*/  STL [R1+0x1d00], R52 ;  /* 0x001d003401007387 */ /* 0x000fe80000100800 */
[----:B------:R1:W-:Y:S04]  /*24790*/  STL [R1+0x1cfc], R53 ;  /* 0x001cfc3501007387 */ /* 0x0003e80000100800 */
[----:B------:R1:W-:Y:S04]  /*247a0*/  LDGSTS.E [R20+-0x3f400], [R52.64], P1 ;  /* 0xc0c0000034147fae */ /* 0x0003e80008921848 */
[----:B------:R1:W-:Y:S04]  /*247b0*/  LDGSTS.E [R21+-0x3e400], [R48.64], P1 ;  /* 0xc1c0000030157fae */ /* 0x0003e80008921848 */
[----:B-1----:R-:W3:Y:S04]  /*247c0*/  LDL.LU.64 R52, [R1+0x840] ;  /* 0x0008400001347983 */ /* 0x002ee80000300a00 */
[----:B------:R-:W-:Y:S04]  /*247d0*/  STL [R1+0x1d08], R48 ;  /* 0x001d083001007387 */ /* 0x000fe80000100800 */
[----:B------:R1:W-:Y:S04]  /*247e0*/  STL [R1+0x1d04], R49 ;  /* 0x001d043101007387 */ /* 0x0003e80000100800 */
[----:B-1----:R-:W3:Y:S04]  /*247f0*/  LDL.LU.64 R48, [R1+0x818] ;  /* 0x0008180001307983 */ /* 0x002ee80000300a00 */
        /* <DEDUP_REMOVED lines=8> */
[----:B--2---:R-:W-:Y:S04]  /*24880*/  STL [R1+0x1d20], R32 ;  /* 0x001d202001007387 */ /* 0x004fe80000100800 */
[----:B------:R1:W-:Y:S04]  /*24890*/  STL [R1+0x1d1c], R33 ;  /* 0x001d1c2101007387 */ /* 0x0003e80000100800 */
[----:B------:R1:W-:Y:S04]  /*248a0*/  LDGSTS.E [R0+-0x3b400], [R32.64], P1 ;  /* 0xc4c0000020007fae */ /* 0x0003e80008921848 */
[----:B-1----:R-:W2:Y:S04]  /*248b0*/  LDL.LU.64 R32, [R1+0x7a0] ;  /* 0x0007a00001207983 */ /* 0x002ea80000300a00 */
[----:B----4-:R-:W-:Y:S04]  /*248c0*/  STL [R1+0x1d28], R28 ;  /* 0x001d281c01007387 */ /* 0x010fe80000100800 */
[----:B------:R1:W-:Y:S04]  /*248d0*/  STL [R1+0x1d24], R29 ;  /* 0x001d241d01007387 */ /* 0x0003e80000100800 */
[----:B------:R1:W-:Y:S04]  /*248e0*/  LDGSTS.E [R20+-0x3a400], [R28.64], P1 ;  /* 0xc5c000001c147fae */ /* 0x0003e80008921848 */
        /* <DEDUP_REMOVED lines=68> */
[----:B------:R-:W-:Y:S04]  /*24d30*/  STL [R1+0x1db8], R44 ;  /* 0x001db82c01007387 */ /* 0x000fe80000100800 */
[----:B------:R1:W-:Y:S04]  /*24d40*/  STL [R1+0x1db4], R45 ;  /* 0x001db42d01007387 */ /* 0x0003e80000100800 */
[----:B-1----:R-:W2:Y:S04]  /*24d50*/  LDL.LU.64 R48, [R1+0x2d0] ;  /* 0x0002d00001307983 */ /* 0x002ea80000300a00 */
[----:B------:R1:W-:Y:S04]  /*24d60*/  LDGSTS.E [R20+-0x28400], [R44.64], P1 ;  /* 0xd7c000002c147fae */ /* 0x0003e80008921848 */
[----:B------:R-:W-:Y:S04]  /*24d70*/  STL [R1+0x1dc0], R40 ;  /* 0x001dc02801007387 */ /* 0x000fe80000100800 */
[----:B------:R2:W-:Y:S04]  /*24d80*/  LDGSTS.E [R0+-0x27400], [R40.64], P1 ;  /* 0xd8c0000028007fae */ /* 0x0005e80008921848 */
[----:B-1----:R-:W2:Y:S04]  /*24d90*/  LDL.LU.64 R44, [R1+0x2c8] ;  /* 0x0002c800012c7983 */ /* 0x002ea80000300a00 */
[----:B------:R1:W-:Y:S04]  /*24da0*/  STL [R1+0x1dbc], R41 ;  /* 0x001dbc2901007387 */ /* 0x0003e80000100800 */
[----:B--2---:R-:W-:Y:S04]  /*24db0*/  STL [R1+0x1dc8], R32 ;  /* 0x001dc82001007387 */ /* 0x004fe80000100800 */
[----:B------:R2:W-:Y:S04]  /*24dc0*/  STL [R1+0x1dc4], R33 ;  /* 0x001dc42101007387 */ /* 0x0005e80000100800 */
[----:B-1----:R-:W3:Y:S04]  /*24dd0*/  LDL.LU.64 R40, [R1+0x2c0] ;  /* 0x0002c00001287983 */ /* 0x002ee80000300a00 */
[----:B------:R2:W-:Y:S04]  /*24de0*/  LDGSTS.E [R20+-0x26400], [R32.64], P1 ;  /* 0xd9c0000020147fae */ /* 0x0005e80008921848 */
[----:B----4-:R-:W-:Y:S04]  /*24df0*/  STL [R1+0x1dd0], R28 ;  /* 0x001dd01c01007387 */ /* 0x010fe80000100800 */
[----:B--2---:R-:W2:Y:S04]  /*24e00*/  LDL.64 R32, [R1+0x19a8] ;  /* 0x0019a80001207983 */ /* 0x004ea80000100a00 */
[----:B------:R1:W-:Y:S04]  /*24e10*/  STL [R1+0x1dcc], R29 ;  /* 0x001dcc1d01007387 */ /* 0x0003e80000100800 */
[----:B------:R1:W-:Y:S04]  /*24e20*/  LDGSTS.E [R0+-0x25400], [R28.64], P1 ;  /* 0xdac000001c007fae */ /* 0x0003e80008921848 */
[----:B------:R-:W-:Y:S04]  /*24e30*/  STL [R1+0x1dd8], R24 ;  /* 0x001dd81801007387 */ /* 0x000fe80000100800 */
[----:B------:R-:W2:Y:S04]  /*24e40*/  LDL.64 R68, [R1+0x19a0] ;  /* 0x0019a00001447983 */ /* 0x000ea80000100a00 */
[----:B------:R1:W-:Y:S04]  /*24e50*/  STL [R1+0x1dd4], R25 ;  /* 0x001dd41901007387 */ /* 0x0003e80000100800 */
[----:B------:R1:W-:Y:S04]  /*24e60*/  LDGSTS.E [R20+-0x24400], [R24.64], P1 ;  /* 0xdbc0000018147fae */ /* 0x0003e80008921848 */
[----:B------:R-:W-:Y:S04]  /*24e70*/  STL [R1+0x1de0], R52 ;  /* 0x001de03401007387 */ /* 0x000fe80000100800 */
[----:B------:R1:W-:Y:S04]  /*24e80*/  STL [R1+0x1ddc], R53 ;  /* 0x001ddc3501007387 */ /* 0x0003e80000100800 */
[----:B------:R-:W2:Y:S04]  /*24e90*/  LDL.64 R64, [R1+0x1998] ;  /* 0x0019980001407983 */ /* 0x000ea80000100a00 */
[----:B-1----:R-:W2:Y:S04]  /*24ea0*/  LDL.64 R28, [R1+0x1990] ;  /* 0x00199000011c7983 */ /* 0x002ea80000100a00 */
[----:B------:R-:W2:Y:S04]  /*24eb0*/  LDL.64 R24, [R1+0x1988] ;  /* 0x0019880001187983 */ /* 0x000ea80000100a00 */
[----:B------:R-:W2:Y:S04]  /*24ec0*/  LDL.64 R60, [R1+0x1980] ;  /* 0x00198000013c7983 */ /* 0x000ea80000100a00 */
[----:B------:R-:W2:Y:S04]  /*24ed0*/  LDL.64 R56, [R1+0x1978] ;  /* 0x0019780001387983 */ /* 0x000ea80000100a00 */
[----:B------:R-:W-:Y:S04]  /*24ee0*/  STL [R1+0x1de8], R48 ;  /* 0x001de83001007387 */ /* 0x000fe80000100800 */
[----:B------:R1:W-:Y:S04]  /*24ef0*/  STL [R1+0x1de4], R49 ;  /* 0x001de43101007387 */ /* 0x0003e80000100800 */
[----:B------:R1:W-:Y:S04]  /*24f00*/  LDGSTS.E [R0+-0x23400], [R52.64], P1 ;  /* 0xdcc0000034007fae */ /* 0x0003e80008921848 */
[----:B------:R1:W-:Y:S04]  /*24f10*/  LDGSTS.E [R20+-0x22400], [R48.64], P1 ;  /* 0xddc0000030147fae */ /* 0x0003e80008921848 */
[----:B------:R-:W-:Y:S04]  /*24f20*/  STL [R1+0x1df0], R44 ;  /* 0x001df02c01007387 */ /* 0x000fe80000100800 */
[----:B------:R3:W-:Y:S04]  /*24f30*/  STL [R1+0x1dec], R45 ;  /* 0x001dec2d01007387 */ /* 0x0007e80000100800 */
[----:B-1----:R-:W2:Y:S04]  /*24f40*/  LDL.64 R52, [R1+0x1968] ;  /* 0x0019680001347983 */ /* 0x002ea80000100a00 */
[----:B------:R1:W-:Y:S04]  /*24f50*/  LDGSTS.E [R0+-0x21400], [R44.64], P1 ;  /* 0xdec000002c007fae */ /* 0x0003e80008921848 */
[----:B---3--:R-:W-:Y:S04]  /*24f60*/  STL [R1+0x1df8], R40 ;  /* 0x001df82801007387 */ /* 0x008fe80000100800 */
[----:B------:R3:W-:Y:S04]  /*24f70*/  STL [R1+0x1df4], R41 ;  /* 0x001df42901007387 */ /* 0x0007e80000100800 */
[----:B------:R-:W4:Y:S04]  /*24f80*/  LDL.64 R48, [R1+0x1948] ;  /* 0x0019480001307983 */ /* 0x000f280000100a00 */
[----:B------:R3:W-:Y:S04]  /*24f90*/  LDGSTS.E [R21+-0x20400], [R40.64], P1 ;  /* 0xdfc0000028157fae */ /* 0x0007e80008921848 */
[----:B-1----:R-:W4:Y:S01]  /*24fa0*/  LDL.64 R44, [R1+0x1960] ;  /* 0x00196000012c7983 */ /* 0x002f220000100a00 */
[----:B------:R-:W-:-:S02]  /*24fb0*/  IADD3 R23, R37, 0x100000, RZ ;  /* 0x0010000025177810 */ /* 0x000fc40007ffe0ff */
[----:B------:R-:W-:Y:S01]  /*24fc0*/  IADD3 R22, R37, 0x100000, RZ ;  /* 0x0010000025167810 */ /* 0x000fe20007ffe0ff */
[----:B------:R-:W4:Y:S04]  /*24fd0*/  LDL.64 R84, [R1+0x1970] ;  /* 0x0019700001547983 */ /* 0x000f280000100a00 */
[----:B---3--:R-:W3:Y:S04]  /*24fe0*/  LDL.64 R40, [R1+0x1940] ;  /* 0x0019400001287983 */ /* 0x008ee80000100a00 */
[----:B--2---:R1:W-:Y:S04]  /*24ff0*/  LDGSTS.E [R20+-0x1f400], [R32.64], P1 ;  /* 0xe0c0000020147fae */ /* 0x0043e80008921848 */
[----:B------:R-:W4:Y:S04]  /*25000*/  LDL.64 R80, [R1+0x1958] ;  /* 0x0019580001507983 */ /* 0x000f280000100a00 */
[----:B------:R-:W4:Y:S04]  /*25010*/  LDL.64 R76, [R1+0x1938] ;  /* 0x00193800014c7983 */ /* 0x000f280000100a00 */
[----:B-1----:R-:W4:Y:S04]  /*25020*/  LDL.64 R32, [R1+0x1920] ;  /* 0x0019200001207983 */ /* 0x002f280000100a00 */
[----:B------:R-:W4:Y:S04]  /*25030*/  LDL.64 R72, [R1+0x1950] ;  /* 0x0019500001487983 */ /* 0x000f280000100a00 */
[----:B------:R1:W-:Y:S04]  /*25040*/  LDGSTS.E [R0+-0x1e400], [R68.64], P1 ;  /* 0xe1c0000044007fae */ /* 0x0003e80008921848 */
[----:B-1----:R-:W4:Y:S04]  /*25050*/  LDL.64 R68, [R1+0x1930] ;  /* 0x0019300001447983 */ /* 0x002f280000100a00 */
[----:B------:R1:W-:Y:S04]  /*25060*/  LDGSTS.E [R23+-0x1d400], [R64.64], P1 ;  /* 0xe2c0000040177fae */ /* 0x0003e80008921848 */
[----:B------:R1:W-:Y:S04]  /*25070*/  LDGSTS.E [R22+-0x1c400], [R28.64], P1 ;  /* 0xe3c000001c167fae */ /* 0x0003e80008921848 */
[----:B------:R1:W-:Y:S04]  /*25080*/  LDGSTS.E [R21+-0x1b400], [R24.64], P1 ;  /* 0xe4c0000018157fae */ /* 0x0003e80008921848 */
[----:B------:R1:W-:Y:S04]  /*25090*/  LDGSTS.E [R20+-0x1a400], [R60.64], P1 ;  /* 0xe5c000003c147fae */ /* 0x0003e80008921848 */
[----:B-1----:R-:W4:Y:S04]  /*250a0*/  LDL.64 R28, [R1+0x1900] ;  /* 0x00190000011c7983 */ /* 0x002f280000100a00 */
[----:B------:R-:W4:Y:S04]  /*250b0*/  LDL.64 R24, [R1+0x1918] ;  /* 0x0019180001187983 */ /* 0x000f280000100a00 */
[----:B------:R-:W4:Y:S04]  /*250c0*/  LDL.64 R64, [R1+0x1910] ;  /* 0x0019100001407983 */ /* 0x000f280000100a00 */
[----:B------:R1:W-:Y:S04]  /*250d0*/  LDGSTS.E [R0+-0x19400], [R56.64], P1 ;  /* 0xe6c0000038007fae */ /* 0x0003e80008921848 */
[----:B------:R-:W4:Y:S04]  /*250e0*/  LDL.64 R60, [R1+0x1928] ;  /* 0x00192800013c7983 */ /* 0x000f280000100a00 */
[----:B-1----:R-:W4:Y:S04]  /*250f0*/  LDL.64 R56, [R1+0x1908] ;  /* 0x0019080001387983 */ /* 0x002f280000100a00 */
[----:B------:R1:W-:Y:S04]  /*25100*/  LDGSTS.E [R23+-0x18400], [R52.64], P1 ;  /* 0xe7c0000034177fae */ /* 0x0003e80008921848 */
[----:B-1----:R-:W4:Y:S04]  /*25110*/  LDL.64 R52, [R1+0x18f8] ;  /* 0x0018f80001347983 */ /* 0x002f280000100a00 */
[----:B----4-:R1:W-:Y:S04]  /*25120*/  LDGSTS.E [R22+-0x17400], [R48.64], P1 ;  /* 0xe8c0000030167fae */ /* 0x0103e80008921848 */
[----:B------:R4:W-:Y:S04]  /*25130*/  LDGSTS.E [R21+-0x16400], [R44.64], P1 ;  /* 0xe9c000002c157fae */ /* 0x0009e80008921848 */
[----:B-1----:R-:W2:Y:S04]  /*25140*/  LDL.64 R48, [R1+0x18e8] ;  /* 0x0018e80001307983 */ /* 0x002ea80000100a00 */
[----:B---3--:R1:W-:Y:S04]  /*25150*/  LDGSTS.E [R20+-0x15400], [R40.64], P1 ;  /* 0xeac0000028147fae */ /* 0x0083e80008921848 */
[----:B----4-:R-:W3:Y:S04]  /*25160*/  LDL.64 R44, [R1+0x18f0] ;  /* 0x0018f000012c7983 */ /* 0x010ee80000100a00 */
[----:B-1----:R-:W4:Y:S04]  /*25170*/  LDL.64 R40, [R1+0x18e0] ;  /* 0x0018e00001287983 */ /* 0x002f280000100a00 */
[----:B------:R1:W-:Y:S04]  /*25180*/  LDGSTS.E [R0+-0x14400], [R32.64], P1 ;  /* 0xebc0000020007fae */ /* 0x0003e80008921848 */
[----:B-1----:R-:W4:Y:S04]  /*25190*/  LDL.64 R32, [R1+0x18b8] ;  /* 0x0018b80001207983 */ /* 0x002f280000100a00 */
[----:B------:R1:W-:Y:S04]  /*251a0*/  LDGSTS.E [R23+-0x13400], [R28.64], P1 ;  /* 0xecc000001c177fae */ /* 0x0003e80008921848 */
        /* <DEDUP_REMOVED lines=9> */
[----:B-1----:R-:W4:Y:S04]  /*25240*/  LDL.64 R28, [R1+0x18d8] ;  /* 0x0018d800011c7983 */ /* 0x002f280000100a00 */
[----:B------:R1:W-:Y:S04]  /*25250*/  LDGSTS.E [R23+-0x9400], [R52.64], P1 ;  /* 0xf6c0000034177fae */ /* 0x0003e80008921848 */
[----:B------:R-:W4:Y:S04]  /*25260*/  LDL.64 R24, [R1+0x18c0] ;  /* 0x0018c00001187983 */ /* 0x000f280000100a00 */
[----:B--2---:R1:W-:Y:S04]  /*25270*/  LDGSTS.E [R22+-0x8400], [R48.64], P1 ;  /* 0xf7c0000030167fae */ /* 0x0043e80008921848 */
[----:B---3--:R1:W-:Y:S04]  /*25280*/  LDGSTS.E [R21+-0x7400], [R44.64], P1 ;  /* 0xf8c000002c157fae */ /* 0x0083e80008921848 */
[----:B----4-:R1:W-:Y:S04]  /*25290*/  LDGSTS.E [R20+-0x6400], [R40.64], P1 ;  /* 0xf9c0000028147fae */ /* 0x0103e80008921848 */
[----:B------:R2:W-:Y:S04]  /*252a0*/  LDGSTS.E [R0+-0x5400], [R2.64], P1 ;  /* 0xfac0000002007fae */ /* 0x0005e80008921848 */
[----:B--2---:R-:W2:Y:S04]  /*252b0*/  LDL.LU.64 R2, [R1+0x2908] ;  /* 0x0029080001027983 */ /* 0x004ea80000300a00 */
[----:B------:R1:W-:Y:S04]  /*252c0*/  LDGSTS.E [R23+-0x4400], [R32.64], P1 ;  /* 0xfbc0000020177fae */ /* 0x0003e80008921848 */
[----:B------:R1:W-:Y:S04]  /*252d0*/  LDGSTS.E [R22+-0x3400], [R28.64], P1 ;  /* 0xfcc000001c167fae */ /* 0x0003e80008921848 */
[----:B------:R1:W-:Y:S04]  /*252e0*/  LDGSTS.E [R21+-0x2400], [R24.64], P1 ;  /* 0xfdc0000018157fae */ /* 0x0003e80008921848 */
[----:B------:R3:W-:Y:S04]  /*252f0*/  LDGSTS.E [R20+-0x1400], [R6.64], P1 ;  /* 0xfec0000006147fae */ /* 0x0007e80008921848 */
[----:B------:R4:W-:Y:S04]  /*25300*/  LDGSTS.E [R0+-0x400], [R4.64], P1 ;  /* 0xffc0000004007fae */ /* 0x0009e80008921848 */
[----:B---3--:R1:W5:Y:S04]  /*25310*/  LDL.LU.64 R6, [R1+0x2900] ;  /* 0x0029000001067983 */ /* 0x0083680000300a00 */
[----:B----4-:R1:W5:Y:S04]  /*25320*/  LDL.LU.64 R4, [R1+0x28f8] ;  /* 0x0028f80001047983 */ /* 0x0103680000300a00 */
[----:B--2---:R1:W-:Y:S02]  /*25330*/  STL [R1+0x1cf8], R2 ;  /* 0x001cf80201007387 */ /* 0x0043e40000100800 */
[----:B------:R2:W-:Y:S04]  /*25340*/  STL [R1+0x1cf0], R3 ;  /* 0x001cf00301007387 */ /* 0x0005e80000100800 */
[----:B-----5:R2:W-:Y:S04]  /*25350*/  STL [R1+0x1cf4], R4 ;  /* 0x001cf40401007387 */ /* 0x0205e80000100800 */
[----:B------:R2:W-:Y:S04]  /*25360*/  STL [R1+0x1ce8], R5 ;  /* 0x001ce80501007387 */ /* 0x0005e80000100800 */
        /* <DEDUP_REMOVED lines=13> */
[----:B-1----:R-:W1:Y:S04]  /*25440*/  S2R R25, SR_TID.X ;  /* 0x0000000000197919 */ /* 0x002e680000002100 */
[----:B------:R2:W-:Y:S04]  /*25450*/  STL [R1+0x1cb4], R19 ;  /* 0x001cb41301007387 */ /* 0x0005e80000100800 */
[----:B------:R-:W0:Y:S01]  /*25460*/  LDGDEPBAR ;  /* 0x00000000000079af */ /* 0x000e220000000000 */
[----:B------:R-:W-:Y:S05]  /*25470*/  @P5 BRA `(.L_x_0) ;  /* 0x00003e2000005947 */ /* 0x000fea0003800000 */
[----:B------:R3:W-:Y:S01]  /*25480*/  STL [R1+0x14e0], RZ ;  /* 0x0014e0ff01007387 */ /* 0x0007e20000100800 */
[----:B-1----:R-:W-:Y:S01]  /*25490*/  IMAD.SHL.U32 R0, R25, 0x80, RZ ;  /* 0x0000008019007824 */ /* 0x002fe200078e00ff */
[----:B------:R-:W-:Y:S01]  /*254a0*/  CS2R R248, SRZ ;  /* 0x0000000000f87805 */ /* 0x000fe2000001ff00 */
[----:B------:R-:W-:Y:S01]  /*254b0*/  CS2R R250, SRZ ;  /* 0x0000000000fa7805 */ /* 0x000fe2000001ff00 */
[----:B------:R3:W-:Y:S01]  /*254c0*/  STL [R1+0x14e4], RZ ;  /* 0x0014e4ff01007387 */ /* 0x0007e20000100800 */
[----:B------:R-:W-:Y:S01]  /*254d0*/  CS2R R244, SRZ ;  /* 0x0000000000f47805 */ /* 0x000fe2000001ff00 */
[----:B------:R-:W-:Y:S01]  /*254e0*/  LOP3.LUT R0, R0, 0x3000, RZ, 0xc0, !PT ;  /* 0x0000300000007812 */ /* 0x000fe200078ec0ff */
[----:B------:R-:W-:Y:S01]  /*254f0*/  CS2R R246, SRZ ;  /* 0x0000000000f67805 */ /* 0x000fe2000001ff00 */
[----:B------:R3:W-:Y:S01]  /*25500*/  STL [R1+0x14e8], RZ ;  /* 0x0014e8ff01007387 */ /* 0x0007e20000100800 */
[----:B------:R-:W-:Y:S01]  /*25510*/  CS2R R240, SRZ ;  /* 0x0000000000f07805 */ /* 0x000fe2000001ff00 */
[----:B------:R-:W-:Y:S01]  /*25520*/  CS2R R242, SRZ ;  /* 0x0000000000f27805 */ /* 0x000fe2000001ff00 */
        /* <DEDUP_REMOVED lines=14> */
[----:B--2---:R-:W-:Y:S01]  /*25610*/  CS2R R12, SRZ ;  /* 0x00000000000c7805 */ /* 0x004fe2000001ff00 */
        /* <DEDUP_REMOVED lines=22> */
[----:B------:R3:W-:Y:S04]  /*25780*/  STL [R1+0x1580], RZ ;  /* 0x001580ff01007387 */ /* 0x0007e80000100800 */
        /* <DEDUP_REMOVED lines=127> */
[----:B------:R3:W-:Y:S04]  /*25f80*/  STL [R1], RZ ;  /* 0x000000ff01007387 */ /* 0x0007e80000100800 */
        /* <DEDUP_REMOVED lines=813> */
[----:B------:R3:W-:Y:S04]  /*29260*/  STL [R1+0x28e8], R0 ;  /* 0x0028e80001007387 */ /* 0x0007e80000100800 */
[----:B------:R3:W-:Y:S04]  /*29270*/  STL [R1+0x248], RZ ;  /* 0x000248ff01007387 */ /* 0x0007e80000100800 */
[----:B------:R3:W-:Y:S01]  /*29280*/  STL [R1+0x24c], RZ ;  /* 0x00024cff01007387 */ /* 0x0007e20000100800 */
[----:B------:R-:W-:Y:S05]  /*29290*/  BRA `(.L_x_1) ;  /* 0x0007f06000007947 */ /* 0x000fea0003800000 */
.L_x_0:
[C---:B-12---:R-:W-:Y:S01]  /*292a0*/  LOP3.LUT R5, R25.reuse, 0x3, RZ, 0xc0, !PT ;  /* 0x0000000319057812 */ /* 0x046fe200078ec0ff */
[----:B------:R-:W-:Y:S01]  /*292b0*/  IMAD.U32 R2, RZ, RZ, UR7 ;  /* 0x00000007ff027e24 */ /* 0x000fe2000f8e00ff */
[C---:B------:R-:W-:Y:S01]  /*292c0*/  LOP3.LUT R6, R25.reuse, 0x1c, RZ, 0xc0, !PT ;  /* 0x0000001c19067812 */ /* 0x040fe200078ec0ff */
[----:B------:R-:W-:Y:S01]  /*292d0*/  IMAD.MOV.U32 R0, RZ, RZ, 0x7f ;  /* 0x0000007fff007424 */ /* 0x000fe200078e00ff */
[----:B------:R-:W-:Y:S01]  /*292e0*/  LOP3.LUT R4, R25, 0x7, RZ, 0xc0, !PT ;  /* 0x0000000719047812 */ /* 0x000fe200078ec0ff */
[----:B------:R-:W-:Y:S01]  /*292f0*/  IMAD R5, R5, 0x820, RZ ;  /* 0x0000082005057824 */ /* 0x000fe200078e02ff */
[----:B------:R-:W-:Y:S01]  /*29300*/  LEA.HI R2, R2, R6, RZ, 0x1f ;  /* 0x0000000602027211 */ /* 0x000fe200078ff8ff */
[----:B------:R-:W-:Y:S01]  /*29310*/  IMAD.SHL.U32 R7, R25, 0x2, RZ ;  /* 0x0000000219077824 */ /* 0x000fe200078e00ff */
[----:B------:R-:W-:Y:S01]  /*29320*/  IADD3 R20, R0, c[0x0][0x180], RZ ;  /* 0x0000600000147a10 */ /* 0x000fe20007ffe0ff */
[----:B------:R-:W-:Y:S01]  /*29330*/  IMAD.SHL.U32 R0, R4, 0x10, RZ ;  /* 0x0000001004007824 */ /* 0x000fe200078e00ff */
[----:B------:R-:W-:Y:S01]  /*29340*/  LOP3.LUT R6, R5, R2, RZ, 0x3c, !PT ;  /* 0x0000000205067212 */ /* 0x000fe200078e3cff */
[----:B------:R-:W-:Y:S01]  /*29350*/  USHF.R.S32.HI UR6, URZ, 0x1f, UR4 ;  /* 0x0000001f3f067899 */ /* 0x000fe20008011404 */
[----:B------:R-:W-:Y:S01]  /*29360*/  SHF.R.S32.HI R3, RZ, 0x1f, R20 ;  /* 0x0000001fff037819 */ /* 0x000fe20000011414 */
[----:B------:R-:W-:Y:S01]  /*29370*/  CS2R R248, SRZ ;  /* 0x0000000000f87805 */ /* 0x000fe2000001ff00 */
[----:B------:R-:W-:Y:S01]  /*29380*/  LOP3.LUT R0, R0, 0x30, R7, 0x78, !PT ;  /* 0x0000003000007812 */ /* 0x000fe200078e7807 */
[----:B------:R-:W-:Y:S01]  /*29390*/  STL [R1+0x28d0], R6 ;  /* 0x0028d00601007387 */ /* 0x000fe20000100800 */
[----:B------:R-:W-:Y:S01]  /*293a0*/  LEA.HI R3, R3, R20, RZ, 0x7 ;  /* 0x0000001403037211 */ /* 0x000fe200078f38ff */
[----:B------:R-:W-:Y:S01]  /*293b0*/  CS2R R250, SRZ ;  /* 0x0000000000fa7805 */ /* 0x000fe2000001ff00 */
[----:B------:R-:W-:Y:S01]  /*293c0*/  LEA R2, R4, R0, 0x9 ;  /* 0x0000000004027211 */ /* 0x000fe200078e48ff */
[----:B------:R-:W-:Y:S01]  /*293d0*/  STL [R1+0x1ca8], RZ ;  /* 0x001ca8ff01007387 */ /* 0x000fe20000100800 */
[----:B------:R-:W-:Y:S01]  /*293e0*/  IMAD.SHL.U32 R4, R25, 0x80, RZ ;  /* 0x0000008019047824 */ /* 0x000fe200078e00ff */
[----:B------:R-:W-:Y:S01]  /*293f0*/  SHF.R.S32.HI R3, RZ, 0x7, R3 ;  /* 0x00000007ff037819 */ /* 0x000fe20000011403 */
[----:B------:R-:W-:Y:S01]  /*29400*/  CS2R R244, SRZ ;  /* 0x0000000000f47805 */ /* 0x000fe2000001ff00 */
[----:B------:R-:W-:Y:S01]  /*29410*/  STL [R1+0x14e0], RZ ;  /* 0x0014e0ff01007387 */ /* 0x000fe20000100800 */
[----:B------:R-:W-:Y:S01]  /*29420*/  SHF.R.S32.HI R5, RZ, 0x1f, R252 ;  /* 0x0000001fff057819 */ /* 0x000fe200000114fc */
[----:B------:R-:W-:Y:S01]  /*29430*/  CS2R R246, SRZ ;  /* 0x0000000000f67805 */ /* 0x000fe2000001ff00 */
[----:B------:R-:W-:Y:S01]  /*29440*/  LOP3.LUT R4, R4, 0x3000, RZ, 0xc0, !PT ;  /* 0x0000300004047812 */ /* 0x000fe200078ec0ff */
[----:B------:R-:W-:Y:S01]  /*29450*/  STL [R1+0x14e4], RZ ;  /* 0x0014e4ff01007387 */ /* 0x000fe20000100800 */
[----:B------:R-:W-:Y:S01]  /*29460*/  SHF.L.U64.HI R0, R252, 0x2, R5 ;  /* 0x00000002fc007819 */ /* 0x000fe20000010205 */
[----:B------:R-:W-:Y:S01]  /*29470*/  CS2R R240, SRZ ;  /* 0x0000000000f07805 */ /* 0x000fe2000001ff00 */
[----:B------:R-:W-:Y:S01]  /*29480*/  CS2R R242, SRZ ;  /* 0x0000000000f27805 */ /* 0x000fe2000001ff00 */
[----:B------:R-:W-:Y:S01]  /*29490*/  STL [R1+0x14e8], RZ ;  /* 0x0014e8ff01007387 */ /* 0x000fe20000100800 */
[----:B------:R-:W-:Y:S01]  /*294a0*/  IMAD.IADD R2, R2, 0x1, R4 ;  /* 0x0000000102027824 */ /* 0x000fe200078e0204 */
[----:B------:R-:W-:Y:S01]  /*294b0*/  CS2R R108, SRZ ;  /* 0x00000000006c7805 */ /* 0x000fe2000001ff00 */
[----:B------:R-:W-:Y:S01]  /*294c0*/  CS2R R110, SRZ ;  /* 0x00000000006e7805 */ /* 0x000fe2000001ff00 */
[----:B------:R-:W-:Y:S01]  /*294d0*/  STL [R1+0x14ec], RZ ;  /* 0x0014ecff01007387 */ /* 0x000fe20000100800 */
[----:B------:R-:W-:Y:S01]  /*294e0*/  CS2R R104, SRZ ;  /* 0x0000000000687805 */ /* 0x000fe2000001ff00 */
        /* <DEDUP_REMOVED lines=33> */
[----:B------:R-:W-:Y:S01]  /*29700*/  USHF.L.U32 UR10, UR4, 0x2, URZ ;  /* 0x00000002040a7899 */ /* 0x000fe2000800063f */
[----:B------:R-:W-:Y:S01]  /*29710*/  STL [R1+0x1580], RZ ;  /* 0x001580ff01007387 */ /* 0x000fe20000100800 */
[----:B------:R-:W-:-:S02]  /*29720*/  USHF.L.U64.HI UR6, UR4, 0x2, UR6 ;  /* 0x0000000204067899 */ /* 0x000fc40008010206 */
[----:B------:R-:W-:Y:S01]  /*29730*/  UMOV UR5, 0x1 ;  /* 0x0000000100057882 */ /* 0x000fe20000000000 */
[----:B------:R-:W-:Y:S01]  /*29740*/  STL [R1+0x1584], RZ ;  /* 0x001584ff01007387 */ /* 0x000fe20000100800 */
[----:B------:R-:W-:-:S03]  /*29750*/  UMOV UR4, 0xffffffff ;  /* 0xffffffff00047882 */ /* 0x000fc60000000000 */
[----:B------:R-:W-:Y:S04]  /*29760*/  STL [R1+0x1588], RZ ;  /* 0x001588ff01007387 */ /* 0x000fe80000100800 */
        /* <DEDUP_REMOVED lines=125> */
[----:B------:R-:W-:Y:S04]  /*29f40*/  STL [R1], RZ ;  /* 0x000000ff01007387 */ /* 0x000fe80000100800 */
        /* <DEDUP_REMOVED lines=750> */
[----:B------:R1:W-:Y:S04]  /*2ce30*/  STL [R1+0x28e8], R4 ;  /* 0x0028e80401007387 */ /* 0x0003e80000100800 */
[----:B------:R-:W-:Y:S04]  /*2ce40*/  STL [R1+0x89c], RZ ;  /* 0x00089cff01007387 */ /* 0x000fe80000100800 */
[----:B------:R-:W-:Y:S01]  /*2ce50*/  STL [R1+0x560], RZ ;  /* 0x000560ff01007387 */ /* 0x000fe20000100800 */
[----:B-1----:R-:W-:-:S03]  /*2ce60*/  IADD3 R4, R3, -0x2, RZ ;  /* 0xfffffffe03047810 */ /* 0x002fc60007ffe0ff */
[----:B------:R-:W-:Y:S01]  /*2ce70*/  STL [R1+0x564], RZ ;  /* 0x000564ff01007387 */ /* 0x000fe20000100800 */
[----:B------:R-:W-:-:S03]  /*2ce80*/  LOP3.LUT R3, R6, 0x20, RZ, 0x3c, !PT ;  /* 0x0000002006037812 */ /* 0x000fc600078e3cff */
[----:B------:R1:W-:Y:S04]  /*2ce90*/  STL [R1+0x28d8], R2 ;  /* 0x0028d80201007387 */ /* 0x0003e80000100800 */
[----:B------:R2:W-:Y:S04]  /*2cea0*/  STL [R1+0x568], RZ ;  /* 0x000568ff01007387 */ /* 0x0005e80000100800 */
[----:B------:R2:W-:Y:S01]  /*2ceb0*/  STL [R1+0x56c], RZ ;  /* 0x00056cff01007387 */ /* 0x0005e20000100800 */
[----:B-1----:R-:W-:-:S03]  /*2cec0*/  LOP3.LUT R2, R2, 0x40, RZ, 0x3c, !PT ;  /* 0x0000004002027812 */ /* 0x002fc600078e3cff */
        /* <DEDUP_REMOVED lines=61> */
[----:B------:R2:W-:Y:S02]  /*2d2a0*/  STL [R1+0x28dc], R2 ;  /* 0x0028dc0201007387 */ /* 0x0005e40000100800 */
.L_x_2:
[----:B------:R-:W3:Y:S01]  /*2d2b0*/  LDL R5, [R1+0x28d8] ;  /* 0x0028d80001057983 */ /* 0x000ee20000100800 */
[----:B------:R-:W-:-:S04]  /*2d2c0*/  DEPBAR.LE SB0, 0x2 ;  /* 0x000080800000791a */ /* 0x000fc80000000000 */
[----:B------:R-:W4:Y:S04]  /*2d2d0*/  LDL R7, [R1+0x28d0] ;  /* 0x0028d00001077983 */ /* 0x000f280000100800 */
[----:B--2---:R-:W4:Y:S04]  /*2d2e0*/  LDL R6, [R1+0x28ec] ;  /* 0x0028ec0001067983 */ /* 0x004f280000100800 */
[----:B------:R-:W4:Y:S04]  /*2d2f0*/  LDL.LU.64 R20, [R1+0x14e0] ;  /* 0x0014e00001147983 */ /* 0x000f280000300a00 */
[----:B------:R-:W4:Y:S04]  /*2d300*/  LDL.LU.64 R22, [R1+0x14e8] ;  /* 0x0014e80001167983 */ /* 0x000f280000300a00 */
[----:B------:R-:W-:Y:S04]  /*2d310*/  STL.64 [R1+0x4440], R110 ;  /* 0x0044406e01007387 */ /* 0x000fe80000100a00 */
[----:B------:R-:W-:Y:S04]  /*2d320*/  STL.64 [R1+0x4438], R108 ;  /* 0x0044386c01007387 */ /* 0x000fe80000100a00 */
[----:B------:R-:W-:Y:S04]  /*2d330*/  STL.64 [R1+0x4430], R106 ;  /* 0x0044306a01007387 */ /* 0x000fe80000100a00 */
[----:B------:R-:W-:Y:S04]  /*2d340*/  STL.64 [R1+0x4428], R104 ;  /* 0x0044286801007387 */ /* 0x000fe80000100a00 */
[----:B------:R-:W-:Y:S04]  /*2d350*/  STL.64 [R1+0x4420], R42 ;  /* 0x0044202a01007387 */ /* 0x000fe80000100a00 */
[----:B------:R-:W-:Y:S04]  /*2d360*/  STL.64 [R1+0x4418], R40 ;  /* 0x0044182801007387 */ /* 0x000fe80000100a00 */
[----:B------:R-:W-:Y:S04]  /*2d370*/  STL.64 [R1+0x4410], R114 ;  /* 0x0044107201007387 */ /* 0x000fe80000100a00 */
[----:B------:R-:W-:Y:S04]  /*2d380*/  STL.64 [R1+0x4408], R112 ;  /* 0x0044087001007387 */ /* 0x000fe80000100a00 */
        /* <DEDUP_REMOVED lines=33> */
[----:B------:R1:W-:Y:S04]  /*2d5a0*/  STL [R1+0x4370], R17 ;  /* 0x0043701101007387 */ /* 0x0003e80000100800 */
[----:B------:R-:W-:Y:S04]  /*2d5b0*/  STL [R1+0x436c], R18 ;  /* 0x00436c1201007387 */ /* 0x000fe80000100800 */
[----:B------:R1:W-:Y:S04]  /*2d5c0*/  STL [R1+0x4368], R19 ;  /* 0x0043681301007387 */ /* 0x0003e80000100800 */
[----:B------:R-:W-:Y:S04]  /*2d5d0*/  STL [R1+0x4364], R116 ;  /* 0x0043647401007387 */ /* 0x000fe80000100800 */
[----:B------:R-:W-:Y:S04]  /*2d5e0*/  STL [R1+0x4360], R117 ;  /* 0x0043607501007387 */ /* 0x000fe80000100800 */
[----:B------:R-:W-:Y:S04]  /*2d5f0*/  STL [R1+0x435c], R118 ;  /* 0x00435c7601007387 */ /* 0x000fe80000100800 */
[----:B------:R-:W-:Y:S04]  /*2d600*/  STL [R1+0x4358], R119 ;  /* 0x0043587701007387 */ /* 0x000fe80000100800 */
[----:B------:R3:W-:Y:S04]  /*2d610*/  STL [R1+0x28f4], R0 ;  /* 0x0028f40001007387 */ /* 0x0007e80000100800 */
[----:B-1----:R-:W2:Y:S01]  /*2d620*/  LDL.LU.64 R16, [R1+0x1510] ;  /* 0x0015100001107983 */ /* 0x002ea20000300a00 */
[----:B------:R-:W-:-:S03]  /*2d630*/  UIADD3 UR4, UR4, 0x1, URZ ;  /* 0x0000000104047890 */ /* 0x000fc6000fffe03f */
[----:B------:R-:W2:Y:S01]  /*2d640*/  LDL.LU.64 R18, [R1+0x1518] ;  /* 0x0015180001127983 */ /* 0x000ea20000300a00 */
[----:B------:R-:W-:-:S04]  /*2d650*/  UISETP.GT.AND UP0, UPT, UR4, 0x1, UPT ;  /* 0x000000010400788c */ /* 0x000fc8000bf04270 */
[----:B------:R-:W-:-:S06]  /*2d660*/  USEL UR4, UR4, URZ, !UP0 ;  /* 0x0000003f04047287 */ /* 0x000fcc000c000000 */
[----:B------:R-:W-:Y:S02]  /*2d670*/  IMAD.U32 R4, RZ, RZ, UR4 ;  /* 0x00000004ff047e24 */ /* 0x000fe4000f8e00ff */
[----:B------:R-:W-:Y:S02]  /*2d680*/  IMAD.U32 R2, RZ, RZ, UR4 ;  /* 0x00000004ff027e24 */ /* 0x000fe4000f8e00ff */
[----:B------:R-:W-:Y:S02]  /*2d690*/  IMAD.U32 R3, RZ, RZ, UR4 ;  /* 0x00000004ff037e24 */ /* 0x000fe4000f8e00ff */
[----:B---3--:R-:W-:Y:S01]  /*2d6a0*/  IMAD R0, R4, 0x40000, R5 ;  /* 0x0004000004007824 */ /* 0x008fe200078e0205 */
[----:B------:R-:W-:Y:S01]  /*2d6b0*/  BAR.SYNC.DEFER_BLOCKING 0x0 ;  /* 0x0000000000007b1d */ /* 0x000fe20000010000 */
[----:B----4-:R-:W-:Y:S02]  /*2d6c0*/  IMAD R2, R2, 0x40000, R7 ;  /* 0x0004000002027824 */ /* 0x010fe400078e0207 */
[----:B------:R-:W-:-:S03]  /*2d6d0*/  IMAD R3, R3, 0x40000, R6 ;  /* 0x0004000003037824 */ /* 0x000fc600078e0206 */
[----:B------:R-:W1:Y:S04]  /*2d6e0*/  LDSM.16.M88.4 R72, [R0+0x80000] ;  /* 0x080000000048783b */ /* 0x000e680000000200 */
[----:B------:R-:W3:Y:S04]  /*2d6f0*/  LDSM.16.M88.4 R36, [R0+0x84000] ;  /* 0x084000000024783b */ /* 0x000ee80000000200 */
[----:B------:R-:W-:Y:S04]  /*2d700*/  LDS R124, [R2] ;  /* 0x00000000027c7984 */ /* 0x000fe80000000800 */
[----:B------:R-:W-:Y:S04]  /*2d710*/  LDS R126, [R2+0x2000] ;  /* 0x00200000027e7984 */ /* 0x000fe80000000800 */
[----:B------:R-:W-:Y:S04]  /*2d720*/  LDS R125, [R3] ;  /* 0x00000000037d7984 */ /* 0x000fe80000000800 */
[----:B------:R-:W4:Y:S04]  /*2d730*/  LDS R127, [R3+0x2000] ;  /* 0x00200000037f7984 */ /* 0x000f280000000800 */
[----:B------:R-:W4:Y:S04]  /*2d740*/  LDSM.16.M88.4 R60, [R0+0xac000] ;  /* 0x0ac00000003c783b */ /* 0x000f280000000200 */
[----:B------:R-:W4:Y:S04]  /*2d750*/  LDSM.16.M88.4 R24, [R0+0xb0000] ;  /* 0x0b0000000018783b */ /* 0x000f280000000200 */
[----:B------:R-:W4:Y:S04]  /*2d760*/  LDSM.16.M88.4 R64, [R0+0xb4000] ;  /* 0x0b4000000040783b */ /* 0x000f280000000200 */
[----:B------:R-:W4:Y:S04]  /*2d770*/  LDSM.16.M88.4 R76, [R0+0xb8000] ;  /* 0x0b800000004c783b */ /* 0x000f280000000200 */
[----:B-1----:R-:W-:Y:S04]  /*2d780*/  STL [R1+0x43fc], R74 ;  /* 0x0043fc4a01007387 */ /* 0x002fe80000100800 */
[----:B------:R-:W-:Y:S04]  /*2d790*/  STL [R1+0x43f8], R75 ;  /* 0x0043f84b01007387 */ /* 0x000fe80000100800 */
[----:B---3--:R-:W-:Y:S04]  /*2d7a0*/  STL [R1+0x4404], R38 ;  /* 0x0044042601007387 */ /* 0x008fe80000100800 */
[----:B------:R-:W-:Y:S04]  /*2d7b0*/  STL [R1+0x4400], R39 ;  /* 0x0044002701007387 */ /* 0x000fe80000100800 */
[----:B------:R-:W3:Y:S04]  /*2d7c0*/  LDL.LU.64 R12, [R1+0x1520] ;  /* 0x00152000010c7983 */ /* 0x000ee80000300a00 */
[----:B------:R-:W3:Y:S01]  /*2d7d0*/  LDL.LU.64 R14, [R1+0x1528] ;  /* 0x00152800010e7983 */ /* 0x000ee20000300a00 */
[----:B----4-:R-:W-:Y:S03]  /*2d7e0*/  HMMA.1688.F32.TF32 R8, R124, R72, R20 ;  /* 0x000000487c08723c */ /* 0x010fe60000081014 */
[----:B------:R-:W-:Y:S04]  /*2d7f0*/  LDSM.16.M88.4 R52, [R0+0x88000] ;  /* 0x088000000034783b */ /* 0x000fe80000000200 */
[----:B------:R-:W1:Y:S04]  /*2d800*/  LDSM.16.M88.4 R68, [R0+0xbc000] ;  /* 0x0bc000000044783b */ /* 0x000e680000000200 */
[----:B------:R-:W4:Y:S04]  /*2d810*/  LDSM.16.M88.4 R32, [R0+0x8c000] ;  /* 0x08c000000020783b */ /* 0x000f280000000200 */
[----:B------:R-:W1:Y:S04]  /*2d820*/  LDSM.16.M88.4 R48, [R0+0x90000] ;  /* 0x090000000030783b */ /* 0x000e680000000200 */
[----:B------:R-:W1:Y:S04]  /*2d830*/  LDSM.16.M88.4 R28, [R0+0x94000] ;  /* 0x09400000001c783b */ /* 0x000e680000000200 */
[----:B------:R-:W1:Y:S01]  /*2d840*/  LDSM.16.M88.4 R84, [R0+0x98000] ;  /* 0x098000000054783b */ /* 0x000e620000000200 */
[----:B------:R-:W-:Y:S01]  /*2d850*/  MOV R96, R8 ;  /* 0x0000000800607202 */ /* 0x000fe20000000f00 */
[----:B------:R-:W-:-:S02]  /*2d860*/  IMAD.MOV.U32 R97, RZ, RZ, R9 ;  /* 0x000000ffff617224 */ /* 0x000fc400078e0009 */
[----:B------:R-:W-:Y:S01]  /*2d870*/  IMAD.MOV.U32 R98, RZ, RZ, R10 ;  /* 0x000000ffff627224 */ /* 0x000fe200078e000a */
[----:B------:R-:W4:Y:S01]  /*2d880*/  LDL.LU.64 R8, [R1+0x1580] ;  /* 0x0015800001087983 */ /* 0x000f220000300a00 */
[----:B------:R-:W-:-:S03]  /*2d890*/  IMAD.MOV.U32 R99, RZ, RZ, R11 ;  /* 0x000000ffff637224 */ /* 0x000fc600078e000b */
[----:B------:R-:W4:Y:S04]  /*2d8a0*/  LDL.LU.64 R10, [R1+0x1588] ;  /* 0x00158800010a7983 */ /* 0x000f280000300a00 */
[----:B------:R-:W-:Y:S04]  /*2d8b0*/  STL.64 [R1+0x4450], R98 ;  /* 0x0044506201007387 */ /* 0x000fe80000100a00 */
[----:B------:R1:W-:Y:S04]  /*2d8c0*/  STL.64 [R1+0x4448], R96 ;  /* 0x0044486001007387 */ /* 0x0003e80000100a00 */
        /* <DEDUP_REMOVED lines=8> */
[----:B------:R-:W1:Y:S04]  /*2d950*/  LDSM.16.M88.4 R44, [R0+0x9c000] ;  /* 0x09c00000002c783b */ /* 0x000e680000000200 */
[----:B------:R-:W1:Y:S04]  /*2d960*/  LDSM.16.M88.4 R4, [R0+0xa0000] ;  /* 0x0a0000000004783b */ /* 0x000e680000000200 */
[----:B------:R-:W1:Y:S04]  /*2d970*/  LDSM.16.M88.4 R56, [R0+0xa4000] ;  /* 0x0a4000000038783b */ /* 0x000e680000000200 */
[----:B------:R-:W1:Y:S04]  /*2d980*/  LDSM.16.M88.4 R80, [R0+0xa8000] ;  /* 0x0a8000000050783b */ /* 0x000e680000000200 */
[----:B------:R-:W-:Y:S04]  /*2d990*/  LDS R20, [R2+0x80] ;  /* 0x0000800002147984 */ /* 0x000fe80000000800 */
[----:B------:R-:W-:Y:S04]  /*2d9a0*/  LDS R22, [R2+0x2080] ;  /* 0x0020800002167984 */ /* 0x000fe80000000800 */
[----:B------:R-:W-:Y:S04]  /*2d9b0*/  LDS R21, [R3+0x80] ;  /* 0x0000800003157984 */ /* 0x000fe80000000800 */
[----:B------:R-:W1:Y:S04]  /*2d9c0*/  LDS R23, [R3+0x2080] ;  /* 0x0020800003177984 */ /* 0x000e680000000800 */
[----:B------:R-:W-:Y:S04]  /*2d9d0*/  LDS R152, [R2+0x100] ;  /* 0x0001000002987984 */ /* 0x000fe80000000800 */
[----:B------:R-:W-:Y:S04]  /*2d9e0*/  LDS R154, [R2+0x2100] ;  /* 0x00210000029a7984 */ /* 0x000fe80000000800 */
[----:B------:R-:W-:Y:S04]  /*2d9f0*/  LDS R153, [R3+0x100] ;  /* 0x0001000003997984 */ /* 0x000fe80000000800 */
[----:B------:R-:W1:Y:S04]  /*2da00*/  LDS R155, [R3+0x2100] ;  /* 0x00210000039b7984 */ /* 0x000e680000000800 */
[----:B------:R-:W-:Y:S04]  /*2da10*/  LDS R200, [R2+0x180] ;  /* 0x0001800002c87984 */ /* 0x000fe80000000800 */
[----:B------:R-:W-:Y:S04]  /*2da20*/  LDS R202, [R2+0x2180] ;  /* 0x0021800002ca7984 */ /* 0x000fe80000000800 */
[----:B------:R-:W-:Y:S01]  /*2da30*/  LDS R201, [R3+0x180] ;  /* 0x0001800003c97984 */ /* 0x000fe20000000800 */
[----:B--2---:R-:W-:Y:S03]  /*2da40*/  HMMA.1688.F32.TF32 R16, R124, R36, R16 ;  /* 0x000000247c10723c */ /* 0x004fe60000081010 */
[----:B------:R-:W2:Y:S04]  /*2da50*/  LDS R203, [R3+0x2180] ;  /* 0x0021800003cb7984 */ /* 0x000ea80000000800 */
[----:B------:R-:W-:Y:S04]  /*2da60*/  LDS R232, [R2+0x200] ;  /* 0x0002000002e87984 */ /* 0x000fe80000000800 */
[----:B------:R-:W-:Y:S04]  /*2da70*/  LDS R234, [R2+0x2200] ;  /* 0x0022000002ea7984 */ /* 0x000fe80000000800 */
[----:B------:R-:W-:Y:S04]  /*2da80*/  LDS R233, [R3+0x200] ;  /* 0x0002000003e97984 */ /* 0x000fe80000000800 */
[----:B------:R-:W2:Y:S04]  /*2da90*/  LDS R235, [R3+0x2200] ;  /* 0x0022000003eb7984 */ /* 0x000ea80000000800 */
[----:B------:R-:W-:Y:S01]  /*2daa0*/  LDS R236, [R2+0x280] ;  /* 0x0002800002ec7984 */ /* 0x000fe20000000800 */
[----:B------:R-:W-:-:S03]  /*2dab0*/  IMAD.MOV.U32 R92, RZ, RZ, R16 ;  /* 0x000000ffff5c7224 */ /* 0x000fc600078e0010 */
[----:B------:R-:W-:Y:S01]  /*2dac0*/  LDS R238, [R2+0x2280] ;  /* 0x0022800002ee7984 */ /* 0x000fe20000000800 */
[----:B------:R-:W-:Y:S02]  /*2dad0*/  IMAD.MOV.U32 R93, RZ, RZ, R17 ;  /* 0x000000ffff5d7224 */ /* 0x000fe400078e0011 */
[----:B------:R-:W-:Y:S01]  /*2dae0*/  IMAD.MOV.U32 R94, RZ, RZ, R18 ;  /* 0x000000ffff5e7224 */ /* 0x000fe200078e0012 */
[----:B------:R-:W2:Y:S01]  /*2daf0*/  LDL.LU.64 R16, [R1+0x1570] ;  /* 0x0015700001107983 */ /* 0x000ea20000300a00 */
[----:B------:R-:W-:-:S03]  /*2db00*/  IMAD.MOV.U32 R95, RZ, RZ, R19 ;  /* 0x000000ffff5f7224 */ /* 0x000fc600078e0013 */
[----:B------:R-:W2:Y:S04]  /*2db10*/  LDL.LU.64 R18, [R1+0x1578] ;  /* 0x0015780001127983 */ /* 0x000ea80000300a00 */
[----:B-1----:R-:W2:Y:S04]  /*2db20*/  LDL.LU.64 R96, [R1+0x1560] ;  /* 0x0015600001607983 */ /* 0x002ea80000300a00 */
[----:B------:R-:W2:Y:S04]  /*2db30*/  LDL.LU.64 R98, [R1+0x1568] ;  /* 0x0015680001627983 */ /* 0x000ea80000300a00 */
[----:B------:R-:W2:Y:S04]  /*2db40*/  LDL.LU.64 R88, [R1+0x1550] ;  /* 0x0015500001587983 */ /* 0x000ea80000300a00 */
[----:B------:R-:W2:Y:S04]  /*2db50*/  LDL.LU.64 R90, [R1+0x1558] ;  /* 0x00155800015a7983 */ /* 0x000ea80000300a00 */
[----:B------:R-:W-:Y:S04]  /*2db60*/  STL [R1+0x4344], R70 ;  /* 0x0043444601007387 */ /* 0x000fe80000100800 */
[----:B------:R-:W-:Y:S04]  /*2db70*/  STL [R1+0x4340], R71 ;  /* 0x0043404701007387 */ /* 0x000fe80000100800 */
[----:B------:R-:W-:Y:S04]  /*2db80*/  STL [R1+0x3ad8], R0 ;  /* 0x003ad80001007387 */ /* 0x000fe80000100800 */
[----:B------:R-:W-:Y:S04]  /*2db90*/  LDS R237, [R3+0x280] ;  /* 0x0002800003ed7984 */ /* 0x000fe80000000800 */
[----:B------:R-:W1:Y:S04]  /*2dba0*/  LDS R239, [R3+0x2280] ;  /* 0x0022800003ef7984 */ /* 0x000e680000000800 */
[----:B------:R-:W-:Y:S04]  /*2dbb0*/  LDS R228, [R2+0x300] ;  /* 0x0003000002e47984 */ /* 0x000fe80000000800 */
[----:B------:R-:W-:Y:S04]  /*2dbc0*/  LDS R230, [R2+0x2300] ;  /* 0x0023000002e67984 */ /* 0x000fe80000000800 */
[----:B------:R-:W-:Y:S04]  /*2dbd0*/  LDS R229, [R3+0x300] ;  /* 0x0003000003e57984 */ /* 0x000fe80000000800 */
[----:B------:R-:W1:Y:S01]  /*2dbe0*/  LDS R231, [R3+0x2300] ;  /* 0x0023000003e77984 */ /* 0x000e620000000800 */
[----:B---3--:R-:W-:Y:S11]  /*2dbf0*/  HMMA.1688.F32.TF32 R12, R124, R52, R12 ;  /* 0x000000347c0c723c */ /* 0x008ff6000008100c */
[----:B------:R-:W-:Y:S11]  /*2dc00*/  @!UPT UIADD3 URZ, URZ, URZ, URZ ;  /* 0x0000003f3f3ff290 */ /* 0x000ff6000fffe03f */
[----:B------:R-:W-:Y:S02]  /*2dc10*/  @!UPT UIADD3 URZ, URZ, URZ, URZ ;  /* 0x0000003f3f3ff290 */ /* 0x000fe4000fffe03f */
[----:B------:R-:W-:Y:S01]  /*2dc20*/  IMAD.MOV.U32 R224, RZ, RZ, R12 ;  /* 0x000000ffffe07224 */ /* 0x000fe200078e000c */
[----:B------:R-:W-:Y:S01]  /*2dc30*/  MOV R225, R13 ;  /* 0x0000000d00e17202 */ /* 0x000fe20000000f00 */
[----:B------:R-:W-:Y:S01]  /*2dc40*/  IMAD.MOV.U32 R226, RZ, RZ, R14 ;  /* 0x000000ffffe27224 */ /* 0x000fe200078e000e */
[----:B------:R-:W3:Y:S01]  /*2dc50*/  LDL.LU.64 R12, [R1+0x1540] ;  /* 0x00154000010c7983 */ /* 0x000ee20000300a00 */
[----:B------:R-:W-:-:S03]  /*2dc60*/  IMAD.MOV.U32 R227, RZ, RZ, R15 ;  /* 0x000000ffffe37224 */ /* 0x000fc600078e000f */
[----:B------:R-:W3:Y:S01]  /*2dc70*/  LDL.LU.64 R14, [R1+0x1548] ;  /* 0x00154800010e7983 */ /* 0x000ee20000300a00 */
[----:B----4-:R-:W-:Y:S11]  /*2dc80*/  HMMA.1688.F32.TF32 R40, R124, R32, R8 ;  /* 0x000000207c28723c */ /* 0x010ff60000081008 */
[----:B------:R-:W-:Y:S11]  /*2dc90*/  @!UPT UIADD3 URZ, URZ, URZ, URZ ;  /* 0x0000003f3f3ff290 */ /* 0x000ff6000fffe03f */
[----:B------:R-:W-:Y:S02]  /*2dca0*/  @!UPT UIADD3 URZ, URZ, URZ, URZ ;  /* 0x0000003f3f3ff290 */ /* 0x000fe4000fffe03f */
[----:B------:R-:W-:Y:S02]  /*2dcb0*/  IMAD.MOV.U32 R8, RZ, RZ, R40 ;  /* 0x000000ffff087224 */ /* 0x000fe400078e0028 */
[----:B------:R-:W-:Y:S02]  /*2dcc0*/  IMAD.MOV.U32 R9, RZ, RZ, R41 ;  /* 0x000000ffff097224 */ /* 0x000fe400078e0029 */
[----:B------:R-:W-:Y:S01]  /*2dcd0*/  IMAD.MOV.U32 R10, RZ, RZ, R42 ;  /* 0x000000ffff0a7224 */ /* 0x000fe200078e002a */
[----:B------:R-:W4:Y:S01]  /*2dce0*/  LDL.LU.64 R40, [R1+0x1530] ;  /* 0x0015300001287983 */ /* 0x000f220000300a00 */
[----:B------:R-:W-:-:S03]  /*2dcf0*/  IMAD.MOV.U32 R11, RZ, RZ, R43 ;  /* 0x000000ffff0b7224 */ /* 0x000fc600078e002b */
[----:B------:R-:W4:Y:S01]  /*2dd00*/  LDL.LU.64 R42, [R1+0x1538] ;  /* 0x00153800012a7983 */ /* 0x000f220000300a00 */
[C---:B--2---:R-:W-:Y:S08]  /*2dd10*/  HMMA.1688.F32.TF32 R100, R124.reuse, R48, R16 ;  /* 0x000000307c64723c */ /* 0x044ff00000081010 */
[----:B------:R-:W-:Y:S11]  /*2dd20*/  HMMA.1688.F32.TF32 R96, R124, R28, R96 ;  /* 0x0000001c7c60723c */ /* 0x000ff60000081060 */
[----:B------:R-:W-:Y:S05]  /*2dd30*/  @!UPT UIADD3 URZ, URZ, URZ, URZ ;  /* 0x0000003f3f3ff290 */ /* 0x000fea000fffe03f */
[----:B------:R-:W-:Y:S01]  /*2dd40*/  IMAD.MOV.U32 R16, RZ, RZ, R100 ;  /* 0x000000ffff107224 */ /* 0x000fe200078e0064 */
[----:B------:R-:W-:Y:S01]  /*2dd50*/  MOV R18, R102 ;  /* 0x0000006600127202 */ /* 0x000fe20000000f00 */
[----:B------:R-:W-:Y:S02]  /*2dd60*/  IMAD.MOV.U32 R17, RZ, RZ, R101 ;  /* 0x000000ffff117224 */ /* 0x000fe400078e0065 */
[----:B------:R-:W-:Y:S01]  /*2dd70*/  IMAD.MOV.U32 R19, RZ, RZ, R103 ;  /* 0x000000ffff137224 */ /* 0x000fe200078e0067 */
[----:B------:R-:W2:Y:S04]  /*2dd80*/  LDL.LU.64 R100, [R1+0x1590] ;  /* 0x0015900001647983 */ /* 0x000ea80000300a00 */
[----:B------:R-:W2:Y:S01]  /*2dd90*/  LDL.LU.64 R102, [R1+0x1598] ;  /* 0x0015980001667983 */ /* 0x000ea20000300a00 */
[----:B------:R-:W-:-:S02]  /*2dda0*/  IMAD.MOV.U32 R120, RZ, RZ, R96 ;  /* 0x000000ffff787224 */ /* 0x000fc400078e0060 */
[----:B------:R-:W-:Y:S01]  /*2ddb0*/  IMAD.MOV.U32 R121, RZ, RZ, R97 ;  /* 0x000000ffff797224 */ /* 0x000fe200078e0061 */
[----:B------:R-:W2:Y:S01]  /*2ddc0*/  LDL.LU.64 R136, [R1+0x15b0] ;  /* 0x0015b00001887983 */ /* 0x000ea20000300a00 */
[----:B------:R-:W-:Y:S02]  /*2ddd0*/  IMAD.MOV.U32 R122, RZ, RZ, R98 ;  /* 0x000000ffff7a7224 */ /* 0x000fe400078e0062 */
[----:B------:R-:W-:Y:S01]  /*2dde0*/  IMAD.MOV.U32 R123, RZ, RZ, R99 ;  /* 0x000000ffff7b7224 */ /* 0x000fe200078e0063 */
[----:B------:R-:W2:Y:S01]  /*2ddf0*/  LDL.LU.64 R138, [R1+0x15b8] ;  /* 0x0015b800018a7983 */ /* 0x000ea20000300a00 */
[C---:B------:R-:W-:Y:S03]  /*2de00*/  HMMA.1688.F32.TF32 R96, R124.reuse, R84, R88 ;  /* 0x000000547c60723c */ /* 0x040fe60000081058 */
[----:B------:R-:W2:Y:S04]  /*2de10*/  LDL.LU.64 R128, [R1+0x15a0] ;  /* 0x0015a00001807983 */ /* 0x000ea80000300a00 */
[----:B------:R-:W2:Y:S11]  /*2de20*/  LDL.LU.64 R130, [R1+0x15a8] ;  /* 0x0015a80001827983 */ /* 0x000eb60000300a00 */
[----:B------:R-:W-:Y:S06]  /*2de30*/  @!UPT UIADD3 URZ, URZ, URZ, URZ ;  /* 0x0000003f3f3ff290 */ /* 0x000fec000fffe03f */
[----:B------:R-:W-:Y:S01]  /*2de40*/  IMAD.MOV.U32 R88, RZ, RZ, R96 ;  /* 0x000000ffff587224 */ /* 0x000fe200078e0060 */
[----:B------:R-:W-:Y:S01]  /*2de50*/  MOV R91, R99 ;  /* 0x00000063005b7202 */ /* 0x000fe20000000f00 */
[----:B------:R-:W-:Y:S02]  /*2de60*/  IMAD.MOV.U32 R89, RZ, RZ, R97 ;  /* 0x000000ffff597224 */ /* 0x000fe400078e0061 */
[----:B------:R-:W-:Y:S02]  /*2de70*/  IMAD.MOV.U32 R90, RZ, RZ, R98 ;  /* 0x000000ffff5a7224 */ /* 0x000fe400078e0062 */
[----:B---3--:R-:W-:Y:S11]  /*2de80*/  HMMA.1688.F32.TF32 R96, R124, R44, R12 ;  /* 0x0000002c7c60723c */ /* 0x008ff6000008100c */
[----:B------:R-:W-:Y:S11]  /*2de90*/  @!UPT UIADD3 URZ, URZ, URZ, URZ ;  /* 0x0000003f3f3ff290 */ /* 0x000ff6000fffe03f */
[----:B------:R-:W-:Y:S02]  /*2dea0*/  @!UPT UIADD3 URZ, URZ, URZ, URZ ;  /* 0x0000003f3f3ff290 */ /* 0x000fe4000fffe03f */
[----:B------:R-:W-:Y:S02]  /*2deb0*/  IMAD.MOV.U32 R12, RZ, RZ, R96 ;  /* 0x000000ffff0c7224 */ /* 0x000fe400078e0060 */
[----:B------:R-:W-:Y:S02]  /*2dec0*/  IMAD.MOV.U32 R13, RZ, RZ, R97 ;  /* 0x000000ffff0d7224 */ /* 0x000fe400078e0061 */
        /* <DEDUP_REMOVED lines=12> */
[----:B------:R-:W4:Y:S04]  /*2df90*/  LDL.LU.64 R42, [R1+0x15e8] ;  /* 0x0015e800012a7983 */ /* 0x000f280000300a00 */
[----:B------:R-:W4:Y:S04]  /*2dfa0*/  LDL.LU.64 R112, [R1+0x1610] ;  /* 0x0016100001707983 */ /* 0x000f280000300a00 */
[----:B------:R-:W4:Y:S04]  /*2dfb0*/  LDL.LU.64 R114, [R1+0x1618] ;  /* 0x0016180001727983 */ /* 0x000f280000300a00 */
[----:B------:R-:W4:Y:S04]  /*2dfc0*/  LDL.LU.64 R108, [R1+0x1600] ;  /* 0x00160000016c7983 */ /* 0x000f280000300a00 */
[----:B------:R-:W4:Y:S04]  /*2dfd0*/  LDL.LU.64 R110, [R1+0x1608] ;  /* 0x00160800016e7983 */ /* 0x000f280000300a00 */
[----:B------:R-:W4:Y:S04]  /*2dfe0*/  LDL.LU.64 R132, [R1+0x1490] ;  /* 0x0014900001847983 */ /* 0x000f280000300a00 */
[----:B------:R-:W4:Y:S01]  /*2dff0*/  LDL.LU.64 R134, [R1+0x1498] ;  /* 0x0014980001867983 */ /* 0x000f220000300a00 */
[C---:B--2---:R-:W-:Y:S08]  /*2e000*/  HMMA.1688.F32.TF32 R104, R124.reuse, R56, R100 ;  /* 0x000000387c68723c */ /* 0x044ff00000081064 */
[----:B------:R-:W-:Y:S11]  /*2e010*/  HMMA.1688.F32.TF32 R136, R124, R80, R136 ;  /* 0x000000507c88723c */ /* 0x000ff60000081088 */
[----:B------:R-:W-:Y:S05]  /*2e020*/  @!UPT UIADD3 URZ, URZ, URZ, URZ ;  /* 0x0000003f3f3ff290 */ /* 0x000fea000fffe03f */
[----:B------:R-:W-:Y:S01]  /*2e030*/  MOV R100, R104 ;  /* 0x0000006800647202 */ /* 0x000fe20000000f00 */
[----:B------:R-:W-:Y:S02]  /*2e040*/  IMAD.MOV.U32 R101, RZ, RZ, R105 ;  /* 0x000000ffff657224 */ /* 0x000fe400078e0069 */
[----:B------:R-:W-:Y:S01]  /*2e050*/  IMAD.MOV.U32 R102, RZ, RZ, R106 ;  /* 0x000000ffff667224 */ /* 0x000fe200078e006a */
[----:B------:R-:W2:Y:S01]  /*2e060*/  LDL.LU.64 R104, [R1+0xc0] ;  /* 0x0000c00001687983 */ /* 0x000ea20000300a00 */
[----:B------:R-:W-:-:S03]  /*2e070*/  IMAD.MOV.U32 R103, RZ, RZ, R107 ;  /* 0x000000ffff677224 */ /* 0x000fc600078e006b */
[----:B------:R-:W2:Y:S01]  /*2e080*/  LDL.LU.64 R106, [R1+0xc8] ;  /* 0x0000c800016a7983 */ /* 0x000ea20000300a00 */
[----:B------:R-:W-:Y:S02]  /*2e090*/  IMAD.MOV.U32 R38, RZ, RZ, R136 ;  /* 0x000000ffff267224 */ /* 0x000fe400078e0088 */
[----:B------:R-:W-:Y:S02]  /*2e0a0*/  IMAD.MOV.U32 R39, RZ, RZ, R137 ;  /* 0x000000ffff277224 */ /* 0x000fe400078e0089 */
[----:B------:R-:W-:Y:S02]  /*2e0b0*/  IMAD.MOV.U32 R74, RZ, RZ, R138 ;  /* 0x000000ffff4a7224 */ /* 0x000fe400078e008a */
[----:B------:R-:W-:Y:S02]  /*2e0c0*/  IMAD.MOV.U32 R75, RZ, RZ, R139 ;  /* 0x000000ffff4b7224 */ /* 0x000fe400078e008b */
[C---:B------:R-:W-:Y:S08]  /*2e0d0*/  HMMA.1688.F32.TF32 R136, R124.reuse, R60, R128 ;  /* 0x0000003c7c88723c */ /* 0x040ff00000081080 */
[C---:B---3--:R-:W-:Y:S01]  /*2e0e0*/  HMMA.1688.F32.TF32 R128, R124.reuse, R24, R96 ;  /* 0x000000187c80723c */ /* 0x048fe20000081060 */
[----:B------:R-:W3:Y:S11]  /*2e0f0*/  LDL.LU.64 R96, [R1+0xb0] ;  /* 0x0000b00001607983 */ /* 0x000ef60000300a00 */
[----:B------:R-:W-:Y:S03]  /*2e100*/  @!UPT UIADD3 URZ, URZ, URZ, URZ ;  /* 0x0000003f3f3ff290 */ /* 0x000fe6000fffe03f */
[----:B------:R-:W-:Y:S04]  /*2e110*/  STL.64 [R1+0x180], R136 ;  /* 0x0001808801007387 */ /* 0x000fe80000100a00 */
[----:B------:R-:W-:Y:S04]  /*2e120*/  STL.64 [R1+0x188], R138 ;  /* 0x0001888a01007387 */ /* 0x000fe80000100a00 */
[----:B------:R-:W3:Y:S04]  /*2e130*/  LDL.LU.64 R98, [R1+0xb8] ;  /* 0x0000b80001627983 */ /* 0x000ee80000300a00 */
[----:B------:R1:W-:Y:S04]  /*2e140*/  STL.64 [R1+0x170], R128 ;  /* 0x0001708001007387 */ /* 0x0003e80000100a00 */
[----:B------:R4:W-:Y:S02]  /*2e150*/  STL.64 [R1+0x178], R130 ;  /* 0x0001788201007387 */ /* 0x0009e40000100a00 */
[C---:B----4-:R-:W-:Y:S02]  /*2e160*/  HMMA.1688.F32.TF32 R40, R124.reuse, R64, R40 ;  /* 0x000000407c28723c */ /* 0x050fe40000081028 */
[----:B-1----:R-:W4:Y:S04]  /*2e170*/  LDL.LU.64 R128, [R1+0xa0] ;  /* 0x0000a00001807983 */ /* 0x002f280000300a00 */
[----:B------:R-:W4:Y:S11]  /*2e180*/  LDL.LU.64 R130, [R1+0xa8] ;  /* 0x0000a80001827983 */ /* 0x000f360000300a00 */
[----:B------:R-:W-:Y:S06]  /*2e190*/  @!UPT UIADD3 URZ, URZ, URZ, URZ ;  /* 0x0000003f3f3ff290 */ /* 0x000fec000fffe03f */
[----:B------:R1:W-:Y:S04]  /*2e1a0*/  STL.64 [R1+0x160], R40 ;  /* 0x0001602801007387 */ /* 0x0003e80000100a00 */
[----:B------:R1:W-:Y:S04]  /*2e1b0*/  STL.64 [R1+0x168], R42 ;  /* 0x0001682a01007387 */ /* 0x0003e80000100a00 */
[----:B-1----:R-:W4:Y:S04]  /*2e1c0*/  LDL.LU.64 R40, [R1+0x90] ;  /* 0x0000900001287983 */ /* 0x002f280000300a00 */
[----:B------:R-:W4:Y:S01]  /*2e1d0*/  LDL.LU.64 R42, [R1+0x98] ;  /* 0x00009800012a7983 */ /* 0x000f220000300a00 */
[C---:B------:R-:W-:Y:S03]  /*2e1e0*/  HMMA.1688.F32.TF32 R136, R124.reuse, R76, R112 ;  /* 0x0000004c7c88723c */ /* 0x040fe60000081070 */
[----:B------:R-:W4:Y:S04]  /*2e1f0*/  LDL.LU.64 R112, [R1+0x80] ;  /* 0x0000800001707983 */ /* 0x000f280000300a00 */
[----:B------:R-:W4:Y:S01]  /*2e200*/  LDL.LU.64 R114, [R1+0x88] ;  /* 0x0000880001727983 */ /* 0x000f220000300a00 */
[----:B------:R-:W-:Y:S11]  /*2e210*/  HMMA.1688.F32.TF32 R124, R124, R68, R108 ;  /* 0x000000447c7c723c */ /* 0x000ff6000008106c */
[----:B------:R-:W-:Y:S04]  /*2e220*/  @!UPT UIADD3 URZ, URZ, URZ, URZ ;  /* 0x0000003f3f3ff290 */ /* 0x000fe8000fffe03f */
[----:B------:R-:W-:Y:S04]  /*2e230*/  STL.64 [R1+0x150], R136 ;  /* 0x0001508801007387 */ /* 0x000fe80000100a00 */
[----:B------:R-:W-:Y:S04]  /*2e240*/  STL.64 [R1+0x158], R138 ;  /* 0x0001588a01007387 */ /* 0x000fe80000100a00 */
[----:B------:R-:W4:Y:S04]  /*2e250*/  LDL.LU.64 R108, [R1+0x70] ;  /* 0x00007000016c7983 */ /* 0x000f280000300a00 */
[----:B------:R-:W4:Y:S04]  /*2e260*/  LDL.LU.64 R110, [R1+0x78] ;  /* 0x00007800016e7983 */ /* 0x000f280000300a00 */
[----:B------:R-:W-:Y:S04]  /*2e270*/  STL.64 [R1+0x140], R124 ;  /* 0x0001407c01007387 */ /* 0x000fe80000100a00 */
[----:B------:R1:W-:Y:S02]  /*2e280*/  STL.64 [R1+0x148], R126 ;  /* 0x0001487e01007387 */ /* 0x0003e40000100a00 */
[C---:B-1----:R-:W-:Y:S02]  /*2e290*/  HMMA.1688.F32.TF32 R124, R20.reuse, R72, R132 ;  /* 0x00000048147c723c */ /* 0x042fe40000081084 */
[----:B------:R-:W4:Y:S11]  /*2e2a0*/  LDL.LU.64 R132, [R1+0x60] ;  /* 0x0000600001847983 */ /* 0x000f360000300a00 */
[----:B------:R-:W-:Y:S10]  /*2e2b0*/  @!UPT UIADD3 URZ, URZ, URZ, URZ ;  /* 0x0000003f3f3ff290 */ /* 0x000ff4000fffe03f */
[----:B------:R-:W-:Y:S04]  /*2e2c0*/  STL.64 [R1+0x130], R124 ;  /* 0x0001307c01007387 */ /* 0x000fe80000100a00 */
[----:B------:R-:W-:Y:S04]  /*2e2d0*/  STL.64 [R1+0x138], R126 ;  /* 0x0001387e01007387 */ /* 0x000fe80000100a00 */
[----:B------:R-:W4:Y:S01]  /*2e2e0*/  LDL.LU.64 R134, [R1+0x68] ;  /* 0x0000680001867983 */ /* 0x000f220000300a00 */
[C---:B--2---:R-:W-:Y:S11]  /*2e2f0*/  HMMA.1688.F32.TF32 R104, R20.reuse, R36, R104 ;  /* 0x000000241468723c */ /* 0x044ff60000081068 */
[----:B------:R-:W-:Y:S11]  /*2e300*/  @!UPT UIADD3 URZ, URZ, URZ, URZ ;  /* 0x0000003f3f3ff290 */ /* 0x000ff6000fffe03f */
[----:B------:R-:W-:Y:S01]  /*2e310*/  @!UPT UIADD3 URZ, URZ, URZ, URZ ;  /* 0x0000003f3f3ff290 */ /* 0x000fe2000fffe03f */
[----:B------:R1:W-:Y:S04]  /*2e320*/  STL.64 [R1+0x120], R104 ;  /* 0x0001206801007387 */ /* 0x0003e80000100a00 */
[----:B------:R2:W-:Y:S04]  /*2e330*/  STL.64 [R1+0x128], R106 ;  /* 0x0001286a01007387 */ /* 0x0005e80000100a00 */
[----:B-1----:R-:W4:Y:S04]  /*2e340*/  LDL.LU.64 R104, [R1+0x50] ;  /* 0x0000500001687983 */ /* 0x002f280000300a00 */
[----:B--2---:R-:W2:Y:S01]  /*2e350*/  LDL.LU.64 R106, [R1+0x58] ;  /* 0x00005800016a7983 */ /* 0x004ea20000300a00 */
[C---:B---3--:R-:W-:Y:S03]  /*2e360*/  HMMA.1688.F32.TF32 R124, R20.reuse, R52, R96 ;  /* 0x00000034147c723c */ /* 0x048fe60000081060 */
[----:B------:R-:W3:Y:S04]  /*2e370*/  LDL.LU.64 R96, [R1+0x40] ;  /* 0x0000400001607983 */ /* 0x000ee80000300a00 */
[----:B------:R-:W3:Y:S11]  /*2e380*/  LDL.LU.64 R98, [R1+0x48] ;  /* 0x0000480001627983 */ /* 0x000ef60000300a00 */
[----:B------:R-:W-:Y:S05]  /*2e390*/  @!UPT UIADD3 URZ, URZ, URZ, URZ ;  /* 0x0000003f3f3ff290 */ /* 0x000fea000fffe03f */
[----:B------:R1:W-:Y:S04]  /*2e3a0*/  STL.64 [R1+0x110], R124 ;  /* 0x0001107c01007387 */ /* 0x0003e80000100a00 */
[----:B------:R4:W-:Y:S02]  /*2e3b0*/  STL.64 [R1+0x118], R126 ;  /* 0x0001187e01007387 */ /* 0x0009e40000100a00 */
[C---:B----4-:R-:W-:Y:S02]  /*2e3c0*/  HMMA.1688.F32.TF32 R128, R20.reuse, R32, R128 ;  /* 0x000000201480723c */ /* 0x050fe40000081080 */
[----:B-1----:R-:W4:Y:S04]  /*2e3d0*/  LDL.LU.64 R124, [R1+0x14b0] ;  /* 0x0014b000017c7983 */ /* 0x002f280000300a00 */
[----:B------:R-:W4:Y:S11]  /*2e3e0*/  LDL.LU.64 R126, [R1+0x14b8] ;  /* 0x0014b800017e7983 */ /* 0x000f360000300a00 */
[----:B------:R-:W-:Y:S06]  /*2e3f0*/  @!UPT UIADD3 URZ, URZ, URZ, URZ ;  /* 0x0000003f3f3ff290 */ /* 0x000fec000fffe03f */
[----:B------:R-:W-:Y:S04]  /*2e400*/  STL.64 [R1+0x100], R128 ;  /* 0x0001008001007387 */ /* 0x000fe80000100a00 */
[----:B------:R1:W-:Y:S02]  /*2e410*/  STL.64 [R1+0x108], R130 ;  /* 0x0001088201007387 */ /* 0x0003e40000100a00 */
[C---:B-1----:R-:W-:Y:S02]  /*2e420*/  HMMA.1688.F32.TF32 R128, R20.reuse, R48, R40 ;  /* 0x000000301480723c */ /* 0x042fe40000081028 */
[----:B------:R-:W4:Y:S04]  /*2e430*/  LDL.LU.64 R40, [R1+0x14a0] ;  /* 0x0014a00001287983 */ /* 0x000f280000300a00 */
[----:B------:R-:W4:Y:S11]  /*2e440*/  LDL.LU.64 R42, [R1+0x14a8] ;  /* 0x0014a800012a7983 */ /* 0x000f360000300a00 */
[----:B------:R-:W-:Y:S06]  /*2e450*/  @!UPT UIADD3 URZ, URZ, URZ, URZ ;  /* 0x0000003f3f3ff290 */ /* 0x000fec000fffe03f */
[----:B------:R-:W-:Y:S04]  /*2e460*/  STL.64 [R1+0xf0], R128 ;  /* 0x0000f08001007387 */ /* 0x000fe80000100a00 */
[----:B------:R1:W-:Y:S02]  /*2e470*/  STL.64 [R1+0xf8], R130 ;  /* 0x0000f88201007387 */ /* 0x0003e40000100a00 */
[C---:B-1----:R-:W-:Y:S02]  /*2e480*/  HMMA.1688.F32.TF32 R128, R20.reuse, R28, R112 ;  /* 0x0000001c1480723c */ /* 0x042fe40000081070 */
[----:B------:R-:W4:Y:S04]  /*2e490*/  LDL.LU.64 R112, [R1+0x1500] ;  /* 0x0015000001707983 */ /* 0x000f280000300a00 */
[----:B------:R-:W4:Y:S02]  /*2e4a0*/  LDL.LU.64 R114, [R1+0x1508] ;  /* 0x0015080001727983 */ /* 0x000f240000300a00 */
[C---:B------:R-:W-:Y:S11]  /*2e4b0*/  HMMA.1688.F32.TF32 R108, R20.reuse, R84, R108 ;  /* 0x00000054146c723c */ /* 0x040ff6000008106c */
[----:B------:R-:W-:Y:S04]  /*2e4c0*/  @!UPT UIADD3 URZ, URZ, URZ, URZ ;  /* 0x0000003f3f3ff290 */ /* 0x000fe8000fffe03f */
[----:B------:R1:W-:Y:S01]  /*2e4d0*/  STL.64 [R1+0xe0], R128 ;  /* 0x0000e08001007387 */ /* 0x0003e20000100a00 */
[C---:B------:R-:W-:Y:S03]  /*2e4e0*/  HMMA.1688.F32.TF32 R132, R20.reuse, R44, R132 ;  /* 0x0000002c1484723c */ /* 0x040fe60000081084 */
[----:B------:R1:W-:Y:S04]  /*2e4f0*/  STL.64 [R1+0xe8], R130 ;  /* 0x0000e88201007387 */ /* 0x0003e80000100a00 */
[----:B-1----:R-:W4:Y:S04]  /*2e500*/  LDL.LU.64 R128, [R1+0x14f0] ;  /* 0x0014f00001807983 */ /* 0x002f280000300a00 */
[----:B------:R-:W4:Y:S04]  /*2e510*/  LDL.LU.64 R130, [R1+0x14f8] ;  /* 0x0014f80001827983 */ /* 0x000f280000300a00 */
[----:B------:R1:W-:Y:S04]  /*2e520*/  STL.64 [R1+0xd0], R108 ;  /* 0x0000d06c01007387 */ /* 0x0003e80000100a00 */
[----:B------:R1:W-:Y:S05]  /*2e530*/  STL.64 [R1+0xd8], R110 ;  /* 0x0000d86e01007387 */ /* 0x0003ea0000100a00 */
[----:B------:R-:W-:Y:S01]  /*2e540*/  IMAD.MOV.U32 R0, RZ, RZ, R135 ;  /* 0x000000ffff007224 */ /* 0x000fe200078e0087 */
[----:B-1----:R-:W4:Y:S04]  /*2e550*/  LDL.LU.64 R108, [R1+0x15d0] ;  /* 0x0015d000016c7983 */ /* 0x002f280000300a00 */
[----:B------:R-:W4:Y:S04]  /*2e560*/  LDL.LU.64 R110, [R1+0x15d8] ;  /* 0x0015d800016e7983 */ /* 0x000f280000300a00 */
[----:B------:R-:W-:Y:S04]  /*2e570*/  STL.64 [R1+0xc0], R132 ;  /* 0x0000c08401007387 */ /* 0x000fe80000100a00 */
[----:B------:R2:W-:Y:S02]  /*2e580*/  STL [R1+0xc8], R134 ;  /* 0x0000c88601007387 */ /* 0x0005e40000100800 */
[C---:B--2---:R-:W-:Y:S02]  /*2e590*/  HMMA.1688.F32.TF32 R132, R20.reuse, R4, R104 ;  /* 0x000000041484723c */ /* 0x044fe40000081068 */
[----:B------:R-:W-:Y:S04]  /*2e5a0*/  STL [R1+0x4348], R0 ;  /* 0x0043480001007387 */ /* 0x000fe80000100800 */
[----:B------:R-:W2:Y:S04]  /*2e5b0*/  LDL.LU.64 R104, [R1+0x15c0] ;  /* 0x0015c00001687983 */ /* 0x000ea80000300a00 */
[----:B------:R-:W2:Y:S11]  /*2e5c0*/  LDL.LU.64 R106, [R1+0x15c8] ;  /* 0x0015c800016a7983 */ /* 0x000eb60000300a00 */
[----:B------:R-:W-:Y:S02]  /*2e5d0*/  @!UPT UIADD3 URZ, URZ, URZ, URZ ;  /* 0x0000003f3f3ff290 */ /* 0x000fe4000fffe03f */
[----:B------:R-:W-:Y:S04]  /*2e5e0*/  STL.64 [R1+0xb0], R132 ;  /* 0x0000b08401007387 */ /* 0x000fe80000100a00 */
[----:B------:R3:W-:Y:S02]  /*2e5f0*/  STL.64 [R1+0xb8], R134 ;  /* 0x0000b88601007387 */ /* 0x0007e40000100a00 */
[C---:B---3--:R-:W-:Y:S02]  /*2e600*/  HMMA.1688.F32.TF32 R132, R20.reuse, R56, R96 ;  /* 0x000000381484723c */ /* 0x048fe40000081060 */
[----:B------:R-:W3:Y:S04]  /*2e610*/  LDL.LU.64 R96, [R1+0x30] ;  /* 0x0000300001607983 */ /* 0x000ee80000300a00 */
[----:B------:R-:W3:Y:S11]  /*2e620*/  LDL.LU.64 R98, [R1+0x38] ;  /* 0x0000380001627983 */ /* 0x000ef60000300a00 */
[----:B------:R-:W-:Y:S06]  /*2e630*/  @!UPT UIADD3 URZ, URZ, URZ, URZ ;  /* 0x0000003f3f3ff290 */ /* 0x000fec000fffe03f */
[----:B------:R-:W-:Y:S04]  /*2e640*/  STL.64 [R1+0xa0], R132 ;  /* 0x0000a08401007387 */ /* 0x000fe80000100a00 */
[----:B------:R4:W-:Y:S02]  /*2e650*/  STL.64 [R1+0xa8], R134 ;  /* 0x0000a88601007387 */ /* 0x0009e40000100a00 */
[C---:B----4-:R-:W-:Y:S02]  /*2e660*/  HMMA.1688.F32.TF32 R132, R20.reuse, R80, R124 ;  /* 0x000000501484723c */ /* 0x050fe4000008107c */
[----:B------:R-:W3:Y:S04]  /*2e670*/  LDL.LU.64 R124, [R1+0x20] ;  /* 0x00002000017c7983 */ /* 0x000ee80000300a00 */
[----:B------:R-:W3:Y:S11]  /*2e680*/  LDL.LU.64 R126, [R1+0x28] ;  /* 0x00002800017e7983 */ /* 0x000ef60000300a00 */
[----:B------:R-:W-:Y:S06]  /*2e690*/  @!UPT UIADD3 URZ, URZ, URZ, URZ ;  /* 0x0000003f3f3ff290 */ /* 0x000fec000fffe03f */
[----:B------:R-:W-:Y:S04]  /*2e6a0*/  STL.64 [R1+0x90], R132 ;  /* 0x0000908401007387 */ /* 0x000fe80000100a00 */
[----:B------:R1:W-:Y:S02]  /*2e6b0*/  STL.64 [R1+0x98], R134 ;  /* 0x0000988601007387 */ /* 0x0003e40000100a00 */
[C---:B-1----:R-:W-:Y:S02]  /*2e6c0*/  HMMA.1688.F32.TF32 R132, R20.reuse, R60, R40 ;  /* 0x0000003c1484723c */ /* 0x042fe40000081028 */
[----:B------:R-:W3:Y:S04]  /*2e6d0*/  LDL.LU.64 R40, [R1+0x10] ;  /* 0x0000100001287983 */ /* 0x000ee80000300a00 */
[----:B------:R-:W3:Y:S11]  /*2e6e0*/  LDL.LU.64 R42, [R1+0x18] ;  /* 0x00001800012a7983 */ /* 0x000ef60000300a00 */
[----:B------:R-:W-:Y:S06]  /*2e6f0*/  @!UPT UIADD3 URZ, URZ, URZ, URZ ;  /* 0x0000003f3f3ff290 */ /* 0x000fec000fffe03f */
[----:B------:R-:W-:Y:S04]  /*2e700*/  STL.64 [R1+0x80], R132 ;  /* 0x0000808401007387 */ /* 0x000fe80000100a00 */
[----:B------:R1:W-:Y:S02]  /*2e710*/  STL.64 [R1+0x88], R134 ;  /* 0x0000888601007387 */ /* 0x0003e40000100a00 */
[C---:B-1----:R-:W-:Y:S02]  /*2e720*/  HMMA.1688.F32.TF32 R132, R20.reuse, R24, R112 ;  /* 0x000000181484723c */ /* 0x042fe40000081070 */
[----:B------:R-:W3:Y:S04]  /*2e730*/  LDL.LU.64 R112, [R1] ;  /* 0x0000000001707983 */ /* 0x000ee80000300a00 */
[----:B------:R-:W3:Y:S02]  /*2e740*/  LDL.LU.64 R114, [R1+0x8] ;  /* 0x0000080001727983 */ /* 0x000ee40000300a00 */
[C---:B------:R-:W-:Y:S08]  /*2e750*/  HMMA.1688.F32.TF32 R128, R20.reuse, R64, R128 ;  /* 0x000000401480723c */ /* 0x040ff00000081080 */
[C---:B------:R-:W-:Y:S07]  /*2e760*/  HMMA.1688.F32.TF32 R108, R20.reuse, R76, R108 ;  /* 0x0000004c146c723c */ /* 0x040fee000008106c */
[----:B------:R-:W-:Y:S04]  /*2e770*/  STL.64 [R1+0x70], R132 ;  /* 0x0000708401007387 */ /* 0x000fe80000100a00 */
[----:B------:R-:W-:Y:S04]  /*2e780*/  STL.64 [R1+0x78], R134 ;  /* 0x0000788601007387 */ /* 0x000fe80000100a00 */
[----:B------:R-:W-:Y:S01]  /*2e790*/  STL.64 [R1+0x60], R128 ;  /* 0x0000608001007387 */ /* 0x000fe20000100a00 */
[----:B--2---:R-:W-:Y:S08]  /*2e7a0*/  HMMA.1688.F32.TF32 R20, R20, R68, R104 ;  /* 0x000000441414723c */ /* 0x004ff00000081068 */
[----:B------:R-:W-:Y:S01]  /*2e7b0*/  IMAD.MOV.U32 R71, RZ, RZ, R111 ;  /* 0x000000ffff477224 */ /* 0x000fe200078e006f */
[----:B------:R-:W-:Y:S01]  /*2e7c0*/  MOV R0, R109 ;  /* 0x0000006d00007202 */ /* 0x000fe20000000f00 */
[----:B------:R-:W-:Y:S01]  /*2e7d0*/  IMAD.MOV.U32 R70, RZ, RZ, R110 ;  /* 0x000000ffff467224 */ /* 0x000fe200078e006e */
[----:B------:R-:W-:Y:S04]  /*2e7e0*/  STL.64 [R1+0x68], R130 ;  /* 0x0000688201007387 */ /* 0x000fe80000100a00 */
[----:B------:R1:W-:Y:S04]  /*2e7f0*/  STL [R1+0x50], R108 ;  /* 0x0000506c01007387 */ /* 0x0003e80000100800 */
[----:B------:R2:W-:Y:S04]  /*2e800*/  STL [R1+0x4354], R71 ;  /* 0x0043544701007387 */ /* 0x0005e80000100800 */
[----:B------:R1:W-:Y:S04]  /*2e810*/  STL [R1+0x4350], R70 ;  /* 0x0043504601007387 */ /* 0x0003e80000100800 */
[----:B------:R1:W-:Y:S04]  /*2e820*/  STL [R1+0x434c], R0 ;  /* 0x00434c0001007387 */ /* 0x0003e80000100800 */
[----:B------:R-:W-:Y:S04]  /*2e830*/  STL.64 [R1+0x40], R20 ;  /* 0x0000401401007387 */ /* 0x000fe80000100a00 */
[----:B------:R-:W-:Y:S01]  /*2e840*/  STL.64 [R1+0x48], R22 ;  /* 0x0000481601007387 */ /* 0x000fe20000100a00 */
[----:B---3--:R-:W-:Y:S11]  /*2e850*/  HMMA.1688.F32.TF32 R96, R152, R72, R96 ;  /* 0x000000489860723c */ /* 0x008ff60000081060 */
[----:B------:R-:W-:Y:S11]  /*2e860*/  @!UPT UIADD3 URZ, URZ, URZ, URZ ;  /* 0x0000003f3f3ff290 */ /* 0x000ff6000fffe03f */
[----:B------:R-:W-:Y:S01]  /*2e870*/  @!UPT UIADD3 URZ, URZ, URZ, URZ ;  /* 0x0000003f3f3ff290 */ /* 0x000fe2000fffe03f */
[----:B------:R3:W-:Y:S04]  /*2e880*/  STL [R1+0x30], R96 ;  /* 0x0000306001007387 */ /* 0x0007e80000100800 */
[----:B-1----:R-:W4:Y:S04]  /*2e890*/  LDL.LU.64 R108, [R1+0x13a0] ;  /* 0x0013a000016c7983 */ /* 0x002f280000300a00 */
[----:B------:R-:W4:Y:S01]  /*2e8a0*/  LDL.LU.64 R110, [R1+0x13a8] ;  /* 0x0013a800016e7983 */ /* 0x000f220000300a00 */
[----:B--2---:R-:W-:-:S03]  /*2e8b0*/  IMAD.MOV.U32 R71, RZ, RZ, R97 ;  /* 0x000000ffff477224 */ /* 0x004fc600078e0061 */
[----:B------:R-:W2:Y:S01]  /*2e8c0*/  LDL.LU.64 R104, [R1+0x1390] ;  /* 0x0013900001687983 */ /* 0x000ea20000300a00 */
[----:B------:R-:W-:-:S03]  /*2e8d0*/  IMAD.MOV.U32 R70, RZ, RZ, R98 ;  /* 0x000000ffff467224 */ /* 0x000fc600078e0062 */
[----:B------:R-:W2:Y:S01]  /*2e8e0*/  LDL.LU.64 R106, [R1+0x1398] ;  /* 0x00139800016a7983 */ /* 0x000ea20000300a00 */
[----:B------:R-:W-:-:S03]  /*2e8f0*/  IMAD.MOV.U32 R0, RZ, RZ, R99 ;  /* 0x000000ffff007224 */ /* 0x000fc600078e0063 */
[----:B---3--:R-:W3:Y:S04]  /*2e900*/  LDL.LU.64 R96, [R1+0x1380] ;  /* 0x0013800001607983 */ /* 0x008ee80000300a00 */
[----:B------:R-:W3:Y:S01]  /*2e910*/  LDL.LU.64 R98, [R1+0x1388] ;  /* 0x0013880001627983 */ /* 0x000ee20000300a00 */
[C---:B------:R-:W-:Y:S08]  /*2e920*/  HMMA.1688.F32.TF32 R124, R152.reuse, R36, R124 ;  /* 0x00000024987c723c */ /* 0x040ff0000008107c */
[----:B------:R-:W-:Y:S11]  /*2e930*/  HMMA.1688.F32.TF32 R20, R152, R52, R40 ;  /* 0x000000349814723c */ /* 0x000ff60000081028 */
[----:B------:R-:W-:Y:S04]  /*2e940*/  @!UPT UIADD3 URZ, URZ, URZ, URZ ;  /* 0x0000003f3f3ff290 */ /* 0x000fe8000fffe03f */
[----:B------:R-:W-:Y:S04]  /*2e950*/  STL.64 [R1+0x20], R124 ;  /* 0x0000207c01007387 */ /* 0x000fe80000100a00 */
[----:B------:R4:W-:Y:S04]  /*2e960*/  STL.64 [R1+0x28], R126 ;  /* 0x0000287e01007387 */ /* 0x0009e80000100a00 */
[----:B------:R-:W3:Y:S04]  /*2e970*/  LDL.LU.64 R40, [R1+0x1430] ;  /* 0x0014300001287983 */ /* 0x000ee80000300a00 */
[----:B------:R-:W3:Y:S01]  /*2e980*/  LDL.LU.64 R42, [R1+0x1438] ;  /* 0x00143800012a7983 */ /* 0x000ee20000300a00 */
[----:B------:R-:W-:Y:S01]  /*2e990*/  IMAD.MOV.U32 R78, RZ, RZ, R20 ;  /* 0x000000ffff4e7224 */ /* 0x000fe200078e0014 */
[----:B------:R-:W-:Y:S01]  /*2e9a0*/  MOV R26, R23 ;  /* 0x00000017001a7202 */ /* 0x000fe20000000f00 */
[----:B------:R-:W-:-:S02]  /*2e9b0*/  IMAD.MOV.U32 R62, RZ, RZ, R21 ;  /* 0x000000ffff3e7224 */ /* 0x000fc400078e0015 */
[----:B------:R-:W-:Y:S02]  /*2e9c0*/  IMAD.MOV.U32 R63, RZ, RZ, R22 ;  /* 0x000000ffff3f7224 */ /* 0x000fe400078e0016 */
[----:B------:R-:W-:Y:S11]  /*2e9d0*/  HMMA.1688.F32.TF32 R20, R152, R32, R112 ;  /* 0x000000209814723c */ /* 0x000ff60000081070 */
        /* <DEDUP_REMOVED lines=8> */
[C---:B-----5:R-:W-:Y:S08]  /*2ea60*/  HMMA.1688.F32.TF32 R248, R152.reuse, R48, R248 ;  /* 0x0000003098f8723c */ /* 0x060ff000000810f8 */
[C---:B------:R-:W-:Y:S08]  /*2ea70*/  HMMA.1688.F32.TF32 R244, R152.reuse, R28, R244 ;  /* 0x0000001c98f4723c */ /* 0x040ff000000810f4 */
[C---:B------:R-:W-:Y:S07]  /*2ea80*/  HMMA.1688.F32.TF32 R240, R152.reuse, R84, R240 ;  /* 0x0000005498f0723c */ /* 0x040fee00000810f0 */
[----:B------:R-:W-:Y:S04]  /*2ea90*/  STL.64 [R1+0x4268], R250 ;  /* 0x004268fa01007387 */ /* 0x000fe80000100a00 */
[----:B------:R-:W-:Y:S04]  /*2eaa0*/  STL.64 [R1+0x4260], R248 ;  /* 0x004260f801007387 */ /* 0x000fe80000100a00 */
[----:B------:R-:W-:Y:S04]  /*2eab0*/  STL.64 [R1+0x4278], R246 ;  /* 0x004278f601007387 */ /* 0x000fe80000100a00 */
[----:B------:R-:W-:Y:S04]  /*2eac0*/  STL.64 [R1+0x4270], R244 ;  /* 0x004270f401007387 */ /* 0x000fe80000100a00 */
[----:B------:R-:W-:Y:S04]  /*2ead0*/  STL.64 [R1+0x4288], R242 ;  /* 0x004288f201007387 */ /* 0x000fe80000100a00 */
[----:B------:R-:W-:Y:S01]  /*2eae0*/  STL.64 [R1+0x4280], R240 ;  /* 0x004280f001007387 */ /* 0x000fe20000100a00 */
[C---:B----4-:R-:W-:Y:S08]  /*2eaf0*/  HMMA.1688.F32.TF32 R124, R152.reuse, R44, R108 ;  /* 0x0000002c987c723c */ /* 0x050ff0000008106c */
[C---:B--2---:R-:W-:Y:S08]  /*2eb00*/  HMMA.1688.F32.TF32 R128, R152.reuse, R4, R104 ;  /* 0x000000049880723c */ /* 0x044ff00000081068 */
[C---:B---3--:R-:W-:Y:S07]  /*2eb10*/  HMMA.1688.F32.TF32 R212, R152.reuse, R56, R96 ;  /* 0x0000003898d4723c */ /* 0x048fee0000081060 */
[----:B------:R-:W-:Y:S04]  /*2eb20*/  STL.64 [R1+0x4298], R126 ;  /* 0x0042987e01007387 */ /* 0x000fe80000100a00 */
[----:B------:R-:W-:Y:S04]  /*2eb30*/  STL.64 [R1+0x4290], R124 ;  /* 0x0042907c01007387 */ /* 0x000fe80000100a00 */
[----:B------:R-:W-:Y:S04]  /*2eb40*/  STL.64 [R1+0x42a8], R130 ;  /* 0x0042a88201007387 */ /* 0x000fe80000100a00 */
[----:B------:R-:W-:Y:S04]  /*2eb50*/  STL.64 [R1+0x42a0], R128 ;  /* 0x0042a08001007387 */ /* 0x000fe80000100a00 */
[----:B------:R-:W2:Y:S04]  /*2eb60*/  LDL.LU.64 R140, [R1+0x1480] ;  /* 0x00148000018c7983 */ /* 0x000ea80000300a00 */
[----:B------:R-:W2:Y:S04]  /*2eb70*/  LDL.LU.64 R142, [R1+0x1488] ;  /* 0x00148800018e7983 */ /* 0x000ea80000300a00 */
[----:B------:R-:W-:Y:S04]  /*2eb80*/  STL.64 [R1+0x42b8], R214 ;  /* 0x0042b8d601007387 */ /* 0x000fe80000100a00 */
[----:B------:R-:W-:Y:S04]  /*2eb90*/  STL.64 [R1+0x42b0], R212 ;  /* 0x0042b0d401007387 */ /* 0x000fe80000100a00 */
[----:B------:R-:W3:Y:S04]  /*2eba0*/  LDL.LU.64 R144, [R1+0x1470] ;  /* 0x0014700001907983 */ /* 0x000ee80000300a00 */
[----:B------:R-:W3:Y:S04]  /*2ebb0*/  LDL.LU.64 R146, [R1+0x1478] ;  /* 0x0014780001927983 */ /* 0x000ee80000300a00 */
[----:B------:R-:W4:Y:S04]  /*2ebc0*/  LDL.LU.64 R148, [R1+0x14d0] ;  /* 0x0014d00001947983 */ /* 0x000f280000300a00 */
[----:B------:R-:W4:Y:S01]  /*2ebd0*/  LDL.LU.64 R150, [R1+0x14d8] ;  /* 0x0014d80001967983 */ /* 0x000f220000300a00 */
[C---:B------:R-:W-:Y:S03]  /*2ebe0*/  HMMA.1688.F32.TF32 R132, R152.reuse, R80, R40 ;  /* 0x000000509884723c */ /* 0x040fe60000081028 */
[----:B------:R-:W4:Y:S04]  /*2ebf0*/  LDL.LU.64 R96, [R1+0x14c0] ;  /* 0x0014c00001607983 */ /* 0x000f280000300a00 */
[----:B------:R-:W4:Y:S11]  /*2ec00*/  LDL.LU.64 R98, [R1+0x14c8] ;  /* 0x0014c80001627983 */ /* 0x000f360000300a00 */
[----:B------:R-:W-:Y:S05]  /*2ec10*/  @!UPT UIADD3 URZ, URZ, URZ, URZ ;  /* 0x0000003f3f3ff290 */ /* 0x000fea000fffe03f */
[----:B------:R-:W-:Y:S04]  /*2ec20*/  STL.64 [R1+0x42c8], R134 ;  /* 0x0042c88601007387 */ /* 0x000fe80000100a00 */
[----:B------:R1:W-:Y:S01]  /*2ec30*/  STL.64 [R1+0x42c0], R132 ;  /* 0x0042c08401007387 */ /* 0x0003e20000100a00 */
[C---:B------:R-:W-:Y:S03]  /*2ec40*/  HMMA.1688.F32.TF32 R136, R152.reuse, R60, R20 ;  /* 0x0000003c9888723c */ /* 0x040fe60000081014 */
[----:B------:R-:W4:Y:S04]  /*2ec50*/  LDL.LU.64 R20, [R1+0x1220] ;  /* 0x0012200001147983 */ /* 0x000f280000300a00 */
[----:B------:R-:W4:Y:S04]  /*2ec60*/  LDL.LU.64 R22, [R1+0x1228] ;  /* 0x0012280001167983 */ /* 0x000f280000300a00 */
[----:B------:R-:W4:Y:S04]  /*2ec70*/  LDL.LU.64 R156, [R1+0x1210] ;  /* 0x00121000019c7983 */ /* 0x000f280000300a00 */
[----:B------:R-:W4:Y:S04]  /*2ec80*/  LDL.LU.64 R158, [R1+0x1218] ;  /* 0x00121800019e7983 */ /* 0x000f280000300a00 */
[----:B------:R-:W4:Y:S04]  /*2ec90*/  LDL.LU.64 R40, [R1+0x1200] ;  /* 0x0012000001287983 */ /* 0x000f280000300a00 */
[----:B------:R-:W4:Y:S04]  /*2eca0*/  LDL.LU.64 R42, [R1+0x1208] ;  /* 0x00120800012a7983 */ /* 0x000f280000300a00 */
[----:B-1----:R-:W4:Y:S04]  /*2ecb0*/  LDL.LU.64 R132, [R1+0x1280] ;  /* 0x0012800001847983 */ /* 0x002f280000300a00 */
[----:B------:R-:W4:Y:S04]  /*2ecc0*/  LDL.LU.64 R134, [R1+0x1288] ;  /* 0x0012880001867983 */ /* 0x000f280000300a00 */
        /* <DEDUP_REMOVED lines=10> */
[----:B------:R-:W-:Y:S04]  /*2ed70*/  STL.64 [R1+0x42d8], R138 ;  /* 0x0042d88a01007387 */ /* 0x000fe80000100a00 */
[----:B------:R-:W-:Y:S01]  /*2ed80*/  STL.64 [R1+0x42d0], R136 ;  /* 0x0042d08801007387 */ /* 0x000fe20000100a00 */
[C---:B--2---:R-:W-:Y:S08]  /*2ed90*/  HMMA.1688.F32.TF32 R140, R152.reuse, R24, R140 ;  /* 0x00000018988c723c */ /* 0x044ff0000008108c */
[C---:B---3--:R-:W-:Y:S08]  /*2eda0*/  HMMA.1688.F32.TF32 R144, R152.reuse, R64, R144 ;  /* 0x000000409890723c */ /* 0x048ff00000081090 */
[C---:B----4-:R-:W-:Y:S07]  /*2edb0*/  HMMA.1688.F32.TF32 R148, R152.reuse, R76, R148 ;  /* 0x0000004c9894723c */ /* 0x050fee0000081094 */
[----:B------:R-:W-:Y:S04]  /*2edc0*/  STL.64 [R1+0x42e8], R142 ;  /* 0x0042e88e01007387 */ /* 0x000fe80000100a00 */
[----:B------:R-:W-:Y:S01]  /*2edd0*/  STL.64 [R1+0x42e0], R140 ;  /* 0x0042e08c01007387 */ /* 0x000fe20000100a00 */
[----:B------:R-:W-:Y:S03]  /*2ede0*/  HMMA.1688.F32.TF32 R152, R152, R68, R96 ;  /* 0x000000449898723c */ /* 0x000fe60000081060 */
[----:B------:R-:W-:Y:S04]  /*2edf0*/  STL.64 [R1+0x42f8], R146 ;  /* 0x0042f89201007387 */ /* 0x000fe80000100a00 */
[----:B------:R-:W-:Y:S04]  /*2ee00*/  STL.64 [R1+0x42f0], R144 ;  /* 0x0042f09001007387 */ /* 0x000fe80000100a00 */
[----:B------:R-:W-:Y:S04]  /*2ee10*/  STL.64 [R1+0x4308], R150 ;  /* 0x0043089601007387 */ /* 0x000fe80000100a00 */
[----:B------:R-:W-:Y:S04]  /*2ee20*/  STL.64 [R1+0x4300], R148 ;  /* 0x0043009401007387 */ /* 0x000fe80000100a00 */
[----:B------:R-:W2:Y:S04]  /*2ee30*/  LDL.LU.64 R96, [R1+0x1290] ;  /* 0x0012900001607983 */ /* 0x000ea80000300a00 */
[----:B------:R-:W2:Y:S04]  /*2ee40*/  LDL.LU.64 R98, [R1+0x1298] ;  /* 0x0012980001627983 */ /* 0x000ea80000300a00 */
[----:B------:R-:W-:Y:S04]  /*2ee50*/  STL.64 [R1+0x4318], R154 ;  /* 0x0043189a01007387 */ /* 0x000fe80000100a00 */
[----:B------:R-:W-:Y:S01]  /*2ee60*/  STL.64 [R1+0x4310], R152 ;  /* 0x0043109801007387 */ /* 0x000fe20000100a00 */
[C---:B------:R-:W-:Y:S03]  /*2ee70*/  HMMA.1688.F32.TF32 R160, R200.reuse, R52, R40 ;  /* 0x00000034c8a0723c */ /* 0x040fe60000081028 */
[----:B------:R-:W3:Y:S04]  /*2ee80*/  LDL.LU.64 R40, [R1+0x12d0] ;  /* 0x0012d00001287983 */ /* 0x000ee80000300a00 */
[----:B------:R-:W3:Y:S01]  /*2ee90*/  LDL.LU.64 R42, [R1+0x12d8] ;  /* 0x0012d800012a7983 */ /* 0x000ee20000300a00 */
[C---:B------:R-:W-:Y:S03]  /*2eea0*/  HMMA.1688.F32.TF32 R216, R200.reuse, R48, R108 ;  /* 0x00000030c8d8723c */ /* 0x040fe6000008106c */
[----:B------:R-:W4:Y:S04]  /*2eeb0*/  LDL.LU.64 R108, [R1+0x12c0] ;  /* 0x0012c000016c7983 */ /* 0x000f280000300a00 */
[----:B------:R-:W4:Y:S01]  /*2eec0*/  LDL.LU.64 R110, [R1+0x12c8] ;  /* 0x0012c800016e7983 */ /* 0x000f220000300a00 */
[C---:B------:R-:W-:Y:S03]  /*2eed0*/  HMMA.1688.F32.TF32 R220, R200.reuse, R4, R104 ;  /* 0x00000004c8dc723c */ /* 0x040fe60000081068 */
[----:B------:R-:W4:Y:S04]  /*2eee0*/  LDL.LU.64 R104, [R1+0x1350] ;  /* 0x0013500001687983 */ /* 0x000f280000300a00 */
[----:B------:R-:W4:Y:S01]  /*2eef0*/  LDL.LU.64 R106, [R1+0x1358] ;  /* 0x00135800016a7983 */ /* 0x000f220000300a00 */
[C---:B------:R-:W-:Y:S03]  /*2ef00*/  HMMA.1688.F32.TF32 R204, R200.reuse, R44, R112 ;  /* 0x0000002cc8cc723c */ /* 0x040fe60000081070 */
[----:B------:R-:W4:Y:S04]  /*2ef10*/  LDL.LU.64 R112, [R1+0x1320] ;  /* 0x0013200001707983 */ /* 0x000f280000300a00 */
[----:B------:R-:W4:Y:S08]  /*2ef20*/  LDL.LU.64 R114, [R1+0x1328] ;  /* 0x0013280001727983 */ /* 0x000f300000300a00 */
[----:B------:R-:W-:Y:S04]  /*2ef30*/  STL [R1+0x4150], R220 ;  /* 0x004150dc01007387 */ /* 0x000fe80000100800 */
[----:B------:R-:W-:Y:S04]  /*2ef40*/  STL [R1+0x414c], R221 ;  /* 0x00414cdd01007387 */ /* 0x000fe80000100800 */
[----:B------:R-:W-:Y:S04]  /*2ef50*/  STL [R1+0x4148], R222 ;  /* 0x004148de01007387 */ /* 0x000fe80000100800 */
[----:B------:R-:W-:Y:S01]  /*2ef60*/  STL [R1+0x4144], R223 ;  /* 0x004144df01007387 */ /* 0x000fe20000100800 */
[C---:B--2---:R-:W-:Y:S03]  /*2ef70*/  HMMA.1688.F32.TF32 R180, R200.reuse, R56, R96 ;  /* 0x00000038c8b4723c */ /* 0x044fe60000081060 */
[----:B------:R-:W2:Y:S04]  /*2ef80*/  LDL.LU.64 R96, [R1+0x1440] ;  /* 0x0014400001607983 */ /* 0x000ea80000300a00 */
[----:B------:R-:W2:Y:S11]  /*2ef90*/  LDL.LU.64 R98, [R1+0x1448] ;  /* 0x0014480001627983 */ /* 0x000eb60000300a00 */
[----:B------:R-:W-:Y:S05]  /*2efa0*/  @!UPT UIADD3 URZ, URZ, URZ, URZ ;  /* 0x0000003f3f3ff290 */ /* 0x000fea000fffe03f */
[----:B------:R-:W-:Y:S04]  /*2efb0*/  STL [R1+0x4160], R180 ;  /* 0x004160b401007387 */ /* 0x000fe80000100800 */
[----:B------:R-:W-:Y:S04]  /*2efc0*/  STL [R1+0x415c], R181 ;  /* 0x00415cb501007387 */ /* 0x000fe80000100800 */
[----:B------:R-:W-:Y:S04]  /*2efd0*/  STL [R1+0x4158], R182 ;  /* 0x004158b601007387 */ /* 0x000fe80000100800 */
[----:B------:R-:W-:Y:S01]  /*2efe0*/  STL [R1+0x4154], R183 ;  /* 0x004154b701007387 */ /* 0x000fe20000100800 */
[C---:B---3--:R-:W-:Y:S03]  /*2eff0*/  HMMA.1688.F32.TF32 R208, R200.reuse, R80, R40 ;  /* 0x00000050c8d0723c */ /* 0x048fe60000081028 */
[----:B------:R-:W3:Y:S04]  /*2f000*/  LDL.LU.64 R40, [R1+0x1410] ;  /* 0x0014100001287983 */ /* 0x000ee80000300a00 */
[----:B------:R-:W3:Y:S01]  /*2f010*/  LDL.LU.64 R42, [R1+0x1418] ;  /* 0x00141800012a7983 */ /* 0x000ee20000300a00 */
[C---:B----4-:R-:W-:Y:S11]  /*2f020*/  HMMA.1688.F32.TF32 R188, R200.reuse, R60, R108 ;  /* 0x0000003cc8bc723c */ /* 0x050ff6000008106c */
[----:B------:R-:W-:Y:S04]  /*2f030*/  @!UPT UIADD3 URZ, URZ, URZ, URZ ;  /* 0x0000003f3f3ff290 */ /* 0x000fe8000fffe03f */
[----:B------:R-:W-:Y:S04]  /*2f040*/  STL [R1+0x416c], R208 ;  /* 0x00416cd001007387 */ /* 0x000fe80000100800 */
[----:B------:R-:W-:Y:S04]  /*2f050*/  STL [R1+0x4168], R209 ;  /* 0x004168d101007387 */ /* 0x000fe80000100800 */
[----:B------:R-:W-:Y:S01]  /*2f060*/  STL [R1+0x4164], R210 ;  /* 0x004164d201007387 */ /* 0x000fe20000100800 */
[C---:B------:R-:W-:Y:S08]  /*2f070*/  HMMA.1688.F32.TF32 R172, R200.reuse, R24, R104 ;  /* 0x00000018c8ac723c */ /* 0x040ff00000081068 */
[C---:B------:R-:W-:Y:S01]  /*2f080*/  HMMA.1688.F32.TF32 R176, R200.reuse, R64, R112 ;  /* 0x00000040c8b0723c */ /* 0x040fe20000081070 */
[----:B------:R-:W-:Y:S04]  /*2f090*/  STL [R1+0x4140], R211 ;  /* 0x004140d301007387 */ /* 0x000fe80000100800 */
[----:B------:R-:W4:Y:S04]  /*2f0a0*/  LDL.LU.64 R108, [R1+0x3c0] ;  /* 0x0003c000016c7983 */ /* 0x000f280000300a00 */
[----:B------:R-:W4:Y:S04]  /*2f0b0*/  LDL.LU.64 R110, [R1+0x3c8] ;  /* 0x0003c800016e7983 */ /* 0x000f280000300a00 */
[----:B------:R-:W-:Y:S04]  /*2f0c0*/  STL [R1+0x4178], R188 ;  /* 0x004178bc01007387 */ /* 0x000fe80000100800 */
[----:B------:R-:W-:Y:S04]  /*2f0d0*/  STL [R1+0x4174], R189 ;  /* 0x004174bd01007387 */ /* 0x000fe80000100800 */
[----:B------:R-:W-:Y:S04]  /*2f0e0*/  STL [R1+0x4170], R190 ;  /* 0x004170be01007387 */ /* 0x000fe80000100800 */
[----:B------:R-:W-:Y:S04]  /*2f0f0*/  STL [R1+0x413c], R191 ;  /* 0x00413cbf01007387 */ /* 0x000fe80000100800 */
[----:B------:R-:W4:Y:S04]  /*2f100*/  LDL.LU.64 R104, [R1+0x260] ;  /* 0x0002600001687983 */ /* 0x000f280000300a00 */
        /* <DEDUP_REMOVED lines=9> */
[C---:B------:R-:W-:Y:S08]  /*2f1a0*/  HMMA.1688.F32.TF32 R20, R200.reuse, R72, R20 ;  /* 0x00000048c814723c */ /* 0x040ff00000081014 */
[C---:B------:R-:W-:Y:S08]  /*2f1b0*/  HMMA.1688.F32.TF32 R156, R200.reuse, R36, R156 ;  /* 0x00000024c89c723c */ /* 0x040ff0000008109c */
[C---:B------:R-:W-:Y:S08]  /*2f1c0*/  HMMA.1688.F32.TF32 R164, R200.reuse, R32, R132 ;  /* 0x00000020c8a4723c */ /* 0x040ff00000081084 */
[C---:B------:R-:W-:Y:S08]  /*2f1d0*/  HMMA.1688.F32.TF32 R168, R200.reuse, R28, R128 ;  /* 0x0000001cc8a8723c */ /* 0x040ff00000081080 */
[C---:B------:R-:W-:Y:S08]  /*2f1e0*/  HMMA.1688.F32.TF32 R192, R200.reuse, R84, R124 ;  /* 0x00000054c8c0723c */ /* 0x040ff0000008107c */
[C---:B--2---:R-:W-:Y:S01]  /*2f1f0*/  HMMA.1688.F32.TF32 R196, R200.reuse, R76, R96 ;  /* 0x0000004cc8c4723c */ /* 0x044fe20000081060 */
[----:B------:R-:W2:Y:S04]  /*2f200*/  LDL.LU.64 R96, [R1+0x290] ;  /* 0x0002900001607983 */ /* 0x000ea80000300a00 */
[----:B------:R-:W2:Y:S11]  /*2f210*/  LDL.LU.64 R98, [R1+0x298] ;  /* 0x0002980001627983 */ /* 0x000eb60000300a00 */
[----:B------:R-:W-:Y:S07]  /*2f220*/  @!UPT UIADD3 URZ, URZ, URZ, URZ ;  /* 0x0000003f3f3ff290 */ /* 0x000fee000fffe03f */
[----:B------:R1:W-:Y:S04]  /*2f230*/  STL [R1+0x419c], R196 ;  /* 0x00419cc401007387 */ /* 0x0003e80000100800 */
[----:B------:R1:W-:Y:S04]  /*2f240*/  STL [R1+0x4198], R197 ;  /* 0x004198c501007387 */ /* 0x0003e80000100800 */
[----:B------:R-:W-:Y:S04]  /*2f250*/  STL [R1+0x4194], R198 ;  /* 0x004194c601007387 */ /* 0x000fe80000100800 */
[----:B------:R1:W-:Y:S01]  /*2f260*/  STL [R1+0x4190], R199 ;  /* 0x004190c701007387 */ /* 0x0003e20000100800 */
[----:B---3--:R-:W-:Y:S03]  /*2f270*/  HMMA.1688.F32.TF32 R200, R200, R68, R40 ;  /* 0x00000044c8c8723c */ /* 0x008fe60000081028 */
[----:B------:R-:W3:Y:S04]  /*2f280*/  LDL.LU.64 R40, [R1+0x2b0] ;  /* 0x0002b00001287983 */ /* 0x000ee80000300a00 */
[----:B------:R-:W3:Y:S11]  /*2f290*/  LDL.LU.64 R42, [R1+0x2b8] ;  /* 0x0002b800012a7983 */ /* 0x000ef60000300a00 */
[----:B------:R-:W-:Y:S05]  /*2f2a0*/  @!UPT UIADD3 URZ, URZ, URZ, URZ ;  /* 0x0000003f3f3ff290 */ /* 0x000fea000fffe03f */
[----:B------:R1:W-:Y:S04]  /*2f2b0*/  STL [R1+0x41ac], R200 ;  /* 0x0041acc801007387 */ /* 0x0003e80000100800 */
[----:B------:R1:W-:Y:S04]  /*2f2c0*/  STL [R1+0x41a8], R201 ;  /* 0x0041a8c901007387 */ /* 0x0003e80000100800 */
[----:B------:R1:W-:Y:S04]  /*2f2d0*/  STL [R1+0x41a4], R202 ;  /* 0x0041a4ca01007387 */ /* 0x0003e80000100800 */
[----:B------:R1:W-:Y:S01]  /*2f2e0*/  STL [R1+0x41a0], R203 ;  /* 0x0041a0cb01007387 */ /* 0x0003e20000100800 */
[C---:B----4-:R-:W-:Y:S08]  /*2f2f0*/  HMMA.1688.F32.TF32 R184, R232.reuse, R72, R108 ;  /* 0x00000048e8b8723c */ /* 0x050ff0000008106c */
[----:B------:R-:W-:Y:S11]  /*2f300*/  HMMA.1688.F32.TF32 R104, R232, R36, R104 ;  /* 0x00000024e868723c */ /* 0x000ff60000081068 */
[----:B------:R-:W-:Y:S04]  /*2f310*/  @!UPT UIADD3 URZ, URZ, URZ, URZ ;  /* 0x0000003f3f3ff290 */ /* 0x000fe8000fffe03f */
[----:B------:R-:W-:Y:S04]  /*2f320*/  STL [R1+0x41bc], R184 ;  /* 0x0041bcb801007387 */ /* 0x000fe80000100800 */
[----:B------:R-:W-:Y:S04]  /*2f330*/  STL [R1+0x41b8], R185 ;  /* 0x0041b8b901007387 */ /* 0x000fe80000100800 */
[----:B------:R-:W-:Y:S04]  /*2f340*/  STL [R1+0x41b4], R186 ;  /* 0x0041b4ba01007387 */ /* 0x000fe80000100800 */
[----:B------:R4:W-:Y:S01]  /*2f350*/  STL [R1+0x41b0], R187 ;  /* 0x0041b0bb01007387 */ /* 0x0009e20000100800 */
[----:B-1----:R-:W-:-:S02]  /*2f360*/  IMAD.MOV.U32 R196, RZ, RZ, R104 ;  /* 0x000000ffffc47224 */ /* 0x002fc400078e0068 */
[----:B------:R-:W-:Y:S02]  /*2f370*/  IMAD.MOV.U32 R197, RZ, RZ, R105 ;  /* 0x000000ffffc57224 */ /* 0x000fe400078e0069 */
[----:B------:R-:W-:Y:S01]  /*2f380*/  IMAD.MOV.U32 R199, RZ, RZ, R107 ;  /* 0x000000ffffc77224 */ /* 0x000fe200078e006b */
[----:B------:R-:W4:Y:S01]  /*2f390*/  LDL.LU.64 R104, [R1+0x2d0] ;  /* 0x0002d00001687983 */ /* 0x000f220000300a00 */
[----:B------:R-:W-:-:S03]  /*2f3a0*/  IMAD.MOV.U32 R198, RZ, RZ, R106 ;  /* 0x000000ffffc67224 */ /* 0x000fc600078e006a */
[----:B------:R-:W4:Y:S04]  /*2f3b0*/  LDL.LU.64 R106, [R1+0x2d8] ;  /* 0x0002d800016a7983 */ /* 0x000f280000300a00 */
[----:B------:R1:W-:Y:S04]  /*2f3c0*/  STL [R1+0x41cc], R199 ;  /* 0x0041ccc701007387 */ /* 0x0003e80000100800 */
[----:B------:R1:W-:Y:S04]  /*2f3d0*/  STL [R1+0x41c8], R198 ;  /* 0x0041c8c601007387 */ /* 0x0003e80000100800 */
[----:B------:R-:W-:Y:S04]  /*2f3e0*/  STL [R1+0x41c4], R197 ;  /* 0x0041c4c501007387 */ /* 0x000fe80000100800 */
[----:B------:R1:W-:Y:S01]  /*2f3f0*/  STL [R1+0x41c0], R196 ;  /* 0x0041c0c401007387 */ /* 0x0003e20000100800 */
[C---:B--2---:R-:W-:Y:S11]  /*2f400*/  HMMA.1688.F32.TF32 R96, R232.reuse, R52, R96 ;  /* 0x00000034e860723c */ /* 0x044ff60000081060 */
[----:B------:R-:W-:Y:S11]  /*2f410*/  @!UPT UIADD3 URZ, URZ, URZ, URZ ;  /* 0x0000003f3f3ff290 */ /* 0x000ff6000fffe03f */
[----:B------:R-:W-:Y:S02]  /*2f420*/  @!UPT UIADD3 URZ, URZ, URZ, URZ ;  /* 0x0000003f3f3ff290 */ /* 0x000fe4000fffe03f */
[----:B------:R-:W-:Y:S01]  /*2f430*/  MOV R176, R96 ;  /* 0x0000006000b07202 */ /* 0x000fe20000000f00 */
[----:B------:R-:W-:Y:S02]  /*2f440*/  IMAD.MOV.U32 R177, RZ, RZ, R97 ;  /* 0x000000ffffb17224 */ /* 0x000fe400078e0061 */
[----:B------:R-:W-:Y:S01]  /*2f450*/  IMAD.MOV.U32 R172, RZ, RZ, R99 ;  /* 0x000000ffffac7224 */ /* 0x000fe200078e0063 */
[----:B------:R-:W2:Y:S01]  /*2f460*/  LDL.LU.64 R96, [R1+0x2f0] ;  /* 0x0002f00001607983 */ /* 0x000ea20000300a00 */
[----:B---3--:R-:W-:Y:S01]  /*2f470*/  HMMA.1688.F32.TF32 R40, R232, R32, R40 ;  /* 0x00000020e828723c */ /* 0x008fe20000081028 */
[----:B------:R-:W-:Y:S02]  /*2f480*/  IMAD.MOV.U32 R178, RZ, RZ, R98 ;  /* 0x000000ffffb27224 */ /* 0x000fe400078e0062 */
[----:B------:R-:W2:Y:S04]  /*2f490*/  LDL.LU.64 R98, [R1+0x2f8] ;  /* 0x0002f80001627983 */ /* 0x000ea80000300a00 */
[----:B------:R3:W-:Y:S04]  /*2f4a0*/  STL [R1+0x41dc], R172 ;  /* 0x0041dcac01007387 */ /* 0x0007e80000100800 */
[----:B------:R1:W-:Y:S04]  /*2f4b0*/  STL [R1+0x41d8], R178 ;  /* 0x0041d8b201007387 */ /* 0x0003e80000100800 */
[----:B------:R-:W-:Y:S04]  /*2f4c0*/  STL [R1+0x41d4], R177 ;  /* 0x0041d4b101007387 */ /* 0x000fe80000100800 */
[----:B------:R1:W-:Y:S05]  /*2f4d0*/  STL [R1+0x41d0], R176 ;  /* 0x0041d0b001007387 */ /* 0x0003ea0000100800 */
[----:B------:R-:W-:-:S02]  /*2f4e0*/  IMAD.MOV.U32 R200, RZ, RZ, R40 ;  /* 0x000000ffffc87224 */ /* 0x000fc400078e0028 */
[----:B------:R-:W-:Y:S02]  /*2f4f0*/  IMAD.MOV.U32 R201, RZ, RZ, R41 ;  /* 0x000000ffffc97224 */ /* 0x000fe400078e0029 */
[----:B------:R-:W-:Y:S01]  /*2f500*/  IMAD.MOV.U32 R202, RZ, RZ, R42 ;  /* 0x000000ffffca7224 */ /* 0x000fe200078e002a */
[----:B------:R-:W3:Y:S01]  /*2f510*/  LDL.LU.64 R40, [R1+0x310] ;  /* 0x0003100001287983 */ /* 0x000ee20000300a00 */
[----:B------:R-:W-:-:S03]  /*2f520*/  IMAD.MOV.U32 R203, RZ, RZ, R43 ;  /* 0x000000ffffcb7224 */ /* 0x000fc600078e002b */
[----:B------:R-:W3:Y:S04]  /*2f530*/  LDL.LU.64 R42, [R1+0x318] ;  /* 0x00031800012a7983 */ /* 0x000ee80000300a00 */
[----:B------:R-:W-:Y:S04]  /*2f540*/  STL [R1+0x41ec], R203 ;  /* 0x0041eccb01007387 */ /* 0x000fe80000100800 */
[----:B------:R-:W-:Y:S04]  /*2f550*/  STL [R1+0x41e8], R202 ;  /* 0x0041e8ca01007387 */ /* 0x000fe80000100800 */
[----:B------:R-:W-:Y:S04]  /*2f560*/  STL [R1+0x41e4], R201 ;  /* 0x0041e4c901007387 */ /* 0x000fe80000100800 */
[----:B------:R1:W-:Y:S01]  /*2f570*/  STL [R1+0x41e0], R200 ;  /* 0x0041e0c801007387 */ /* 0x0003e20000100800 */
[C---:B----4-:R-:W-:Y:S11]  /*2f580*/  HMMA.1688.F32.TF32 R104, R232.reuse, R48, R104 ;  /* 0x00000030e868723c */ /* 0x050ff60000081068 */
[----:B------:R-:W-:Y:S11]  /*2f590*/  @!UPT UIADD3 URZ, URZ, URZ, URZ ;  /* 0x0000003f3f3ff290 */ /* 0x000ff6000fffe03f */
[----:B------:R-:W-:Y:S02]  /*2f5a0*/  @!UPT UIADD3 URZ, URZ, URZ, URZ ;  /* 0x0000003f3f3ff290 */ /* 0x000fe4000fffe03f */
[----:B------:R-:W-:Y:S01]  /*2f5b0*/  IMAD.MOV.U32 R187, RZ, RZ, R107 ;  /* 0x000000ffffbb7224 */ /* 0x000fe200078e006b */
[----:B------:R-:W-:Y:S01]  /*2f5c0*/  MOV R185, R105 ;  /* 0x0000006900b97202 */ /* 0x000fe20000000f00 */
[----:B------:R-:W-:Y:S02]  /*2f5d0*/  IMAD.MOV.U32 R186, RZ, RZ, R106 ;  /* 0x000000ffffba7224 */ /* 0x000fe400078e006a */
[----:B------:R-:W-:Y:S02]  /*2f5e0*/  IMAD.MOV.U32 R184, RZ, RZ, R104 ;  /* 0x000000ffffb87224 */ /* 0x000fe400078e0068 */
[----:B------:R-:W4:Y:S04]  /*2f5f0*/  LDL.LU.64 R104, [R1+0x320] ;  /* 0x0003200001687983 */ /* 0x000f280000300a00 */
[----:B------:R-:W4:Y:S04]  /*2f600*/  LDL.LU.64 R106, [R1+0x328] ;  /* 0x00032800016a7983 */ /* 0x000f280000300a00 */
[----:B------:R1:W-:Y:S04]  /*2f610*/  STL [R1+0x41fc], R187 ;  /* 0x0041fcbb01007387 */ /* 0x0003e80000100800 */
[----:B------:R1:W-:Y:S04]  /*2f620*/  STL [R1+0x41f8], R186 ;  /* 0x0041f8ba01007387 */ /* 0x0003e80000100800 */
[----:B------:R1:W-:Y:S04]  /*2f630*/  STL [R1+0x41f4], R185 ;  /* 0x0041f4b901007387 */ /* 0x0003e80000100800 */
[----:B------:R1:W-:Y:S01]  /*2f640*/  STL [R1+0x41f0], R184 ;  /* 0x0041f0b801007387 */ /* 0x0003e20000100800 */
[C---:B--2---:R-:W-:Y:S08]  /*2f650*/  HMMA.1688.F32.TF32 R96, R232.reuse, R28, R96 ;  /* 0x0000001ce860723c */ /* 0x044ff00000081060 */
[----:B---3--:R-:W-:Y:S11]  /*2f660*/  HMMA.1688.F32.TF32 R40, R232, R84, R40 ;  /* 0x00000054e828723c */ /* 0x008ff60000081028 */
[----:B------:R-:W-:Y:S05]  /*2f670*/  @!UPT UIADD3 URZ, URZ, URZ, URZ ;  /* 0x0000003f3f3ff290 */ /* 0x000fea000fffe03f */
[----:B-1----:R-:W-:Y:S02]  /*2f680*/  IMAD.MOV.U32 R199, RZ, RZ, R96 ;  /* 0x000000ffffc77224 */ /* 0x002fe400078e0060 */
[----:B------:R-:W-:Y:S02]  /*2f690*/  IMAD.MOV.U32 R198, RZ, RZ, R97 ;  /* 0x000000ffffc67224 */ /* 0x000fe400078e0061 */
[----:B------:R-:W-:Y:S01]  /*2f6a0*/  IMAD.MOV.U32 R196, RZ, RZ, R99 ;  /* 0x000000ffffc47224 */ /* 0x000fe200078e0063 */
[----:B------:R-:W2:Y:S01]  /*2f6b0*/  LDL.LU.64 R96, [R1+0x350] ;  /* 0x0003500001607983 */ /* 0x000ea20000300a00 */
[----:B------:R-:W-:-:S03]  /*2f6c0*/  IMAD.MOV.U32 R197, RZ, RZ, R98 ;  /* 0x000000ffffc57224 */ /* 0x000fc600078e0062 */
[----:B------:R-:W2:Y:S04]  /*2f6d0*/  LDL.LU.64 R98, [R1+0x358] ;  /* 0x0003580001627983 */ /* 0x000ea80000300a00 */
[----:B------:R1:W-:Y:S04]  /*2f6e0*/  STL [R1+0x420c], R196 ;  /* 0x00420cc401007387 */ /* 0x0003e80000100800 */
[----:B------:R3:W-:Y:S04]  /*2f6f0*/  STL [R1+0x4208], R197 ;  /* 0x004208c501007387 */ /* 0x0007e80000100800 */
[----:B------:R1:W-:Y:S01]  /*2f700*/  STL [R1+0x4204], R198 ;  /* 0x004204c601007387 */ /* 0x0003e20000100800 */
[----:B------:R-:W-:Y:S01]  /*2f710*/  IMAD.MOV.U32 R173, RZ, RZ, R40 ;  /* 0x000000ffffad7224 */ /* 0x000fe200078e0028 */
[----:B------:R-:W-:-:S02]  /*2f720*/  MOV R189, R42 ;  /* 0x0000002a00bd7202 */ /* 0x000fc40000000f00 */
[----:B------:R1:W-:Y:S01]  /*2f730*/  STL [R1+0x4200], R199 ;  /* 0x004200c701007387 */ /* 0x0003e20000100800 */
[----:B------:R-:W-:Y:S02]  /*2f740*/  IMAD.MOV.U32 R188, RZ, RZ, R41 ;  /* 0x000000ffffbc7224 */ /* 0x000fe400078e0029 */
[----:B------:R-:W-:Y:S01]  /*2f750*/  IMAD.MOV.U32 R190, RZ, RZ, R43 ;  /* 0x000000ffffbe7224 */ /* 0x000fe200078e002b */
[----:B------:R-:W3:Y:S04]  /*2f760*/  LDL.LU.64 R40, [R1+0x340] ;  /* 0x0003400001287983 */ /* 0x000ee80000300a00 */
[----:B------:R-:W3:Y:S04]  /*2f770*/  LDL.LU.64 R42, [R1+0x348] ;  /* 0x00034800012a7983 */ /* 0x000ee80000300a00 */
[----:B------:R1:W-:Y:S04]  /*2f780*/  STL [R1+0x421c], R190 ;  /* 0x00421cbe01007387 */ /* 0x0003e80000100800 */
[----:B------:R1:W-:Y:S04]  /*2f790*/  STL [R1+0x4218], R189 ;  /* 0x004218bd01007387 */ /* 0x0003e80000100800 */
[----:B------:R1:W-:Y:S04]  /*2f7a0*/  STL [R1+0x4214], R188 ;  /* 0x004214bc01007387 */ /* 0x0003e80000100800 */
[----:B------:R1:W-:Y:S01]  /*2f7b0*/  STL [R1+0x4210], R173 ;  /* 0x004210ad01007387 */ /* 0x0003e20000100800 */
        /* <DEDUP_REMOVED lines=16> */
[----:B------:R-:W-:Y:S01]  /*2f8c0*/  MOV R200, R99 ;  /* 0x0000006300c87202 */ /* 0x000fe20000000f00 */
[----:B------:R-:W-:Y:S02]  /*2f8d0*/  IMAD.MOV.U32 R201, RZ, RZ, R98 ;  /* 0x000000ffffc97224 */ /* 0x000fe400078e0062 */
[----:B------:R-:W-:Y:S02]  /*2f8e0*/  IMAD.MOV.U32 R203, RZ, RZ, R96 ;  /* 0x000000ffffcb7224 */ /* 0x000fe400078e0060 */
[----:B------:R-:W-:Y:S02]  /*2f8f0*/  IMAD.MOV.U32 R202, RZ, RZ, R97 ;  /* 0x000000ffffca7224 */ /* 0x000fe400078e0061 */
[----:B------:R-:W2:Y:S04]  /*2f900*/  LDL.LU.64 R96, [R1+0x11c0] ;  /* 0x0011c00001607983 */ /* 0x000ea80000300a00 */
[----:B------:R-:W2:Y:S04]  /*2f910*/  LDL.LU.64 R98, [R1+0x11c8] ;  /* 0x0011c80001627983 */ /* 0x000ea80000300a00 */
[----:B------:R-:W-:Y:S04]  /*2f920*/  STL [R1+0x423c], R200 ;  /* 0x00423cc801007387 */ /* 0x000fe80000100800 */
[----:B------:R-:W-:Y:S04]  /*2f930*/  STL [R1+0x4238], R201 ;  /* 0x004238c901007387 */ /* 0x000fe80000100800 */
[----:B------:R3:W-:Y:S01]  /*2f940*/  STL [R1+0x4234], R202 ;  /* 0x004234ca01007387 */ /* 0x0007e20000100800 */
[----:B------:R-:W-:-:S02]  /*2f950*/  IMAD.MOV.U32 R187, RZ, RZ, R40 ;  /* 0x000000ffffbb7224 */ /* 0x000fc400078e0028 */
[----:B------:R-:W-:Y:S01]  /*2f960*/  IMAD.MOV.U32 R186, RZ, RZ, R41 ;  /* 0x000000ffffba7224 */ /* 0x000fe200078e0029 */
        /* <DEDUP_REMOVED lines=8> */
[----:B------:R1:W-:Y:S04]  /*2f9f0*/  STL [R1+0x4240], R187 ;  /* 0x004240bb01007387 */ /* 0x0003e80000100800 */
[----:B------:R-:W3:Y:S04]  /*2fa00*/  LDL.LU.64 R128, [R1+0x11e0] ;  /* 0x0011e00001807983 */ /* 0x000ee80000300a00 */
[----:B------:R-:W3:Y:S04]  /*2fa10*/  LDL.LU.64 R130, [R1+0x11e8] ;  /* 0x0011e80001827983 */ /* 0x000ee80000300a00 */
[----:B------:R-:W3:Y:S04]  /*2fa20*/  LDL.LU.64 R124, [R1+0x12b0] ;  /* 0x0012b000017c7983 */ /* 0x000ee80000300a00 */
[----:B------:R-:W3:Y:S04]  /*2fa30*/  LDL.LU.64 R126, [R1+0x12b8] ;  /* 0x0012b800017e7983 */ /* 0x000ee80000300a00 */
[----:B------:R-:W3:Y:S04]  /*2fa40*/  LDL.LU.64 R112, [R1+0x12a0] ;  /* 0x0012a00001707983 */ /* 0x000ee80000300a00 */
[----:B------:R-:W3:Y:S01]  /*2fa50*/  LDL.LU.64 R114, [R1+0x12a8] ;  /* 0x0012a80001727983 */ /* 0x000ee20000300a00 */
[C---:B----4-:R-:W-:Y:S11]  /*2fa60*/  HMMA.1688.F32.TF32 R104, R232.reuse, R80, R104 ;  /* 0x00000050e868723c */ /* 0x050ff60000081068 */
[----:B------:R-:W-:Y:S11]  /*2fa70*/  @!UPT UIADD3 URZ, URZ, URZ, URZ ;  /* 0x0000003f3f3ff290 */ /* 0x000ff6000fffe03f */
[----:B------:R-:W-:Y:S02]  /*2fa80*/  @!UPT UIADD3 URZ, URZ, URZ, URZ ;  /* 0x0000003f3f3ff290 */ /* 0x000fe4000fffe03f */
[----:B------:R-:W-:Y:S02]  /*2fa90*/  IMAD.MOV.U32 R180, RZ, RZ, R107 ;  /* 0x000000ffffb47224 */ /* 0x000fe400078e006b */
[----:B------:R-:W-:Y:S02]  /*2faa0*/  IMAD.MOV.U32 R210, RZ, RZ, R106 ;  /* 0x000000ffffd27224 */ /* 0x000fe400078e006a */
[----:B------:R-:W-:Y:S02]  /*2fab0*/  IMAD.MOV.U32 R209, RZ, RZ, R105 ;  /* 0x000000ffffd17224 */ /* 0x000fe400078e0069 */
[----:B------:R-:W-:Y:S01]  /*2fac0*/  IMAD.MOV.U32 R208, RZ, RZ, R104 ;  /* 0x000000ffffd07224 */ /* 0x000fe200078e0068 */
[----:B------:R4:W-:Y:S04]  /*2fad0*/  STL [R1+0x425c], R180 ;  /* 0x00425cb401007387 */ /* 0x0009e80000100800 */
[----:B------:R-:W-:Y:S04]  /*2fae0*/  STL [R1+0x4258], R210 ;  /* 0x004258d201007387 */ /* 0x000fe80000100800 */
[----:B------:R-:W-:Y:S04]  /*2faf0*/  STL [R1+0x4254], R209 ;  /* 0x004254d101007387 */ /* 0x000fe80000100800 */
[----:B------:R1:W-:Y:S04]  /*2fb00*/  STL [R1+0x4250], R208 ;  /* 0x004250d001007387 */ /* 0x0003e80000100800 */
[----:B------:R-:W4:Y:S04]  /*2fb10*/  LDL.LU.64 R108, [R1+0x3b0] ;  /* 0x0003b000016c7983 */ /* 0x000f280000300a00 */
[----:B------:R-:W4:Y:S04]  /*2fb20*/  LDL.LU.64 R110, [R1+0x3b8] ;  /* 0x0003b800016e7983 */ /* 0x000f280000300a00 */
[----:B------:R-:W4:Y:S04]  /*2fb30*/  LDL.LU.64 R104, [R1+0x3a0] ;  /* 0x0003a00001687983 */ /* 0x000f280000300a00 */
[----:B------:R-:W4:Y:S01]  /*2fb40*/  LDL.LU.64 R106, [R1+0x3a8] ;  /* 0x0003a800016a7983 */ /* 0x000f220000300a00 */
[C---:B--2---:R-:W-:Y:S08]  /*2fb50*/  HMMA.1688.F32.TF32 R96, R232.reuse, R60, R96 ;  /* 0x0000003ce860723c */ /* 0x044ff00000081060 */
[----:B---3--:R-:W-:Y:S11]  /*2fb60*/  HMMA.1688.F32.TF32 R40, R232, R24, R40 ;  /* 0x00000018e828723c */ /* 0x008ff60000081028 */
[----:B------:R-:W-:Y:S05]  /*2fb70*/  @!UPT UIADD3 URZ, URZ, URZ, URZ ;  /* 0x0000003f3f3ff290 */ /* 0x000fea000fffe03f */
[----:B-1----:R-:W-:Y:S01]  /*2fb80*/  MOV R196, R96 ;  /* 0x0000006000c47202 */ /* 0x002fe20000000f00 */
[----:B------:R-:W-:Y:S02]  /*2fb90*/  IMAD.MOV.U32 R197, RZ, RZ, R97 ;  /* 0x000000ffffc57224 */ /* 0x000fe400078e0061 */
[----:B------:R-:W-:Y:S01]  /*2fba0*/  IMAD.MOV.U32 R198, RZ, RZ, R98 ;  /* 0x000000ffffc67224 */ /* 0x000fe200078e0062 */
[----:B------:R-:W2:Y:S01]  /*2fbb0*/  LDL.LU.64 R96, [R1+0x390] ;  /* 0x0003900001607983 */ /* 0x000ea20000300a00 */
[----:B------:R-:W-:-:S03]  /*2fbc0*/  IMAD.MOV.U32 R199, RZ, RZ, R99 ;  /* 0x000000ffffc77224 */ /* 0x000fc600078e0063 */
[----:B------:R-:W2:Y:S01]  /*2fbd0*/  LDL.LU.64 R98, [R1+0x398] ;  /* 0x0003980001627983 */ /* 0x000ea20000300a00 */
[----:B------:R-:W-:Y:S02]  /*2fbe0*/  IMAD.MOV.U32 R190, RZ, RZ, R40 ;  /* 0x000000ffffbe7224 */ /* 0x000fe400078e0028 */
[----:B------:R-:W-:Y:S02]  /*2fbf0*/  IMAD.MOV.U32 R189, RZ, RZ, R41 ;  /* 0x000000ffffbd7224 */ /* 0x000fe400078e0029 */
[----:B------:R-:W-:Y:S01]  /*2fc00*/  IMAD.MOV.U32 R188, RZ, RZ, R42 ;  /* 0x000000ffffbc7224 */ /* 0x000fe200078e002a */
[----:B------:R-:W3:Y:S01]  /*2fc10*/  LDL.LU.64 R40, [R1+0x460] ;  /* 0x0004600001287983 */ /* 0x000ee20000300a00 */
[----:B------:R-:W-:-:S03]  /*2fc20*/  IMAD.MOV.U32 R173, RZ, RZ, R43 ;  /* 0x000000ffffad7224 */ /* 0x000fc600078e002b */
[----:B------:R-:W3:Y:S01]  /*2fc30*/  LDL.LU.64 R42, [R1+0x468] ;  /* 0x00046800012a7983 */ /* 0x000ee20000300a00 */
[C---:B------:R-:W-:Y:S08]  /*2fc40*/  HMMA.1688.F32.TF32 R128, R232.reuse, R64, R128 ;  /* 0x00000040e880723c */ /* 0x040ff00000081080 */
[C---:B------:R-:W-:Y:S08]  /*2fc50*/  HMMA.1688.F32.TF32 R124, R232.reuse, R76, R124 ;  /* 0x0000004ce87c723c */ /* 0x040ff0000008107c */
[----:B------:R-:W-:Y:S01]  /*2fc60*/  HMMA.1688.F32.TF32 R112, R232, R68, R112 ;  /* 0x00000044e870723c */ /* 0x000fe20000081070 */
[----:B------:R-:W2:Y:S04]  /*2fc70*/  LDL.LU.64 R232, [R1+0x450] ;  /* 0x0004500001e87983 */ /* 0x000ea80000300a00 */
[----:B------:R-:W2:Y:S04]  /*2fc80*/  LDL.LU.64 R234, [R1+0x458] ;  /* 0x0004580001ea7983 */ /* 0x000ea80000300a00 */
[----:B------:R-:W2:Y:S04]  /*2fc90*/  LDL.LU.64 R212, [R1+0x440] ;  /* 0x0004400001d47983 */ /* 0x000ea80000300a00 */
[----:B------:R-:W2:Y:S04]  /*2fca0*/  LDL.LU.64 R214, [R1+0x448] ;  /* 0x0004480001d67983 */ /* 0x000ea80000300a00 */
[----:B------:R-:W2:Y:S04]  /*2fcb0*/  LDL.LU.64 R152, [R1+0x610] ;  /* 0x0006100001987983 */ /* 0x000ea80000300a00 */
[----:B------:R-:W2:Y:S01]  /*2fcc0*/  LDL.LU.64 R154, [R1+0x618] ;  /* 0x00061800019a7983 */ /* 0x000ea20000300a00 */
        /* <DEDUP_REMOVED lines=9> */
[C---:B----4-:R-:W-:Y:S03]  /*2fd60*/  HMMA.1688.F32.TF32 R108, R236.reuse, R72, R108 ;  /* 0x00000048ec6c723c */ /* 0x050fe6000008106c */
[----:B------:R-:W4:Y:S04]  /*2fd70*/  LDL.LU.64 R148, [R1+0x380] ;  /* 0x0003800001947983 */ /* 0x000f280000300a00 */
[----:B------:R-:W4:Y:S01]  /*2fd80*/  LDL.LU.64 R150, [R1+0x388] ;  /* 0x0003880001967983 */ /* 0x000f220000300a00 */
[C---:B------:R-:W-:Y:S03]  /*2fd90*/  HMMA.1688.F32.TF32 R104, R236.reuse, R36, R104 ;  /* 0x00000024ec68723c */ /* 0x040fe60000081068 */
[----:B------:R-:W4:Y:S04]  /*2fda0*/  LDL.LU.64 R144, [R1+0x370] ;  /* 0x0003700001907983 */ /* 0x000f280000300a00 */
[----:B------:R-:W4:Y:S01]  /*2fdb0*/  LDL.LU.64 R146, [R1+0x378] ;  /* 0x0003780001927983 */ /* 0x000f220000300a00 */
[C---:B--2---:R-:W-:Y:S03]  /*2fdc0*/  HMMA.1688.F32.TF32 R96, R236.reuse, R52, R96 ;  /* 0x00000034ec60723c */ /* 0x044fe60000081060 */
[----:B------:R-:W2:Y:S04]  /*2fdd0*/  LDL.LU.64 R140, [R1+0x1070] ;  /* 0x00107000018c7983 */ /* 0x000ea80000300a00 */
[----:B------:R-:W2:Y:S01]  /*2fde0*/  LDL.LU.64 R142, [R1+0x1078] ;  /* 0x00107800018e7983 */ /* 0x000ea20000300a00 */
[----:B------:R-:W-:Y:S03]  /*2fdf0*/  HMMA.1688.F32.TF32 R240, R236, R48, R232 ;  /* 0x00000030ecf0723c */ /* 0x000fe600000810e8 */
[----:B------:R-:W2:Y:S01]  /*2fe00*/  LDL.LU.64 R136, [R1+0x1060] ;  /* 0x0010600001887983 */ /* 0x000ea20000300a00 */
[----:B------:R-:W-:Y:S01]  /*2fe10*/  IMAD.MOV.U32 R176, RZ, RZ, R128 ;  /* 0x000000ffffb07224 */ /* 0x000fe200078e0080 */
[----:B------:R-:W-:-:S02]  /*2fe20*/  MOV R177, R129 ;  /* 0x0000008100b17202 */ /* 0x000fc40000000f00 */
[----:B------:R-:W2:Y:S01]  /*2fe30*/  LDL.LU.64 R138, [R1+0x1068] ;  /* 0x00106800018a7983 */ /* 0x000ea20000300a00 */
[----:B------:R-:W-:Y:S01]  /*2fe40*/  HMMA.1688.F32.TF32 R232, R236, R28, R212 ;  /* 0x0000001cece8723c */ /* 0x000fe200000810d4 */
[----:B------:R-:W-:Y:S02]  /*2fe50*/  IMAD.MOV.U32 R178, RZ, RZ, R130 ;  /* 0x000000ffffb27224 */ /* 0x000fe400078e0082 */
[----:B------:R-:W2:Y:S01]  /*2fe60*/  LDL.LU.64 R132, [R1+0x1180] ;  /* 0x0011800001847983 */ /* 0x000ea20000300a00 */
[----:B------:R-:W-:-:S03]  /*2fe70*/  IMAD.MOV.U32 R172, RZ, RZ, R131 ;  /* 0x000000ffffac7224 */ /* 0x000fc600078e0083 */
[----:B------:R-:W2:Y:S01]  /*2fe80*/  LDL.LU.64 R134, [R1+0x1188] ;  /* 0x0011880001867983 */ /* 0x000ea20000300a00 */
[----:B------:R-:W-:Y:S01]  /*2fe90*/  HMMA.1688.F32.TF32 R212, R236, R84, R152 ;  /* 0x00000054ecd4723c */ /* 0x000fe20000081098 */
[----:B------:R-:W-:Y:S02]  /*2fea0*/  IMAD.MOV.U32 R181, RZ, RZ, R124 ;  /* 0x000000ffffb57224 */ /* 0x000fe400078e007c */
[----:B------:R-:W2:Y:S01]  /*2feb0*/  LDL.LU.64 R128, [R1+0x1160] ;  /* 0x0011600001807983 */ /* 0x000ea20000300a00 */
[----:B------:R-:W-:Y:S02]  /*2fec0*/  IMAD.MOV.U32 R182, RZ, RZ, R125 ;  /* 0x000000ffffb67224 */ /* 0x000fe400078e007d */
[----:B------:R-:W-:Y:S01]  /*2fed0*/  IMAD.MOV.U32 R183, RZ, RZ, R126 ;  /* 0x000000ffffb77224 */ /* 0x000fe200078e007e */
[----:B------:R-:W2:Y:S01]  /*2fee0*/  LDL.LU.64 R130, [R1+0x1168] ;  /* 0x0011680001827983 */ /* 0x000ea20000300a00 */
[----:B------:R-:W-:Y:S01]  /*2fef0*/  IMAD.MOV.U32 R220, RZ, RZ, R127 ;  /* 0x000000ffffdc7224 */ /* 0x000fe200078e007f */
[----:B------:R-:W-:Y:S01]  /*2ff00*/  MOV R202, R114 ;  /* 0x0000007200ca7202 */ /* 0x000fe20000000f00 */
[----:B------:R-:W-:Y:S01]  /*2ff10*/  IMAD.MOV.U32 R200, RZ, RZ, R112 ;  /* 0x000000ffffc87224 */ /* 0x000fe200078e0070 */
[----:B------:R-:W2:Y:S01]  /*2ff20*/  LDL.LU.64 R124, [R1+0x11b0] ;  /* 0x0011b000017c7983 */ /* 0x000ea20000300a00 */
[----:B------:R-:W-:-:S02]  /*2ff30*/  IMAD.MOV.U32 R201, RZ, RZ, R113 ;  /* 0x000000ffffc97224 */ /* 0x000fc400078e0071 */
[----:B------:R-:W-:Y:S01]  /*2ff40*/  IMAD.MOV.U32 R203, RZ, RZ, R115 ;  /* 0x000000ffffcb7224 */ /* 0x000fe200078e0073 */
[----:B------:R-:W2:Y:S01]  /*2ff50*/  LDL.LU.64 R126, [R1+0x11b8] ;  /* 0x0011b800017e7983 */ /* 0x000ea20000300a00 */
[----:B------:R-:W-:Y:S02]  /*2ff60*/  IMAD.MOV.U32 R184, RZ, RZ, R108 ;  /* 0x000000ffffb87224 */ /* 0x000fe400078e006c */
[----:B------:R-:W-:Y:S01]  /*2ff70*/  IMAD.MOV.U32 R185, RZ, RZ, R109 ;  /* 0x000000ffffb97224 */ /* 0x000fe200078e006d */
        /* <DEDUP_REMOVED lines=8> */
[----:B------:R-:W-:-:S03]  /*30000*/  IMAD.MOV.U32 R209, RZ, RZ, R106 ;  /* 0x000000ffffd17224 */ /* 0x000fc600078e006a */
[----:B------:R-:W2:Y:S01]  /*30010*/  LDL.LU.64 R110, [R1+0x4f8] ;  /* 0x0004f800016e7983 */ /* 0x000ea20000300a00 */
[----:B------:R-:W-:Y:S02]  /*30020*/  IMAD.MOV.U32 R221, RZ, RZ, R96 ;  /* 0x000000ffffdd7224 */ /* 0x000fe400078e0060 */
[----:B------:R-:W-:Y:S01]  /*30030*/  IMAD.MOV.U32 R222, RZ, RZ, R97 ;  /* 0x000000ffffde7224 */ /* 0x000fe200078e0061 */
[----:B------:R-:W2:Y:S01]  /*30040*/  LDL.LU.64 R104, [R1+0x510] ;  /* 0x0005100001687983 */ /* 0x000ea20000300a00 */
[----:B------:R-:W-:Y:S02]  /*30050*/  IMAD.MOV.U32 R223, RZ, RZ, R98 ;  /* 0x000000ffffdf7224 */ /* 0x000fe400078e0062 */
[----:B------:R-:W-:Y:S01]  /*30060*/  IMAD.MOV.U32 R211, RZ, RZ, R99 ;  /* 0x000000ffffd37224 */ /* 0x000fe200078e0063 */
[----:B------:R-:W2:Y:S04]  /*30070*/  LDL.LU.64 R106, [R1+0x518] ;  /* 0x00051800016a7983 */ /* 0x000ea80000300a00 */
[----:B------:R-:W2:Y:S04]  /*30080*/  LDL.LU.64 R96, [R1+0x530] ;  /* 0x0005300001607983 */ /* 0x000ea80000300a00 */
[----:B------:R-:W2:Y:S04]  /*30090*/  LDL.LU.64 R98, [R1+0x538] ;  /* 0x0005380001627983 */ /* 0x000ea80000300a00 */
[----:B------:R-:W-:Y:S04]  /*300a0*/  STL.64 [R1+0x450], R240 ;  /* 0x000450f001007387 */ /* 0x000fe80000100a00 */
[----:B------:R-:W-:Y:S04]  /*300b0*/  STL.64 [R1+0x458], R242 ;  /* 0x000458f201007387 */ /* 0x000fe80000100a00 */
[----:B------:R-:W-:Y:S04]  /*300c0*/  STL.64 [R1+0x440], R232 ;  /* 0x000440e801007387 */ /* 0x000fe80000100a00 */
[----:B------:R-:W-:Y:S04]  /*300d0*/  STL.64 [R1+0x448], R234 ;  /* 0x000448ea01007387 */ /* 0x000fe80000100a00 */
[----:B------:R-:W-:Y:S04]  /*300e0*/  LDS R232, [R2+0x380] ;  /* 0x0003800002e87984 */ /* 0x000fe80000000800 */
[----:B------:R-:W-:Y:S04]  /*300f0*/  LDS R234, [R2+0x2380] ;  /* 0x0023800002ea7984 */ /* 0x000fe80000000800 */
[----:B------:R-:W-:Y:S04]  /*30100*/  LDS R233, [R3+0x380] ;  /* 0x0003800003e97984 */ /* 0x000fe80000000800 */
[----:B------:R-:W1:Y:S01]  /*30110*/  LDS R235, [R3+0x2380] ;  /* 0x0023800003eb7984 */ /* 0x000e620000000800 */
[C---:B---3--:R-:W-:Y:S03]  /*30120*/  HMMA.1688.F32.TF32 R152, R236.reuse, R44, R40 ;  /* 0x0000002cec98723c */ /* 0x048fe60000081028 */
[----:B------:R-:W3:Y:S04]  /*30130*/  LDL.LU.64 R40, [R1+0x550] ;  /* 0x0005500001287983 */ /* 0x000ee80000300a00 */
[----:B------:R-:W-:Y:S04]  /*30140*/  STL.64 [R1+0x430], R212 ;  /* 0x000430d401007387 */ /* 0x000fe80000100a00 */
[----:B------:R-:W-:Y:S04]  /*30150*/  STL.64 [R1+0x438], R214 ;  /* 0x000438d601007387 */ /* 0x000fe80000100a00 */
[----:B------:R-:W3:Y:S01]  /*30160*/  LDL.LU.64 R42, [R1+0x558] ;  /* 0x00055800012a7983 */ /* 0x000ee20000300a00 */
[C---:B----4-:R-:W-:Y:S08]  /*30170*/  HMMA.1688.F32.TF32 R148, R236.reuse, R4, R148 ;  /* 0x00000004ec94723c */ /* 0x050ff00000081094 */
[C---:B------:R-:W-:Y:S08]  /*30180*/  HMMA.1688.F32.TF32 R144, R236.reuse, R56, R144 ;  /* 0x00000038ec90723c */ /* 0x040ff00000081090 */
[C---:B--2---:R-:W-:Y:S08]  /*30190*/  HMMA.1688.F32.TF32 R140, R236.reuse, R80, R140 ;  /* 0x00000050ec8c723c */ /* 0x044ff0000008108c */
[C---:B------:R-:W-:Y:S08]  /*301a0*/  HMMA.1688.F32.TF32 R136, R236.reuse, R60, R136 ;  /* 0x0000003cec88723c */ /* 0x040ff00000081088 */
[C---:B------:R-:W-:Y:S08]  /*301b0*/  HMMA.1688.F32.TF32 R132, R236.reuse, R24, R132 ;  /* 0x00000018ec84723c */ /* 0x040ff00000081084 */
[C---:B------:R-:W-:Y:S08]  /*301c0*/  HMMA.1688.F32.TF32 R128, R236.reuse, R64, R128 ;  /* 0x00000040ec80723c */ /* 0x040ff00000081080 */
[C---:B------:R-:W-:Y:S01]  /*301d0*/  HMMA.1688.F32.TF32 R124, R236.reuse, R76, R124 ;  /* 0x0000004cec7c723c */ /* 0x040fe2000008107c */
[----:B------:R-:W-:Y:S07]  /*301e0*/  STL.64 [R1+0x420], R152 ;  /* 0x0004209801007387 */ /* 0x000fee0000100a00 */
[----:B------:R-:W-:Y:S01]  /*301f0*/  HMMA.1688.F32.TF32 R112, R236, R68, R112 ;  /* 0x00000044ec70723c */ /* 0x000fe20000081070 */
[----:B------:R-:W-:Y:S07]  /*30200*/  STL.64 [R1+0x428], R154 ;  /* 0x0004289a01007387 */ /* 0x000fee0000100a00 */
[C---:B------:R-:W-:Y:S01]  /*30210*/  HMMA.1688.F32.TF32 R108, R228.reuse, R72, R108 ;  /* 0x00000048e46c723c */ /* 0x040fe2000008106c */
[----:B------:R2:W-:Y:S07]  /*30220*/  STL.64 [R1+0x380], R148 ;  /* 0x0003809401007387 */ /* 0x0005ee0000100a00 */
[C---:B------:R-:W-:Y:S01]  /*30230*/  HMMA.1688.F32.TF32 R104, R228.reuse, R36, R104 ;  /* 0x00000024e468723c */ /* 0x040fe20000081068 */
[----:B------:R4:W-:Y:S04]  /*30240*/  STL.64 [R1+0x388], R150 ;  /* 0x0003889601007387 */ /* 0x0009e80000100a00 */
[----:B------:R1:W-:Y:S03]  /*30250*/  STL.64 [R1+0x4d0], R144 ;  /* 0x0004d09001007387 */ /* 0x0003e60000100a00 */
[C---:B------:R-:W-:Y:S01]  /*30260*/  HMMA.1688.F32.TF32 R96, R228.reuse, R52, R96 ;  /* 0x00000034e460723c */ /* 0x040fe20000081060 */
[----:B------:R1:W-:Y:S04]  /*30270*/  STL.64 [R1+0x4d8], R146 ;  /* 0x0004d89201007387 */ /* 0x0003e80000100a00 */
        /* <DEDUP_REMOVED lines=14> */
[----:B--2---:R-:W3:Y:S04]  /*30360*/  LDL.LU.64 R148, [R1+0x570] ;  /* 0x0005700001947983 */ /* 0x004ee80000300a00 */
[----:B------:R1:W-:Y:S04]  /*30370*/  STL.64 [R1+0x510], R104 ;  /* 0x0005106801007387 */ /* 0x0003e80000100a00 */
[----:B------:R1:W-:Y:S04]  /*30380*/  STL.64 [R1+0x518], R106 ;  /* 0x0005186a01007387 */ /* 0x0003e80000100a00 */
[----:B----4-:R-:W3:Y:S04]  /*30390*/  LDL.LU.64 R150, [R1+0x578] ;  /* 0x0005780001967983 */ /* 0x010ee80000300a00 */
[----:B------:R4:W-:Y:S04]  /*303a0*/  STL.64 [R1+0x530], R96 ;  /* 0x0005306001007387 */ /* 0x0009e80000100a00 */
[----:B------:R3:W-:Y:S04]  /*303b0*/  STL.64 [R1+0x538], R98 ;  /* 0x0005386201007387 */ /* 0x0007e80000100a00 */
[----:B-1----:R-:W3:Y:S04]  /*303c0*/  LDL.LU.64 R144, [R1+0x580] ;  /* 0x0005800001907983 */ /* 0x002ee80000300a00 */
[----:B------:R-:W3:Y:S04]  /*303d0*/  LDL.LU.64 R146, [R1+0x588] ;  /* 0x0005880001927983 */ /* 0x000ee80000300a00 */
[----:B------:R-:W-:Y:S04]  /*303e0*/  LDS R236, [R2+0x400] ;  /* 0x0004000002ec7984 */ /* 0x000fe80000000800 */
[----:B------:R-:W-:Y:S04]  /*303f0*/  LDS R238, [R2+0x2400] ;  /* 0x0024000002ee7984 */ /* 0x000fe80000000800 */
[----:B------:R-:W-:Y:S04]  /*30400*/  LDS R237, [R3+0x400] ;  /* 0x0004000003ed7984 */ /* 0x000fe80000000800 */
[----:B------:R-:W1:Y:S01]  /*30410*/  LDS R239, [R3+0x2400] ;  /* 0x0024000003ef7984 */ /* 0x000e620000000800 */
[C---:B---3--:R-:W-:Y:S11]  /*30420*/  HMMA.1688.F32.TF32 R40, R228.reuse, R32, R40 ;  /* 0x00000020e428723c */ /* 0x048ff60000081028 */
[----:B------:R-:W-:Y:S11]  /*30430*/  @!UPT UIADD3 URZ, URZ, URZ, URZ ;  /* 0x0000003f3f3ff290 */ /* 0x000ff6000fffe03f */
[----:B------:R-:W-:Y:S01]  /*30440*/  @!UPT UIADD3 URZ, URZ, URZ, URZ ;  /* 0x0000003f3f3ff290 */ /* 0x000fe2000fffe03f */
[----:B------:R3:W-:Y:S04]  /*30450*/  STL.64 [R1+0x550], R40 ;  /* 0x0005502801007387 */ /* 0x0007e80000100a00 */
[----:B------:R1:W-:Y:S04]  /*30460*/  STL.64 [R1+0x558], R42 ;  /* 0x0005582a01007387 */ /* 0x0003e80000100a00 */
[----:B------:R-:W2:Y:S04]  /*30470*/  LDL.LU.64 R140, [R1+0x590] ;  /* 0x00059000018c7983 */ /* 0x000ea80000300a00 */
        /* <DEDUP_REMOVED lines=15> */
[----:B----4-:R-:W4:Y:S04]  /*30570*/  LDL.LU.64 R96, [R1+0x620] ;  /* 0x0006200001607983 */ /* 0x010f280000300a00 */
[----:B------:R-:W4:Y:S04]  /*30580*/  LDL.LU.64 R98, [R1+0x628] ;  /* 0x0006280001627983 */ /* 0x000f280000300a00 */
[----:B---3--:R-:W3:Y:S04]  /*30590*/  LDL.LU.64 R40, [R1+0x750] ;  /* 0x0007500001287983 */ /* 0x008ee80000300a00 */
[----:B-1----:R-:W3:Y:S01]  /*305a0*/  LDL.LU.64 R42, [R1+0x758] ;  /* 0x00075800012a7983 */ /* 0x002ee20000300a00 */
[C---:B------:R-:W-:Y:S08]  /*305b0*/  HMMA.1688.F32.TF32 R148, R228.reuse, R48, R148 ;  /* 0x00000030e494723c */ /* 0x040ff00000081094 */
[C---:B------:R-:W-:Y:S11]  /*305c0*/  HMMA.1688.F32.TF32 R144, R228.reuse, R28, R144 ;  /* 0x0000001ce490723c */ /* 0x040ff60000081090 */
[----:B------:R-:W-:Y:S04]  /*305d0*/  @!UPT UIADD3 URZ, URZ, URZ, URZ ;  /* 0x0000003f3f3ff290 */ /* 0x000fe8000fffe03f */
[----:B------:R1:W-:Y:S04]  /*305e0*/  STL.64 [R1+0x570], R148 ;  /* 0x0005709401007387 */ /* 0x0003e80000100a00 */
[----:B------:R1:W-:Y:S04]  /*305f0*/  STL.64 [R1+0x578], R150 ;  /* 0x0005789601007387 */ /* 0x0003e80000100a00 */
[----:B------:R1:W-:Y:S04]  /*30600*/  STL.64 [R1+0x580], R144 ;  /* 0x0005809001007387 */ /* 0x0003e80000100a00 */
[----:B------:R1:W-:Y:S01]  /*30610*/  STL.64 [R1+0x588], R146 ;  /* 0x0005889201007387 */ /* 0x0003e20000100a00 */
[C---:B--2---:R-:W-:Y:S08]  /*30620*/  HMMA.1688.F32.TF32 R140, R228.reuse, R84, R140 ;  /* 0x00000054e48c723c */ /* 0x044ff0000008108c */
[C---:B------:R-:W-:Y:S08]  /*30630*/  HMMA.1688.F32.TF32 R136, R228.reuse, R44, R136 ;  /* 0x0000002ce488723c */ /* 0x040ff00000081088 */
[C---:B------:R-:W-:Y:S08]  /*30640*/  HMMA.1688.F32.TF32 R132, R228.reuse, R4, R132 ;  /* 0x00000004e484723c */ /* 0x040ff00000081084 */
[C---:B------:R-:W-:Y:S08]  /*30650*/  HMMA.1688.F32.TF32 R128, R228.reuse, R56, R128 ;  /* 0x00000038e480723c */ /* 0x040ff00000081080 */
[C---:B------:R-:W-:Y:S08]  /*30660*/  HMMA.1688.F32.TF32 R124, R228.reuse, R80, R124 ;  /* 0x00000050e47c723c */ /* 0x040ff0000008107c */
[C---:B------:R-:W-:Y:S08]  /*30670*/  HMMA.1688.F32.TF32 R112, R228.reuse, R60, R112 ;  /* 0x0000003ce470723c */ /* 0x040ff00000081070 */
[C---:B------:R-:W-:Y:S08]  /*30680*/  HMMA.1688.F32.TF32 R108, R228.reuse, R24, R108 ;  /* 0x00000018e46c723c */ /* 0x040ff0000008106c */
[C---:B------:R-:W-:Y:S01]  /*30690*/  HMMA.1688.F32.TF32 R104, R228.reuse, R64, R104 ;  /* 0x00000040e468723c */ /* 0x040fe20000081068 */
[----:B------:R2:W-:Y:S07]  /*306a0*/  STL.64 [R1+0x590], R140 ;  /* 0x0005908c01007387 */ /* 0x0005ee0000100a00 */
[C---:B----4-:R-:W-:Y:S01]  /*306b0*/  HMMA.1688.F32.TF32 R96, R228.reuse, R76, R96 ;  /* 0x0000004ce460723c */ /* 0x050fe20000081060 */
[----:B------:R4:W-:Y:S07]  /*306c0*/  STL.64 [R1+0x598], R142 ;  /* 0x0005988e01007387 */ /* 0x0009ee0000100a00 */
[----:B---3--:R-:W-:Y:S01]  /*306d0*/  HMMA.1688.F32.TF32 R40, R228, R68, R40 ;  /* 0x00000044e428723c */ /* 0x008fe20000081028 */
        /* <DEDUP_REMOVED lines=14> */
[----:B------:R-:W3:Y:S04]  /*307c0*/  LDL.LU.64 R212, [R1+0x630] ;  /* 0x0006300001d47983 */ /* 0x000ee80000300a00 */
[----:B------:R1:W-:Y:S04]  /*307d0*/  STL.64 [R1+0x620], R96 ;  /* 0x0006206001007387 */ /* 0x0003e80000100a00 */
[----:B------:R1:W-:Y:S04]  /*307e0*/  STL.64 [R1+0x628], R98 ;  /* 0x0006286201007387 */ /* 0x0003e80000100a00 */
[----:B------:R-:W3:Y:S04]  /*307f0*/  LDL.LU.64 R214, [R1+0x638] ;  /* 0x0006380001d67983 */ /* 0x000ee80000300a00 */
[----:B------:R1:W-:Y:S04]  /*30800*/  STL.64 [R1+0x610], R40 ;  /* 0x0006102801007387 */ /* 0x0003e80000100a00 */
[----:B------:R1:W-:Y:S04]  /*30810*/  STL.64 [R1+0x618], R42 ;  /* 0x0006182a01007387 */ /* 0x0003e80000100a00 */
[----:B------:R-:W3:Y:S04]  /*30820*/  LDL.LU.64 R152, [R1+0x640] ;  /* 0x0006400001987983 */ /* 0x000ee80000300a00 */
[----:B------:R-:W3:Y:S04]  /*30830*/  LDL.LU.64 R154, [R1+0x648] ;  /* 0x00064800019a7983 */ /* 0x000ee80000300a00 */
[----:B-1----:R-:W3:Y:S04]  /*30840*/  LDL.LU.64 R148, [R1+0x650] ;  /* 0x0006500001947983 */ /* 0x002ee80000300a00 */
[----:B------:R-:W3:Y:S04]  /*30850*/  LDL.LU.64 R150, [R1+0x658] ;  /* 0x0006580001967983 */ /* 0x000ee80000300a00 */
[----:B------:R-:W3:Y:S04]  /*30860*/  LDL.LU.64 R144, [R1+0x660] ;  /* 0x0006600001907983 */ /* 0x000ee80000300a00 */
[----:B------:R-:W3:Y:S04]  /*30870*/  LDL.LU.64 R146, [R1+0x668] ;  /* 0x0006680001927983 */ /* 0x000ee80000300a00 */
[----:B--2---:R-:W2:Y:S04]  /*30880*/  LDL.LU.64 R140, [R1+0x670] ;  /* 0x00067000018c7983 */ /* 0x004ea80000300a00 */
[----:B----4-:R-:W2:Y:S04]  /*30890*/  LDL.LU.64 R142, [R1+0x678] ;  /* 0x00067800018e7983 */ /* 0x010ea80000300a00 */
        /* <DEDUP_REMOVED lines=18> */
[----:B------:R-:W-:Y:S04]  /*309c0*/  LDS R228, [R2+0x480] ;  /* 0x0004800002e47984 */ /* 0x000fe80000000800 */
[----:B------:R-:W-:Y:S04]  /*309d0*/  LDS R230, [R2+0x2480] ;  /* 0x0024800002e67984 */ /* 0x000fe80000000800 */
[----:B------:R-:W-:Y:S04]  /*309e0*/  LDS R229, [R3+0x480] ;  /* 0x0004800003e57984 */ /* 0x000fe80000000800 */
[----:B------:R-:W1:Y:S01]  /*309f0*/  LDS R231, [R3+0x2480] ;  /* 0x0024800003e77984 */ /* 0x000e620000000800 */
[C---:B---3--:R-:W-:Y:S08]  /*30a00*/  HMMA.1688.F32.TF32 R212, R232.reuse, R72, R212 ;  /* 0x00000048e8d4723c */ /* 0x048ff000000810d4 */
[C---:B------:R-:W-:Y:S08]  /*30a10*/  HMMA.1688.F32.TF32 R152, R232.reuse, R36, R152 ;  /* 0x00000024e898723c */ /* 0x040ff00000081098 */
[C---:B------:R-:W-:Y:S08]  /*30a20*/  HMMA.1688.F32.TF32 R148, R232.reuse, R52, R148 ;  /* 0x00000034e894723c */ /* 0x040ff00000081094 */
[C---:B------:R-:W-:Y:S08]  /*30a30*/  HMMA.1688.F32.TF32 R144, R232.reuse, R32, R144 ;  /* 0x00000020e890723c */ /* 0x040ff00000081090 */
[C---:B--2---:R-:W-:Y:S08]  /*30a40*/  HMMA.1688.F32.TF32 R140, R232.reuse, R48, R140 ;  /* 0x00000030e88c723c */ /* 0x044ff0000008108c */
[C---:B----4-:R-:W-:Y:S08]  /*30a50*/  HMMA.1688.F32.TF32 R136, R232.reuse, R28, R136 ;  /* 0x0000001ce888723c */ /* 0x050ff00000081088 */
[C---:B------:R-:W-:Y:S08]  /*30a60*/  HMMA.1688.F32.TF32 R132, R232.reuse, R84, R132 ;  /* 0x00000054e884723c */ /* 0x040ff00000081084 */
[C---:B------:R-:W-:Y:S01]  /*30a70*/  HMMA.1688.F32.TF32 R128, R232.reuse, R44, R128 ;  /* 0x0000002ce880723c */ /* 0x040fe20000081080 */
[----:B------:R2:W-:Y:S07]  /*30a80*/  STL.64 [R1+0x630], R212 ;  /* 0x000630d401007387 */ /* 0x0005ee0000100a00 */
[C---:B------:R-:W-:Y:S01]  /*30a90*/  HMMA.1688.F32.TF32 R124, R232.reuse, R4, R124 ;  /* 0x00000004e87c723c */ /* 0x040fe2000008107c */
[----:B------:R3:W-:Y:S07]  /*30aa0*/  STL.64 [R1+0x638], R214 ;  /* 0x000638d601007387 */ /* 0x0007ee0000100a00 */
[C---:B------:R-:W-:Y:S01]  /*30ab0*/  HMMA.1688.F32.TF32 R112, R232.reuse, R56, R112 ;  /* 0x00000038e870723c */ /* 0x040fe20000081070 */
[----:B------:R-:W-:Y:S07]  /*30ac0*/  STL.64 [R1+0x640], R152 ;  /* 0x0006409801007387 */ /* 0x000fee0000100a00 */
[C---:B------:R-:W-:Y:S01]  /*30ad0*/  HMMA.1688.F32.TF32 R108, R232.reuse, R80, R108 ;  /* 0x00000050e86c723c */ /* 0x040fe2000008106c */
[----:B------:R-:W-:Y:S07]  /*30ae0*/  STL.64 [R1+0x648], R154 ;  /* 0x0006489a01007387 */ /* 0x000fee0000100a00 */
[C---:B------:R-:W-:Y:S01]  /*30af0*/  HMMA.1688.F32.TF32 R104, R232.reuse, R60, R104 ;  /* 0x0000003ce868723c */ /* 0x040fe20000081068 */
[----:B------:R-:W-:Y:S04]  /*30b00*/  STL.64 [R1+0x650], R148 ;  /* 0x0006509401007387 */ /* 0x000fe80000100a00 */
[----:B------:R-:W-:Y:S03]  /*30b10*/  STL.64 [R1+0x658], R150 ;  /* 0x0006589601007387 */ /* 0x000fe60000100a00 */
[C---:B------:R-:W-:Y:S01]  /*30b20*/  HMMA.1688.F32.TF32 R96, R232.reuse, R24, R96 ;  /* 0x00000018e860723c */ /* 0x040fe20000081060 */
[----:B------:R-:W-:Y:S04]  /*30b30*/  STL.64 [R1+0x660], R144 ;  /* 0x0006609001007387 */ /* 0x000fe80000100a00 */
[----:B------:R-:W-:Y:S03]  /*30b40*/  STL.64 [R1+0x668], R146 ;  /* 0x0006689201007387 */ /* 0x000fe60000100a00 */
[C---:B------:R-:W-:Y:S01]  /*30b50*/  HMMA.1688.F32.TF32 R40, R232.reuse, R64, R40 ;  /* 0x00000040e828723c */ /* 0x040fe20000081028 */
        /* <DEDUP_REMOVED lines=16> */
[----:B------:R-:W4:Y:S04]  /*30c60*/  LDL.LU.64 R240, [R1+0x700] ;  /* 0x0007000001f07983 */ /* 0x000f280000300a00 */
[----:B------:R-:W-:Y:S04]  /*30c70*/  STL.64 [R1+0x720], R96 ;  /* 0x0007206001007387 */ /* 0x000fe80000100a00 */
[----:B------:R-:W-:Y:S04]  /*30c80*/  STL.64 [R1+0x728], R98 ;  /* 0x0007286201007387 */ /* 0x000fe80000100a00 */
[----:B------:R-:W4:Y:S04]  /*30c90*/  LDL.LU.64 R242, [R1+0x708] ;  /* 0x0007080001f27983 */ /* 0x000f280000300a00 */
[----:B------:R1:W-:Y:S04]  /*30ca0*/  STL.64 [R1+0x710], R40 ;  /* 0x0007102801007387 */ /* 0x0003e80000100a00 */
[----:B------:R1:W-:Y:S04]  /*30cb0*/  STL.64 [R1+0x718], R42 ;  /* 0x0007182a01007387 */ /* 0x0003e80000100a00 */
[----:B--2---:R-:W2:Y:S04]  /*30cc0*/  LDL.LU.64 R212, [R1+0x820] ;  /* 0x0008200001d47983 */ /* 0x004ea80000300a00 */
[----:B---3--:R-:W2:Y:S04]  /*30cd0*/  LDL.LU.64 R214, [R1+0x828] ;  /* 0x0008280001d67983 */ /* 0x008ea80000300a00 */
[----:B-1----:R-:W3:Y:S04]  /*30ce0*/  LDL.LU.64 R40, [R1+0x6f0] ;  /* 0x0006f00001287983 */ /* 0x002ee80000300a00 */
[----:B------:R-:W3:Y:S04]  /*30cf0*/  LDL.LU.64 R42, [R1+0x6f8] ;  /* 0x0006f800012a7983 */ /* 0x000ee80000300a00 */
        /* <DEDUP_REMOVED lines=23> */
[----:B------:R-:W3:Y:S01]  /*30e70*/  LDL.LU.64 R98, [R1+0x7f8] ;  /* 0x0007f80001627983 */ /* 0x000ee20000300a00 */
[C---:B----4-:R-:W-:Y:S08]  /*30e80*/  HMMA.1688.F32.TF32 R240, R232.reuse, R76, R240 ;  /* 0x0000004ce8f0723c */ /* 0x050ff000000810f0 */
[----:B--2---:R-:W-:Y:S11]  /*30e90*/  HMMA.1688.F32.TF32 R232, R232, R68, R212 ;  /* 0x00000044e8e8723c */ /* 0x004ff600000810d4 */
[----:B------:R-:W-:Y:S04]  /*30ea0*/  @!UPT UIADD3 URZ, URZ, URZ, URZ ;  /* 0x0000003f3f3ff290 */ /* 0x000fe8000fffe03f */
[----:B------:R-:W-:Y:S01]  /*30eb0*/  STL.64 [R1+0x700], R240 ;  /* 0x000700f001007387 */ /* 0x000fe20000100a00 */
[C---:B---3--:R-:W-:Y:S03]  /*30ec0*/  HMMA.1688.F32.TF32 R212, R236.reuse, R72, R40 ;  /* 0x00000048ecd4723c */ /* 0x048fe60000081028 */
[----:B------:R-:W-:Y:S04]  /*30ed0*/  STL.64 [R1+0x708], R242 ;  /* 0x000708f201007387 */ /* 0x000fe80000100a00 */
[----:B------:R-:W4:Y:S04]  /*30ee0*/  LDL.LU.64 R40, [R1+0x7e0] ;  /* 0x0007e00001287983 */ /* 0x000f280000300a00 */
[----:B------:R-:W-:Y:S04]  /*30ef0*/  STL.64 [R1+0x6b0], R232 ;  /* 0x0006b0e801007387 */ /* 0x000fe80000100a00 */
[----:B------:R-:W-:Y:S04]  /*30f00*/  STL.64 [R1+0x6b8], R234 ;  /* 0x0006b8ea01007387 */ /* 0x000fe80000100a00 */
[----:B------:R-:W4:Y:S01]  /*30f10*/  LDL.LU.64 R42, [R1+0x7e8] ;  /* 0x0007e800012a7983 */ /* 0x000f220000300a00 */
[C---:B------:R-:W-:Y:S08]  /*30f20*/  HMMA.1688.F32.TF32 R152, R236.reuse, R36, R152 ;  /* 0x00000024ec98723c */ /* 0x040ff00000081098 */
[C---:B------:R-:W-:Y:S08]  /*30f30*/  HMMA.1688.F32.TF32 R148, R236.reuse, R52, R148 ;  /* 0x00000034ec94723c */ /* 0x040ff00000081094 */
[C---:B------:R-:W-:Y:S08]  /*30f40*/  HMMA.1688.F32.TF32 R144, R236.reuse, R32, R144 ;  /* 0x00000020ec90723c */ /* 0x040ff00000081090 */
[C---:B------:R-:W-:Y:S08]  /*30f50*/  HMMA.1688.F32.TF32 R140, R236.reuse, R48, R140 ;  /* 0x00000030ec8c723c */ /* 0x040ff0000008108c */
[C---:B------:R-:W-:Y:S08]  /*30f60*/  HMMA.1688.F32.TF32 R136, R236.reuse, R28, R136 ;  /* 0x0000001cec88723c */ /* 0x040ff00000081088 */
[C---:B------:R-:W-:Y:S08]  /*30f70*/  HMMA.1688.F32.TF32 R132, R236.reuse, R84, R132 ;  /* 0x00000054ec84723c */ /* 0x040ff00000081084 */
[C---:B------:R-:W-:Y:S01]  /*30f80*/  HMMA.1688.F32.TF32 R128, R236.reuse, R44, R128 ;  /* 0x0000002cec80723c */ /* 0x040fe20000081080 */
[----:B------:R-:W-:Y:S07]  /*30f90*/  STL.64 [R1+0x6f0], R212 ;  /* 0x0006f0d401007387 */ /* 0x000fee0000100a00 */
[C---:B------:R-:W-:Y:S01]  /*30fa0*/  HMMA.1688.F32.TF32 R124, R236.reuse, R4, R124 ;  /* 0x00000004ec7c723c */ /* 0x040fe2000008107c */
[----:B------:R-:W-:Y:S07]  /*30fb0*/  STL.64 [R1+0x6f8], R214 ;  /* 0x0006f8d601007387 */ /* 0x000fee0000100a00 */
        /* <DEDUP_REMOVED lines=8> */
[----:B------:R1:W-:Y:S04]  /*31040*/  STL.64 [R1+0x7c0], R144 ;  /* 0x0007c09001007387 */ /* 0x0003e80000100a00 */
[----:B------:R3:W-:Y:S04]  /*31050*/  STL.64 [R1+0x7c8], R146 ;  /* 0x0007c89201007387 */ /* 0x0007e80000100a00 */
[----:B------:R4:W-:Y:S04]  /*31060*/  STL.64 [R1+0x7b0], R140 ;  /* 0x0007b08c01007387 */ /* 0x0009e80000100a00 */
[----:B------:R1:W-:Y:S04]  /*31070*/  STL.64 [R1+0x7b8], R142 ;  /* 0x0007b88e01007387 */ /* 0x0003e80000100a00 */
[----:B------:R1:W-:Y:S04]  /*31080*/  STL.64 [R1+0x7a0], R136 ;  /* 0x0007a08801007387 */ /* 0x0003e80000100a00 */
[----:B------:R1:W-:Y:S04]  /*31090*/  STL.64 [R1+0x7a8], R138 ;  /* 0x0007a88a01007387 */ /* 0x0003e80000100a00 */
        /* <DEDUP_REMOVED lines=10> */
[----:B-1----:R-:W2:Y:S04]  /*31140*/  LDL.LU.64 R144, [R1+0x7d0] ;  /* 0x0007d00001907983 */ /* 0x002ea80000300a00 */
[----:B------:R-:W-:Y:S04]  /*31150*/  STL.64 [R1+0x800], R104 ;  /* 0x0008006801007387 */ /* 0x000fe80000100a00 */
[----:B------:R-:W-:Y:S04]  /*31160*/  STL.64 [R1+0x808], R106 ;  /* 0x0008086a01007387 */ /* 0x000fe80000100a00 */
[----:B---3--:R-:W2:Y:S04]  /*31170*/  LDL.LU.64 R146, [R1+0x7d8] ;  /* 0x0007d80001927983 */ /* 0x008ea80000300a00 */
[----:B------:R-:W-:Y:S04]  /*31180*/  STL.64 [R1+0x7f0], R96 ;  /* 0x0007f06001007387 */ /* 0x000fe80000100a00 */
[----:B------:R-:W-:Y:S04]  /*31190*/  STL.64 [R1+0x7f8], R98 ;  /* 0x0007f86201007387 */ /* 0x000fe80000100a00 */
[----:B----4-:R-:W3:Y:S04]  /*311a0*/  LDL.LU.64 R140, [R1+0x760] ;  /* 0x00076000018c7983 */ /* 0x010ee80000300a00 */
[----:B------:R-:W3:Y:S04]  /*311b0*/  LDL.LU.64 R142, [R1+0x768] ;  /* 0x00076800018e7983 */ /* 0x000ee80000300a00 */
[----:B------:R-:W3:Y:S04]  /*311c0*/  LDL.LU.64 R136, [R1+0x830] ;  /* 0x0008300001887983 */ /* 0x000ee80000300a00 */
[----:B------:R-:W3:Y:S04]  /*311d0*/  LDL.LU.64 R138, [R1+0x838] ;  /* 0x00083800018a7983 */ /* 0x000ee80000300a00 */
[----:B------:R-:W-:Y:S04]  /*311e0*/  LDS R232, [R2+0x580] ;  /* 0x0005800002e87984 */ /* 0x000fe80000000800 */
[----:B------:R-:W-:Y:S04]  /*311f0*/  LDS R234, [R2+0x2580] ;  /* 0x0025800002ea7984 */ /* 0x000fe80000000800 */
[----:B------:R-:W-:Y:S04]  /*31200*/  LDS R233, [R3+0x580] ;  /* 0x0005800003e97984 */ /* 0x000fe80000000800 */
[----:B------:R-:W-:Y:S01]  /*31210*/  LDS R235, [R3+0x2580] ;  /* 0x0025800003eb7984 */ /* 0x000fe20000000800 */
[C---:B------:R-:W-:Y:S11]  /*31220*/  HMMA.1688.F32.TF32 R40, R236.reuse, R64, R40 ;  /* 0x00000040ec28723c */ /* 0x040ff60000081028 */
[----:B------:R-:W-:Y:S11]  /*31230*/  @!UPT UIADD3 URZ, URZ, URZ, URZ ;  /* 0x0000003f3f3ff290 */ /* 0x000ff6000fffe03f */
[----:B------:R-:W-:Y:S01]  /*31240*/  @!UPT UIADD3 URZ, URZ, URZ, URZ ;  /* 0x0000003f3f3ff290 */ /* 0x000fe2000fffe03f */
[----:B------:R1:W-:Y:S04]  /*31250*/  STL.64 [R1+0x7e0], R40 ;  /* 0x0007e02801007387 */ /* 0x0003e80000100a00 */
[----:B------:R1:W-:Y:S04]  /*31260*/  STL.64 [R1+0x7e8], R42 ;  /* 0x0007e82a01007387 */ /* 0x0003e80000100a00 */
        /* <DEDUP_REMOVED lines=17> */
[----:B---3--:R-:W-:Y:S01]  /*31380*/  HMMA.1688.F32.TF32 R144, R236, R68, R140 ;  /* 0x00000044ec90723c */ /* 0x008fe2000008108c */
[----:B------:R-:W-:Y:S04]  /*31390*/  LDS R236, [R2+0x500] ;  /* 0x0005000002ec7984 */ /* 0x000fe80000000800 */
[----:B------:R-:W-:Y:S03]  /*313a0*/  LDS R238, [R2+0x2500] ;  /* 0x0025000002ee7984 */ /* 0x000fe60000000800 */
[C---:B------:R-:W-:Y:S07]  /*313b0*/  HMMA.1688.F32.TF32 R140, R228.reuse, R72, R136 ;  /* 0x00000048e48c723c */ /* 0x040fee0000081088 */
[----:B------:R1:W-:Y:S04]  /*313c0*/  STL.64 [R1+0x7d0], R148 ;  /* 0x0007d09401007387 */ /* 0x0003e80000100a00 */
[----:B------:R2:W-:Y:S04]  /*313d0*/  STL.64 [R1+0x7d8], R150 ;  /* 0x0007d89601007387 */ /* 0x0005e80000100a00 */
[----:B------:R-:W-:Y:S04]  /*313e0*/  LDS R237, [R3+0x500] ;  /* 0x0005000003ed7984 */ /* 0x000fe80000000800 */
[----:B------:R-:W4:Y:S04]  /*313f0*/  LDS R239, [R3+0x2500] ;  /* 0x0025000003ef7984 */ /* 0x000f280000000800 */
[----:B------:R1:W-:Y:S04]  /*31400*/  STL.64 [R1+0x760], R144 ;  /* 0x0007609001007387 */ /* 0x0003e80000100a00 */
[----:B------:R1:W-:Y:S01]  /*31410*/  STL.64 [R1+0x768], R146 ;  /* 0x0007689201007387 */ /* 0x0003e20000100a00 */
[C---:B----4-:R-:W-:Y:S03]  /*31420*/  HMMA.1688.F32.TF32 R136, R228.reuse, R36, R40 ;  /* 0x00000024e488723c */ /* 0x050fe60000081028 */
[----:B------:R-:W4:Y:S04]  /*31430*/  LDL.LU.64 R40, [R1+0x8d0] ;  /* 0x0008d00001287983 */ /* 0x000f280000300a00 */
[----:B------:R1:W-:Y:S04]  /*31440*/  STL.64 [R1+0x830], R140 ;  /* 0x0008308c01007387 */ /* 0x0003e80000100a00 */
[----:B------:R1:W-:Y:S04]  /*31450*/  STL.64 [R1+0x838], R142 ;  /* 0x0008388e01007387 */ /* 0x0003e80000100a00 */
[----:B------:R-:W4:Y:S01]  /*31460*/  LDL.LU.64 R42, [R1+0x8d8] ;  /* 0x0008d800012a7983 */ /* 0x000f220000300a00 */
[C---:B------:R-:W-:Y:S08]  /*31470*/  HMMA.1688.F32.TF32 R132, R228.reuse, R52, R132 ;  /* 0x00000034e484723c */ /* 0x040ff00000081084 */
[C---:B------:R-:W-:Y:S08]  /*31480*/  HMMA.1688.F32.TF32 R128, R228.reuse, R32, R128 ;  /* 0x00000020e480723c */ /* 0x040ff00000081080 */
[C---:B------:R-:W-:Y:S08]  /*31490*/  HMMA.1688.F32.TF32 R124, R228.reuse, R48, R124 ;  /* 0x00000030e47c723c */ /* 0x040ff0000008107c */
[C---:B------:R-:W-:Y:S08]  /*314a0*/  HMMA.1688.F32.TF32 R112, R228.reuse, R28, R112 ;  /* 0x0000001ce470723c */ /* 0x040ff00000081070 */
[C---:B------:R-:W-:Y:S08]  /*314b0*/  HMMA.1688.F32.TF32 R108, R228.reuse, R84, R108 ;  /* 0x00000054e46c723c */ /* 0x040ff0000008106c */
[C---:B------:R-:W-:Y:S01]  /*314c0*/  HMMA.1688.F32.TF32 R104, R228.reuse, R44, R104 ;  /* 0x0000002ce468723c */ /* 0x040fe20000081068 */
[----:B------:R1:W-:Y:S07]  /*314d0*/  STL.64 [R1+0x840], R136 ;  /* 0x0008408801007387 */ /* 0x0003ee0000100a00 */
        /* <DEDUP_REMOVED lines=12> */
[----:B-1----:R-:W4:Y:S04]  /*315a0*/  LDL.LU.64 R148, [R1+0x8e0] ;  /* 0x0008e00001947983 */ /* 0x002f280000300a00 */
[----:B------:R1:W-:Y:S04]  /*315b0*/  STL.64 [R1+0x8b0], R104 ;  /* 0x0008b06801007387 */ /* 0x0003e80000100a00 */
[----:B------:R1:W-:Y:S04]  /*315c0*/  STL.64 [R1+0x8b8], R106 ;  /* 0x0008b86a01007387 */ /* 0x0003e80000100a00 */
[----:B--2---:R-:W4:Y:S04]  /*315d0*/  LDL.LU.64 R150, [R1+0x8e8] ;  /* 0x0008e80001967983 */ /* 0x004f280000300a00 */
[----:B------:R2:W-:Y:S04]  /*315e0*/  STL.64 [R1+0x8c0], R96 ;  /* 0x0008c06001007387 */ /* 0x0005e80000100a00 */
[----:B------:R1:W-:Y:S04]  /*315f0*/  STL.64 [R1+0x8c8], R98 ;  /* 0x0008c86201007387 */ /* 0x0003e80000100a00 */
[----:B------:R-:W4:Y:S04]  /*31600*/  LDL.LU.64 R144, [R1+0x8f0] ;  /* 0x0008f00001907983 */ /* 0x000f280000300a00 */
[----:B------:R-:W4:Y:S02]  /*31610*/  LDL.LU.64 R146, [R1+0x8f8] ;  /* 0x0008f80001927983 */ /* 0x000f240000300a00 */
[C---:B----4-:R-:W-:Y:S11]  /*31620*/  HMMA.1688.F32.TF32 R40, R228.reuse, R56, R40 ;  /* 0x00000038e428723c */ /* 0x050ff60000081028 */
[----:B------:R-:W-:Y:S11]  /*31630*/  @!UPT UIADD3 URZ, URZ, URZ, URZ ;  /* 0x0000003f3f3ff290 */ /* 0x000ff6000fffe03f */
[----:B------:R-:W-:Y:S01]  /*31640*/  @!UPT UIADD3 URZ, URZ, URZ, URZ ;  /* 0x0000003f3f3ff290 */ /* 0x000fe2000fffe03f */
[----:B------:R4:W-:Y:S04]  /*31650*/  STL.64 [R1+0x8d0], R40 ;  /* 0x0008d02801007387 */ /* 0x0009e80000100a00 */
[----:B------:R1:W-:Y:S04]  /*31660*/  STL.64 [R1+0x8d8], R42 ;  /* 0x0008d82a01007387 */ /* 0x0003e80000100a00 */
        /* <DEDUP_REMOVED lines=14> */
[----:B-1----:R-:W3:Y:S04]  /*31750*/  LDL.LU.64 R104, [R1+0x9f0] ;  /* 0x0009f00001687983 */ /* 0x002ee80000300a00 */
[----:B------:R-:W3:Y:S04]  /*31760*/  LDL.LU.64 R106, [R1+0x9f8] ;  /* 0x0009f800016a7983 */ /* 0x000ee80000300a00 */
[----:B--2---:R-:W2:Y:S04]  /*31770*/  LDL.LU.64 R96, [R1+0xa00] ;  /* 0x000a000001607983 */ /* 0x004ea80000300a00 */
[----:B------:R-:W2:Y:S04]  /*31780*/  LDL.LU.64 R98, [R1+0xa08] ;  /* 0x000a080001627983 */ /* 0x000ea80000300a00 */
[----:B----4-:R-:W4:Y:S04]  /*31790*/  LDL.LU.64 R40, [R1+0xa20] ;  /* 0x000a200001287983 */ /* 0x010f280000300a00 */
[----:B------:R-:W4:Y:S01]  /*317a0*/  LDL.LU.64 R42, [R1+0xa28] ;  /* 0x000a2800012a7983 */ /* 0x000f220000300a00 */
[C---:B------:R-:W-:Y:S08]  /*317b0*/  HMMA.1688.F32.TF32 R148, R228.reuse, R80, R148 ;  /* 0x00000050e494723c */ /* 0x040ff00000081094 */
[C---:B------:R-:W-:Y:S11]  /*317c0*/  HMMA.1688.F32.TF32 R144, R228.reuse, R60, R144 ;  /* 0x0000003ce490723c */ /* 0x040ff60000081090 */
[----:B------:R-:W-:Y:S04]  /*317d0*/  @!UPT UIADD3 URZ, URZ, URZ, URZ ;  /* 0x0000003f3f3ff290 */ /* 0x000fe8000fffe03f */
[----:B------:R-:W-:Y:S04]  /*317e0*/  STL.64 [R1+0x8e0], R148 ;  /* 0x0008e09401007387 */ /* 0x000fe80000100a00 */
[----:B------:R-:W-:Y:S04]  /*317f0*/  STL.64 [R1+0x8e8], R150 ;  /* 0x0008e89601007387 */ /* 0x000fe80000100a00 */
[----:B------:R-:W-:Y:S04]  /*31800*/  STL.64 [R1+0x8f0], R144 ;  /* 0x0008f09001007387 */ /* 0x000fe80000100a00 */
[----:B------:R-:W-:Y:S01]  /*31810*/  STL.64 [R1+0x8f8], R146 ;  /* 0x0008f89201007387 */ /* 0x000fe20000100a00 */
[C---:B---3--:R-:W-:Y:S08]  /*31820*/  HMMA.1688.F32.TF32 R140, R228.reuse, R24, R140 ;  /* 0x00000018e48c723c */ /* 0x048ff0000008108c */
[C---:B------:R-:W-:Y:S08]  /*31830*/  HMMA.1688.F32.TF32 R136, R228.reuse, R64, R136 ;  /* 0x00000040e488723c */ /* 0x040ff00000081088 */
[C---:B------:R-:W-:Y:S08]  /*31840*/  HMMA.1688.F32.TF32 R132, R228.reuse, R76, R132 ;  /* 0x0000004ce484723c */ /* 0x040ff00000081084 */
[----:B------:R-:W-:Y:S01]  /*31850*/  HMMA.1688.F32.TF32 R128, R228, R68, R128 ;  /* 0x00000044e480723c */ /* 0x000fe20000081080 */
[----:B------:R-:W-:Y:S04]  /*31860*/  STL.64 [R1+0x910], R140 ;  /* 0x0009108c01007387 */ /* 0x000fe80000100a00 */
[----:B------:R-:W-:Y:S04]  /*31870*/  STL.64 [R1+0x918], R142 ;  /* 0x0009188e01007387 */ /* 0x000fe80000100a00 */
[----:B------:R-:W-:Y:S04]  /*31880*/  STL.64 [R1+0x930], R136 ;  /* 0x0009308801007387 */ /* 0x000fe80000100a00 */
[----:B------:R-:W-:Y:S04]  /*31890*/  STL.64 [R1+0x938], R138 ;  /* 0x0009388a01007387 */ /* 0x000fe80000100a00 */
[----:B------:R-:W-:Y:S04]  /*318a0*/  STL.64 [R1+0x960], R132 ;  /* 0x0009608401007387 */ /* 0x000fe80000100a00 */
[----:B------:R-:W-:Y:S04]  /*318b0*/  STL.64 [R1+0x968], R134 ;  /* 0x0009688601007387 */ /* 0x000fe80000100a00 */
[----:B------:R-:W-:Y:S04]  /*318c0*/  STL.64 [R1+0x950], R128 ;  /* 0x0009508001007387 */ /* 0x000fe80000100a00 */
[----:B------:R1:W-:Y:S04]  /*318d0*/  STL.64 [R1+0x958], R130 ;  /* 0x0009588201007387 */ /* 0x0003e80000100a00 */
[----:B------:R-:W-:Y:S04]  /*318e0*/  LDS R228, [R2+0x600] ;  /* 0x0006000002e47984 */ /* 0x000fe80000000800 */
[----:B------:R-:W-:Y:S01]  /*318f0*/  LDS R230, [R2+0x2600] ;  /* 0x0026000002e67984 */ /* 0x000fe20000000800 */
[C---:B-1----:R-:W-:Y:S03]  /*31900*/  HMMA.1688.F32.TF32 R128, R236.reuse, R72, R124 ;  /* 0x00000048ec80723c */ /* 0x042fe6000008107c */
[----:B------:R-:W-:Y:S04]  /*31910*/  LDS R229, [R3+0x600] ;  /* 0x0006000003e57984 */ /* 0x000fe80000000800 */
[----:B------:R-:W1:Y:S01]  /*31920*/  LDS R231, [R3+0x2600] ;  /* 0x0026000003e77984 */ /* 0x000e620000000800 */
[C---:B------:R-:W-:Y:S08]  /*31930*/  HMMA.1688.F32.TF32 R124, R236.reuse, R36, R112 ;  /* 0x00000024ec7c723c */ /* 0x040ff00000081070 */
[C---:B------:R-:W-:Y:S08]  /*31940*/  HMMA.1688.F32.TF32 R112, R236.reuse, R52, R108 ;  /* 0x00000034ec70723c */ /* 0x040ff0000008106c */
[C---:B------:R-:W-:Y:S08]  /*31950*/  HMMA.1688.F32.TF32 R108, R236.reuse, R32, R104 ;  /* 0x00000020ec6c723c */ /* 0x040ff00000081068 */
[C---:B--2---:R-:W-:Y:S01]  /*31960*/  HMMA.1688.F32.TF32 R104, R236.reuse, R48, R96 ;  /* 0x00000030ec68723c */ /* 0x044fe20000081060 */
[----:B------:R2:W-:Y:S04]  /*31970*/  STL.64 [R1+0x990], R128 ;  /* 0x0009908001007387 */ /* 0x0005e80000100a00 */
[----:B------:R3:W-:Y:S04]  /*31980*/  STL.64 [R1+0x998], R130 ;  /* 0x0009988201007387 */ /* 0x0007e80000100a00 */
[----:B------:R1:W-:Y:S04]  /*31990*/  STL.64 [R1+0x9c0], R124 ;  /* 0x0009c07c01007387 */ /* 0x0003e80000100a00 */
[----:B------:R1:W-:Y:S01]  /*319a0*/  STL.64 [R1+0x9c8], R126 ;  /* 0x0009c87e01007387 */ /* 0x0003e20000100a00 */
[C---:B----4-:R-:W-:Y:S03]  /*319b0*/  HMMA.1688.F32.TF32 R96, R236.reuse, R28, R40 ;  /* 0x0000001cec60723c */ /* 0x050fe60000081028 */
[----:B------:R2:W-:Y:S04]  /*319c0*/  STL.64 [R1+0x9e0], R112 ;  /* 0x0009e07001007387 */ /* 0x0005e80000100a00 */
[----:B------:R1:W-:Y:S04]  /*319d0*/  STL.64 [R1+0x9e8], R114 ;  /* 0x0009e87201007387 */ /* 0x0003e80000100a00 */
[----:B------:R1:W-:Y:S04]  /*319e0*/  STL.64 [R1+0x9f0], R108 ;  /* 0x0009f06c01007387 */ /* 0x0003e80000100a00 */
[----:B------:R1:W-:Y:S04]  /*319f0*/  STL.64 [R1+0x9f8], R110 ;  /* 0x0009f86e01007387 */ /* 0x0003e80000100a00 */
[----:B------:R-:W4:Y:S04]  /*31a00*/  LDL.LU.64 R40, [R1+0xa40] ;  /* 0x000a400001287983 */ /* 0x000f280000300a00 */
[----:B------:R1:W-:Y:S04]  /*31a10*/  STL.64 [R1+0xa00], R104 ;  /* 0x000a006801007387 */ /* 0x0003e80000100a00 */
[----:B------:R1:W-:Y:S04]  /*31a20*/  STL.64 [R1+0xa08], R106 ;  /* 0x000a086a01007387 */ /* 0x0003e80000100a00 */
[----:B------:R-:W4:Y:S04]  /*31a30*/  LDL.LU.64 R42, [R1+0xa48] ;  /* 0x000a4800012a7983 */ /* 0x000f280000300a00 */
[----:B------:R1:W-:Y:S04]  /*31a40*/  STL.64 [R1+0xa20], R96 ;  /* 0x000a206001007387 */ /* 0x0003e80000100a00 */
[----:B------:R1:W-:Y:S04]  /*31a50*/  STL.64 [R1+0xa28], R98 ;  /* 0x000a286201007387 */ /* 0x0003e80000100a00 */
        /* <DEDUP_REMOVED lines=28> */
[C---:B----4-:R-:W-:Y:S03]  /*31c20*/  HMMA.1688.F32.TF32 R244, R236.reuse, R84, R40 ;  /* 0x00000054ecf4723c */ /* 0x050fe60000081028 */
[----:B------:R-:W4:Y:S04]  /*31c30*/  LDL.LU.64 R40, [R1+0xb50] ;  /* 0x000b500001287983 */ /* 0x000f280000300a00 */
        /* <DEDUP_REMOVED lines=11> */
[----:B--2---:R-:W-:Y:S01]  /*31cf0*/  HMMA.1688.F32.TF32 R128, R236, R68, R128 ;  /* 0x00000044ec80723c */ /* 0x004fe20000081080 */
[----:B------:R-:W-:Y:S07]  /*31d00*/  STL.64 [R1+0xa50], R240 ;  /* 0x000a50f001007387 */ /* 0x000fee0000100a00 */
[C---:B---3--:R-:W-:Y:S01]  /*31d10*/  HMMA.1688.F32.TF32 R124, R232.reuse, R72, R124 ;  /* 0x00000048e87c723c */ /* 0x048fe2000008107c */
[----:B------:R-:W-:Y:S07]  /*31d20*/  STL.64 [R1+0xa58], R242 ;  /* 0x000a58f201007387 */ /* 0x000fee0000100a00 */
[C---:B------:R-:W-:Y:S01]  /*31d30*/  HMMA.1688.F32.TF32 R112, R232.reuse, R36, R112 ;  /* 0x00000024e870723c */ /* 0x040fe20000081070 */
[----:B------:R-:W-:Y:S07]  /*31d40*/  STL.64 [R1+0xa70], R212 ;  /* 0x000a70d401007387 */ /* 0x000fee0000100a00 */
[C---:B------:R-:W-:Y:S01]  /*31d50*/  HMMA.1688.F32.TF32 R108, R232.reuse, R52, R108 ;  /* 0x00000034e86c723c */ /* 0x040fe2000008106c */
[----:B------:R-:W-:Y:S04]  /*31d60*/  STL.64 [R1+0xa78], R214 ;  /* 0x000a78d601007387 */ /* 0x000fe80000100a00 */
[----:B------:R1:W-:Y:S03]  /*31d70*/  STL.64 [R1+0xb00], R152 ;  /* 0x000b009801007387 */ /* 0x0003e60000100a00 */
[C---:B------:R-:W-:Y:S01]  /*31d80*/  HMMA.1688.F32.TF32 R104, R232.reuse, R32, R104 ;  /* 0x00000020e868723c */ /* 0x040fe20000081068 */
[----:B------:R2:W-:Y:S04]  /*31d90*/  STL.64 [R1+0xb08], R154 ;  /* 0x000b089a01007387 */ /* 0x0005e80000100a00 */
[----:B------:R-:W-:Y:S04]  /*31da0*/  STL.64 [R1+0xaf0], R148 ;  /* 0x000af09401007387 */ /* 0x000fe80000100a00 */
[----:B------:R-:W-:Y:S04]  /*31db0*/  STL.64 [R1+0xaf8], R150 ;  /* 0x000af89601007387 */ /* 0x000fe80000100a00 */
[----:B------:R-:W-:Y:S04]  /*31dc0*/  STL.64 [R1+0xae0], R144 ;  /* 0x000ae09001007387 */ /* 0x000fe80000100a00 */
[----:B------:R-:W-:Y:S04]  /*31dd0*/  STL.64 [R1+0xae8], R146 ;  /* 0x000ae89201007387 */ /* 0x000fe80000100a00 */
[----:B------:R-:W-:Y:S04]  /*31de0*/  STL.64 [R1+0xad0], R140 ;  /* 0x000ad08c01007387 */ /* 0x000fe80000100a00 */
[----:B------:R-:W-:Y:S04]  /*31df0*/  STL.64 [R1+0xad8], R142 ;  /* 0x000ad88e01007387 */ /* 0x000fe80000100a00 */
[----:B------:R-:W-:Y:S01]  /*31e00*/  STL.64 [R1+0xac0], R136 ;  /* 0x000ac08801007387 */ /* 0x000fe20000100a00 */
[C---:B------:R-:W-:Y:S03]  /*31e10*/  HMMA.1688.F32.TF32 R96, R232.reuse, R48, R96 ;  /* 0x00000030e860723c */ /* 0x040fe60000081060 */
        /* <DEDUP_REMOVED lines=11> */
[----:B-1----:R-:W3:Y:S04]  /*31ed0*/  LDL.LU.64 R152, [R1+0xb40] ;  /* 0x000b400001987983 */ /* 0x002ee80000300a00 */
[----:B------:R-:W-:Y:S04]  /*31ee0*/  STL.64 [R1+0xb70], R104 ;  /* 0x000b706801007387 */ /* 0x000fe80000100a00 */
[----:B------:R-:W-:Y:S04]  /*31ef0*/  STL.64 [R1+0xb78], R106 ;  /* 0x000b786a01007387 */ /* 0x000fe80000100a00 */
[----:B--2---:R-:W3:Y:S04]  /*31f00*/  LDL.LU.64 R154, [R1+0xb48] ;  /* 0x000b4800019a7983 */ /* 0x004ee80000300a00 */
[----:B------:R1:W-:Y:S04]  /*31f10*/  STL.64 [R1+0xb60], R96 ;  /* 0x000b606001007387 */ /* 0x0003e80000100a00 */
[----:B------:R2:W-:Y:S04]  /*31f20*/  STL.64 [R1+0xb68], R98 ;  /* 0x000b686201007387 */ /* 0x0005e80000100a00 */
[----:B------:R-:W-:Y:S04]  /*31f30*/  LDS R236, [R2+0x680] ;  /* 0x0006800002ec7984 */ /* 0x000fe80000000800 */
[----:B-1----:R-:W3:Y:S04]  /*31f40*/  LDL.LU.64 R96, [R1+0xb30] ;  /* 0x000b300001607983 */ /* 0x002ee80000300a00 */
[----:B--2---:R-:W3:Y:S04]  /*31f50*/  LDL.LU.64 R98, [R1+0xb38] ;  /* 0x000b380001627983 */ /* 0x004ee80000300a00 */
[----:B------:R-:W-:Y:S04]  /*31f60*/  LDS R238, [R2+0x2680] ;  /* 0x0026800002ee7984 */ /* 0x000fe80000000800 */
[----:B------:R-:W-:Y:S04]  /*31f70*/  LDS R237, [R3+0x680] ;  /* 0x0006800003ed7984 */ /* 0x000fe80000000800 */
[----:B------:R-:W1:Y:S01]  /*31f80*/  LDS R239, [R3+0x2680] ;  /* 0x0026800003ef7984 */ /* 0x000e620000000800 */
[C---:B----4-:R-:W-:Y:S11]  /*31f90*/  HMMA.1688.F32.TF32 R40, R232.reuse, R28, R40 ;  /* 0x0000001ce828723c */ /* 0x050ff60000081028 */
        /* <DEDUP_REMOVED lines=10> */
[----:B----4-:R-:W4:Y:S04]  /*32040*/  LDL.LU.64 R40, [R1+0xbc0] ;  /* 0x000bc00001287983 */ /* 0x010f280000300a00 */
        /* <DEDUP_REMOVED lines=15> */
[C---:B---3--:R-:W-:Y:S08]  /*32140*/  HMMA.1688.F32.TF32 R212, R232.reuse, R84, R152 ;  /* 0x00000054e8d4723c */ /* 0x048ff00000081098 */
[C---:B------:R-:W-:Y:S01]  /*32150*/  HMMA.1688.F32.TF32 R152, R232.reuse, R44, R96 ;  /* 0x0000002ce898723c */ /* 0x040fe20000081060 */
[----:B------:R-:W3:Y:S11]  /*32160*/  LDL.LU.64 R96, [R1+0xc70] ;  /* 0x000c700001607983 */ /* 0x000ef60000300a00 */
[----:B------:R-:W-:Y:S03]  /*32170*/  @!UPT UIADD3 URZ, URZ, URZ, URZ ;  /* 0x0000003f3f3ff290 */ /* 0x000fe6000fffe03f */
[----:B------:R-:W-:Y:S04]  /*32180*/  STL.64 [R1+0xb40], R212 ;  /* 0x000b40d401007387 */ /* 0x000fe80000100a00 */
[----:B------:R-:W-:Y:S04]  /*32190*/  STL.64 [R1+0xb48], R214 ;  /* 0x000b48d601007387 */ /* 0x000fe80000100a00 */
[----:B------:R-:W3:Y:S04]  /*321a0*/  LDL.LU.64 R98, [R1+0xc78] ;  /* 0x000c780001627983 */ /* 0x000ee80000300a00 */
[----:B------:R-:W-:Y:S04]  /*321b0*/  STL.64 [R1+0xb30], R152 ;  /* 0x000b309801007387 */ /* 0x000fe80000100a00 */
[----:B------:R2:W-:Y:S02]  /*321c0*/  STL.64 [R1+0xb38], R154 ;  /* 0x000b389a01007387 */ /* 0x0005e40000100a00 */
[C---:B--2---:R-:W-:Y:S08]  /*321d0*/  HMMA.1688.F32.TF32 R152, R232.reuse, R4, R148 ;  /* 0x00000004e898723c */ /* 0x044ff00000081094 */
[C---:B------:R-:W-:Y:S08]  /*321e0*/  HMMA.1688.F32.TF32 R148, R232.reuse, R56, R144 ;  /* 0x00000038e894723c */ /* 0x040ff00000081090 */
[C---:B------:R-:W-:Y:S07]  /*321f0*/  HMMA.1688.F32.TF32 R144, R232.reuse, R80, R140 ;  /* 0x00000050e890723c */ /* 0x040fee000008108c */
[----:B------:R-:W-:Y:S01]  /*32200*/  STL.64 [R1+0xb20], R152 ;  /* 0x000b209801007387 */ /* 0x000fe20000100a00 */
[C---:B----4-:R-:W-:Y:S03]  /*32210*/  HMMA.1688.F32.TF32 R140, R232.reuse, R60, R40 ;  /* 0x0000003ce88c723c */ /* 0x050fe60000081028 */
[----:B------:R-:W-:Y:S04]  /*32220*/  STL.64 [R1+0xb28], R154 ;  /* 0x000b289a01007387 */ /* 0x000fe80000100a00 */
[----:B------:R-:W-:Y:S04]  /*32230*/  STL.64 [R1+0xbe0], R148 ;  /* 0x000be09401007387 */ /* 0x000fe80000100a00 */
[----:B------:R-:W-:Y:S04]  /*32240*/  STL.64 [R1+0xbe8], R150 ;  /* 0x000be89601007387 */ /* 0x000fe80000100a00 */
[----:B------:R-:W2:Y:S04]  /*32250*/  LDL.LU.64 R40, [R1+0xc90] ;  /* 0x000c900001287983 */ /* 0x000ea80000300a00 */
[----:B------:R1:W-:Y:S04]  /*32260*/  STL.64 [R1+0xbd0], R144 ;  /* 0x000bd09001007387 */ /* 0x0003e80000100a00 */
[----:B------:R4:W-:Y:S04]  /*32270*/  STL.64 [R1+0xbd8], R146 ;  /* 0x000bd89201007387 */ /* 0x0009e80000100a00 */
[----:B------:R-:W2:Y:S01]  /*32280*/  LDL.LU.64 R42, [R1+0xc98] ;  /* 0x000c9800012a7983 */ /* 0x000ea20000300a00 */
[C---:B------:R-:W-:Y:S08]  /*32290*/  HMMA.1688.F32.TF32 R136, R232.reuse, R24, R136 ;  /* 0x00000018e888723c */ /* 0x040ff00000081088 */
[C---:B------:R-:W-:Y:S08]  /*322a0*/  HMMA.1688.F32.TF32 R132, R232.reuse, R64, R132 ;  /* 0x00000040e884723c */ /* 0x040ff00000081084 */
[C---:B------:R-:W-:Y:S08]  /*322b0*/  HMMA.1688.F32.TF32 R128, R232.reuse, R76, R128 ;  /* 0x0000004ce880723c */ /* 0x040ff00000081080 */
[----:B------:R-:W-:Y:S08]  /*322c0*/  HMMA.1688.F32.TF32 R124, R232, R68, R124 ;  /* 0x00000044e87c723c */ /* 0x000ff0000008107c */
[C---:B------:R-:W-:Y:S08]  /*322d0*/  HMMA.1688.F32.TF32 R112, R228.reuse, R72, R112 ;  /* 0x00000048e470723c */ /* 0x040ff00000081070 */
[C---:B------:R-:W-:Y:S08]  /*322e0*/  HMMA.1688.F32.TF32 R108, R228.reuse, R36, R108 ;  /* 0x00000024e46c723c */ /* 0x040ff0000008106c */
[C---:B------:R-:W-:Y:S01]  /*322f0*/  HMMA.1688.F32.TF32 R104, R228.reuse, R52, R104 ;  /* 0x00000034e468723c */ /* 0x040fe20000081068 */
        /* <DEDUP_REMOVED lines=17> */
[----:B----4-:R-:W4:Y:S04]  /*32410*/  LDL.LU.64 R146, [R1+0xcb8] ;  /* 0x000cb80001927983 */ /* 0x010f280000300a00 */
[----:B------:R-:W-:Y:S04]  /*32420*/  LDS R232, [R2+0x700] ;  /* 0x0007000002e87984 */ /* 0x000fe80000000800 */
[----:B------:R-:W-:Y:S04]  /*32430*/  LDS R234, [R2+0x2700] ;  /* 0x0027000002ea7984 */ /* 0x000fe80000000800 */
[----:B------:R-:W-:Y:S04]  /*32440*/  LDS R233, [R3+0x700] ;  /* 0x0007000003e97984 */ /* 0x000fe80000000800 */
[----:B------:R-:W1:Y:S01]  /*32450*/  LDS R235, [R3+0x2700] ;  /* 0x0027000003eb7984 */ /* 0x000e620000000800 */
[C---:B---3--:R-:W-:Y:S11]  /*32460*/  HMMA.1688.F32.TF32 R96, R228.reuse, R32, R96 ;  /* 0x00000020e460723c */ /* 0x048ff60000081060 */
[----:B------:R-:W-:Y:S11]  /*32470*/  @!UPT UIADD3 URZ, URZ, URZ, URZ ;  /* 0x0000003f3f3ff290 */ /* 0x000ff6000fffe03f */
[----:B------:R-:W-:Y:S01]  /*32480*/  @!UPT UIADD3 URZ, URZ, URZ, URZ ;  /* 0x0000003f3f3ff290 */ /* 0x000fe2000fffe03f */
[----:B------:R-:W-:Y:S04]  /*32490*/  STL.64 [R1+0xc70], R96 ;  /* 0x000c706001007387 */ /* 0x000fe80000100a00 */
[----:B------:R2:W-:Y:S04]  /*324a0*/  STL.64 [R1+0xc78], R98 ;  /* 0x000c786201007387 */ /* 0x0005e80000100a00 */
[----:B------:R-:W3:Y:S04]  /*324b0*/  LDL.LU.64 R140, [R1+0xcc0] ;  /* 0x000cc000018c7983 */ /* 0x000ee80000300a00 */
[----:B------:R-:W3:Y:S01]  /*324c0*/  LDL.LU.64 R142, [R1+0xcc8] ;  /* 0x000cc800018e7983 */ /* 0x000ee20000300a00 */
[C---:B--2---:R-:W-:Y:S03]  /*324d0*/  HMMA.1688.F32.TF32 R96, R228.reuse, R48, R40 ;  /* 0x00000030e460723c */ /* 0x044fe60000081028 */
[----:B------:R-:W2:Y:S04]  /*324e0*/  LDL.LU.64 R40, [R1+0xcd0] ;  /* 0x000cd00001287983 */ /* 0x000ea80000300a00 */
[----:B------:R-:W2:Y:S11]  /*324f0*/  LDL.LU.64 R42, [R1+0xcd8] ;  /* 0x000cd800012a7983 */ /* 0x000eb60000300a00 */
[----:B------:R-:W-:Y:S05]  /*32500*/  @!UPT UIADD3 URZ, URZ, URZ, URZ ;  /* 0x0000003f3f3ff290 */ /* 0x000fea000fffe03f */
        /* <DEDUP_REMOVED lines=16> */
[----:B-1----:R-:W2:Y:S04]  /*32610*/  LDL.LU.64 R96, [R1+0xca0] ;  /* 0x000ca00001607983 */ /* 0x002ea80000300a00 */
[----:B------:R-:W2:Y:S01]  /*32620*/  LDL.LU.64 R98, [R1+0xca8] ;  /* 0x000ca80001627983 */ /* 0x000ea20000300a00 */
[C---:B----4-:R-:W-:Y:S11]  /*32630*/  HMMA.1688.F32.TF32 R148, R228.reuse, R28, R144 ;  /* 0x0000001ce494723c */ /* 0x050ff60000081090 */
[----:B------:R-:W-:Y:S11]  /*32640*/  @!UPT UIADD3 URZ, URZ, URZ, URZ ;  /* 0x0000003f3f3ff290 */ /* 0x000ff6000fffe03f */
[----:B------:R-:W-:Y:S01]  /*32650*/  @!UPT UIADD3 URZ, URZ, URZ, URZ ;  /* 0x0000003f3f3ff290 */ /* 0x000fe2000fffe03f */
[----:B------:R-:W-:Y:S04]  /*32660*/  STL.64 [R1+0xcb0], R148 ;  /* 0x000cb09401007387 */ /* 0x000fe80000100a00 */
[----:B------:R-:W-:Y:S01]  /*32670*/  STL.64 [R1+0xcb8], R150 ;  /* 0x000cb89601007387 */ /* 0x000fe20000100a00 */
[C---:B---3--:R-:W-:Y:S08]  /*32680*/  HMMA.1688.F32.TF32 R144, R228.reuse, R84, R140 ;  /* 0x00000054e490723c */ /* 0x048ff0000008108c */
[C---:B--2---:R-:W-:Y:S01]  /*32690*/  HMMA.1688.F32.TF32 R140, R228.reuse, R44, R40 ;  /* 0x0000002ce48c723c */ /* 0x044fe20000081028 */
[----:B------:R-:W2:Y:S11]  /*326a0*/  LDL.LU.64 R40, [R1+0xc80] ;  /* 0x000c800001287983 */ /* 0x000eb60000300a00 */
[----:B------:R-:W-:Y:S03]  /*326b0*/  @!UPT UIADD3 URZ, URZ, URZ, URZ ;  /* 0x0000003f3f3ff290 */ /* 0x000fe6000fffe03f */
[----:B------:R-:W-:Y:S04]  /*326c0*/  STL.64 [R1+0xcc0], R144 ;  /* 0x000cc09001007387 */ /* 0x000fe80000100a00 */
[----:B------:R-:W-:Y:S04]  /*326d0*/  STL.64 [R1+0xcc8], R146 ;  /* 0x000cc89201007387 */ /* 0x000fe80000100a00 */
[----:B------:R-:W2:Y:S01]  /*326e0*/  LDL.LU.64 R42, [R1+0xc88] ;  /* 0x000c8800012a7983 */ /* 0x000ea20000300a00 */
        /* <DEDUP_REMOVED lines=25> */
[----:B------:R3:W-:Y:S04]  /*32880*/  STL.64 [R1+0xd68], R98 ;  /* 0x000d686201007387 */ /* 0x0007e80000100a00 */
[----:B------:R-:W-:Y:S04]  /*32890*/  LDS R228, [R2+0x780] ;  /* 0x0007800002e47984 */ /* 0x000fe80000000800 */
[----:B-1----:R-:W2:Y:S04]  /*328a0*/  LDL.LU.64 R96, [R1+0xc60] ;  /* 0x000c600001607983 */ /* 0x002ea80000300a00 */
[----:B---3--:R-:W2:Y:S04]  /*328b0*/  LDL.LU.64 R98, [R1+0xc68] ;  /* 0x000c680001627983 */ /* 0x008ea80000300a00 */
[----:B------:R-:W-:Y:S04]  /*328c0*/  LDS R230, [R2+0x2780] ;  /* 0x0027800002e67984 */ /* 0x000fe80000000800 */
[----:B------:R-:W-:Y:S04]  /*328d0*/  LDS R229, [R3+0x780] ;  /* 0x0007800003e57984 */ /* 0x000fe80000000800 */
[----:B------:R-:W1:Y:S01]  /*328e0*/  LDS R231, [R3+0x2780] ;  /* 0x0027800003e77984 */ /* 0x000e620000000800 */
[C---:B--2---:R-:W-:Y:S11]  /*328f0*/  HMMA.1688.F32.TF32 R40, R236.reuse, R72, R40 ;  /* 0x00000048ec28723c */ /* 0x044ff60000081028 */
[----:B------:R-:W-:Y:S11]  /*32900*/  @!UPT UIADD3 URZ, URZ, URZ, URZ ;  /* 0x0000003f3f3ff290 */ /* 0x000ff6000fffe03f */
[----:B------:R-:W-:Y:S01]  /*32910*/  @!UPT UIADD3 URZ, URZ, URZ, URZ ;  /* 0x0000003f3f3ff290 */ /* 0x000fe2000fffe03f */
        /* <DEDUP_REMOVED lines=33> */
[----:B---3--:R-:W2:Y:S01]  /*32b30*/  LDL.LU.64 R42, [R1+0x898] ;  /* 0x00089800012a7983 */ /* 0x008ea20000300a00 */
[C---:B------:R-:W-:Y:S11]  /*32b40*/  HMMA.1688.F32.TF32 R96, R236.reuse, R36, R96 ;  /* 0x00000024ec60723c */ /* 0x040ff60000081060 */
[----:B------:R-:W-:Y:S11]  /*32b50*/  @!UPT UIADD3 URZ, URZ, URZ, URZ ;  /* 0x0000003f3f3ff290 */ /* 0x000ff6000fffe03f */
[----:B------:R-:W-:Y:S01]  /*32b60*/  @!UPT UIADD3 URZ, URZ, URZ, URZ ;  /* 0x0000003f3f3ff290 */ /* 0x000fe2000fffe03f */
[----:B------:R-:W-:Y:S04]  /*32b70*/  STL.64 [R1+0xdb0], R96 ;  /* 0x000db06001007387 */ /* 0x000fe80000100a00 */
[----:B------:R3:W-:Y:S04]  /*32b80*/  STL.64 [R1+0xdb8], R98 ;  /* 0x000db86201007387 */ /* 0x0007e80000100a00 */
[----:B---3--:R-:W3:Y:S04]  /*32b90*/  LDL.LU.64 R98, [R1+0x4450] ;  /* 0x0044500001627983 */ /* 0x008ee80000300a00 */
[----:B------:R-:W2:Y:S01]  /*32ba0*/  LDL.LU.64 R96, [R1+0x4448] ;  /* 0x0044480001607983 */ /* 0x000ea20000300a00 */
[C---:B----4-:R-:W-:Y:S08]  /*32bb0*/  HMMA.1688.F32.TF32 R108, R236.reuse, R52, R108 ;  /* 0x00000034ec6c723c */ /* 0x050ff0000008106c */
[C---:B------:R-:W-:Y:S11]  /*32bc0*/  HMMA.1688.F32.TF32 R248, R236.reuse, R32, R248 ;  /* 0x00000020ecf8723c */ /* 0x040ff600000810f8 */
[----:B------:R-:W-:Y:S04]  /*32bd0*/  @!UPT UIADD3 URZ, URZ, URZ, URZ ;  /* 0x0000003f3f3ff290 */ /* 0x000fe8000fffe03f */
[----:B------:R-:W-:Y:S04]  /*32be0*/  STL.64 [R1+0xdd0], R108 ;  /* 0x000dd06c01007387 */ /* 0x000fe80000100a00 */
[----:B------:R4:W-:Y:S04]  /*32bf0*/  STL.64 [R1+0xdd8], R110 ;  /* 0x000dd86e01007387 */ /* 0x0009e80000100a00 */
[----:B----4-:R-:W4:Y:S04]  /*32c00*/  LDL.LU.64 R110, [R1+0x4440] ;  /* 0x00444000016e7983 */ /* 0x010f280000300a00 */
[----:B------:R-:W4:Y:S04]  /*32c10*/  LDL.LU.64 R108, [R1+0x4438] ;  /* 0x00443800016c7983 */ /* 0x000f280000300a00 */
[----:B------:R-:W-:Y:S04]  /*32c20*/  STL.64 [R1+0xdf0], R248 ;  /* 0x000df0f801007387 */ /* 0x000fe80000100a00 */
[----:B------:R1:W-:Y:S02]  /*32c30*/  STL.64 [R1+0xdf8], R250 ;  /* 0x000df8fa01007387 */ /* 0x0003e40000100a00 */
[C---:B-1----:R-:W-:Y:S08]  /*32c40*/  HMMA.1688.F32.TF32 R248, R236.reuse, R48, R244 ;  /* 0x00000030ecf8723c */ /* 0x042ff000000810f4 */
        /* <DEDUP_REMOVED lines=14> */
[----:B------:R-:W-:Y:S01]  /*32d30*/  HMMA.1688.F32.TF32 R124, R236, R68, R112 ;  /* 0x00000044ec7c723c */ /* 0x000fe20000081070 */
[----:B------:R-:W-:Y:S04]  /*32d40*/  STL.64 [R1+0xe50], R240 ;  /* 0x000e50f001007387 */ /* 0x000fe80000100a00 */
[----:B------:R-:W-:Y:S03]  /*32d50*/  STL.64 [R1+0xe58], R242 ;  /* 0x000e58f201007387 */ /* 0x000fe60000100a00 */
[C---:B------:R-:W-:Y:S01]  /*32d60*/  HMMA.1688.F32.TF32 R112, R232.reuse, R72, R104 ;  /* 0x00000048e870723c */ /* 0x040fe20000081068 */
[----:B------:R-:W-:Y:S04]  /*32d70*/  STL.64 [R1+0xe70], R212 ;  /* 0x000e70d401007387 */ /* 0x000fe80000100a00 */
[----:B------:R-:W-:Y:S03]  /*32d80*/  STL.64 [R1+0xe78], R214 ;  /* 0x000e78d601007387 */ /* 0x000fe60000100a00 */
[C---:B--2---:R-:W-:Y:S01]  /*32d90*/  HMMA.1688.F32.TF32 R40, R232.reuse, R36, R40 ;  /* 0x00000024e828723c */ /* 0x044fe20000081028 */
        /* <DEDUP_REMOVED lines=16> */
[----:B------:R-:W2:Y:S04]  /*32ea0*/  LDL.LU.64 R104, [R1+0x560] ;  /* 0x0005600001687983 */ /* 0x000ea80000300a00 */
[----:B------:R-:W-:Y:S04]  /*32eb0*/  STL.64 [R1+0xeb0], R112 ;  /* 0x000eb07001007387 */ /* 0x000fe80000100a00 */
[----:B------:R-:W-:Y:S04]  /*32ec0*/  STL.64 [R1+0xeb8], R114 ;  /* 0x000eb87201007387 */ /* 0x000fe80000100a00 */
[----:B------:R-:W2:Y:S04]  /*32ed0*/  LDL.LU.64 R106, [R1+0x568] ;  /* 0x00056800016a7983 */ /* 0x000ea80000300a00 */
[----:B------:R1:W-:Y:S04]  /*32ee0*/  STL.64 [R1+0xea0], R40 ;  /* 0x000ea02801007387 */ /* 0x0003e80000100a00 */
[----:B------:R3:W-:Y:S04]  /*32ef0*/  STL.64 [R1+0xea8], R42 ;  /* 0x000ea82a01007387 */ /* 0x0007e80000100a00 */
[----:B-1----:R-:W4:Y:S04]  /*32f00*/  LDL.LU.64 R40, [R1+0x540] ;  /* 0x0005400001287983 */ /* 0x002f280000300a00 */
[----:B---3--:R-:W4:Y:S04]  /*32f10*/  LDL.LU.64 R42, [R1+0x548] ;  /* 0x00054800012a7983 */ /* 0x008f280000300a00 */
        /* <DEDUP_REMOVED lines=28> */
[C---:B--2---:R-:W-:Y:S08]  /*330e0*/  HMMA.1688.F32.TF32 R104, R232.reuse, R52, R104 ;  /* 0x00000034e868723c */ /* 0x044ff00000081068 */
[C---:B----4-:R-:W-:Y:S08]  /*330f0*/  HMMA.1688.F32.TF32 R40, R232.reuse, R32, R40 ;  /* 0x00000020e828723c */ /* 0x050ff00000081028 */
[C---:B---3--:R-:W-:Y:S07]  /*33100*/  HMMA.1688.F32.TF32 R112, R232.reuse, R48, R112 ;  /* 0x00000030e870723c */ /* 0x048fee0000081070 */
[----:B------:R-:W-:Y:S04]  /*33110*/  STL.64 [R1+0xe90], R104 ;  /* 0x000e906801007387 */ /* 0x000fe80000100a00 */
[----:B------:R1:W-:Y:S04]  /*33120*/  STL.64 [R1+0xe98], R106 ;  /* 0x000e986a01007387 */ /* 0x0003e80000100a00 */
[----:B-1----:R-:W2:Y:S04]  /*33130*/  LDL.LU.64 R106, [R1+0x4430] ;  /* 0x00443000016a7983 */ /* 0x002ea80000300a00 */
[----:B------:R-:W2:Y:S04]  /*33140*/  LDL.LU.64 R104, [R1+0x4428] ;  /* 0x0044280001687983 */ /* 0x000ea80000300a00 */
[----:B------:R-:W-:Y:S04]  /*33150*/  STL.64 [R1+0xe80], R40 ;  /* 0x000e802801007387 */ /* 0x000fe80000100a00 */
[----:B------:R1:W-:Y:S04]  /*33160*/  STL.64 [R1+0xe88], R42 ;  /* 0x000e882a01007387 */ /* 0x0003e80000100a00 */
[----:B-1----:R-:W3:Y:S04]  /*33170*/  LDL.LU.64 R42, [R1+0x4420] ;  /* 0x00442000012a7983 */ /* 0x002ee80000300a00 */
[----:B------:R-:W3:Y:S04]  /*33180*/  LDL.LU.64 R40, [R1+0x4418] ;  /* 0x0044180001287983 */ /* 0x000ee80000300a00 */
[----:B------:R-:W-:Y:S04]  /*33190*/  STL.64 [R1+0xe60], R112 ;  /* 0x000e607001007387 */ /* 0x000fe80000100a00 */
[----:B------:R1:W-:Y:S04]  /*331a0*/  STL.64 [R1+0xe68], R114 ;  /* 0x000e687201007387 */ /* 0x0003e80000100a00 */
[----:B-1----:R-:W4:Y:S04]  /*331b0*/  LDL.LU.64 R114, [R1+0x4410] ;  /* 0x0044100001727983 */ /* 0x002f280000300a00 */
[----:B------:R-:W4:Y:S01]  /*331c0*/  LDL.LU.64 R112, [R1+0x4408] ;  /* 0x0044080001707983 */ /* 0x000f220000300a00 */
[C---:B------:R-:W-:Y:S08]  /*331d0*/  HMMA.1688.F32.TF32 R248, R232.reuse, R28, R248 ;  /* 0x0000001ce8f8723c */ /* 0x040ff000000810f8 */
[C---:B------:R-:W-:Y:S08]  /*331e0*/  HMMA.1688.F32.TF32 R244, R232.reuse, R84, R244 ;  /* 0x00000054e8f4723c */ /* 0x040ff000000810f4 */
[C---:B------:R-:W-:Y:S08]  /*331f0*/  HMMA.1688.F32.TF32 R240, R232.reuse, R44, R240 ;  /* 0x0000002ce8f0723c */ /* 0x040ff000000810f0 */
        /* <DEDUP_REMOVED lines=11> */
[----:B------:R1:W-:Y:S03]  /*332b0*/  STL.64 [R1+0xde8], R238 ;  /* 0x000de8ee01007387 */ /* 0x0003e60000100a00 */
[C---:B------:R-:W-:Y:S08]  /*332c0*/  HMMA.1688.F32.TF32 R140, R232.reuse, R64, R140 ;  /* 0x00000040e88c723c */ /* 0x040ff0000008108c */
[C---:B------:R-:W-:Y:S08]  /*332d0*/  HMMA.1688.F32.TF32 R144, R232.reuse, R24, R144 ;  /* 0x00000018e890723c */ /* 0x040ff00000081090 */
[C---:B-1----:R-:W-:Y:S08]  /*332e0*/  HMMA.1688.F32.TF32 R236, R232.reuse, R76, R136 ;  /* 0x0000004ce8ec723c */ /* 0x042ff00000081088 */
[----:B------:R-:W-:Y:S08]  /*332f0*/  HMMA.1688.F32.TF32 R232, R232, R68, R132 ;  /* 0x00000044e8e8723c */ /* 0x000ff00000081084 */
        /* <DEDUP_REMOVED lines=13> */
[----:B------:R-:W-:Y:S04]  /*333d0*/  STL.64 [R1+0x1580], R132 ;  /* 0x0015808401007387 */ /* 0x000fe80000100a00 */
[----:B------:R-:W-:Y:S04]  /*333e0*/  STL.64 [R1+0x1588], R134 ;  /* 0x0015888601007387 */ /* 0x000fe80000100a00 */
[----:B------:R-:W-:Y:S04]  /*333f0*/  STL.64 [R1+0x1570], R128 ;  /* 0x0015708001007387 */ /* 0x000fe80000100a00 */
[----:B------:R-:W-:Y:S04]  /*33400*/  STL.64 [R1+0x1578], R130 ;  /* 0x0015788201007387 */ /* 0x000fe80000100a00 */
[----:B------:R1:W-:Y:S04]  /*33410*/  STL.64 [R1+0x1560], R124 ;  /* 0x0015607c01007387 */ /* 0x0003e80000100a00 */
[----:B------:R1:W-:Y:S01]  /*33420*/  STL.64 [R1+0x1568], R126 ;  /* 0x0015687e01007387 */ /* 0x0003e20000100a00 */
[----:B------:R-:W-:-:S02]  /*33430*/  IMAD.MOV.U32 R248, RZ, RZ, R38 ;  /* 0x000000fffff87224 */ /* 0x000fc400078e0026 */
[----:B------:R-:W-:Y:S02]  /*33440*/  IMAD.MOV.U32 R249, RZ, RZ, R39 ;  /* 0x000000fffff97224 */ /* 0x000fe400078e0027 */
[----:B------:R-:W-:Y:S02]  /*33450*/  IMAD.MOV.U32 R250, RZ, RZ, R74 ;  /* 0x000000fffffa7224 */ /* 0x000fe400078e004a */
[----:B------:R-:W-:Y:S02]  /*33460*/  IMAD.MOV.U32 R251, RZ, RZ, R75 ;  /* 0x000000fffffb7224 */ /* 0x000fe400078e004b */
[----:B------:R-:W-:Y:S02]  /*33470*/  IMAD.MOV.U32 R244, RZ, RZ, R100 ;  /* 0x000000fffff47224 */ /* 0x000fe400078e0064 */
[----:B------:R-:W-:Y:S02]  /*33480*/  IMAD.MOV.U32 R245, RZ, RZ, R101 ;  /* 0x000000fffff57224 */ /* 0x000fe400078e0065 */
[----:B------:R-:W-:Y:S01]  /*33490*/  IMAD.MOV.U32 R246, RZ, RZ, R102 ;  /* 0x000000fffff67224 */ /* 0x000fe200078e0066 */
[----:B-1----:R-:W-:Y:S01]  /*334a0*/  MOV R124, R12 ;  /* 0x0000000c007c7202 */ /* 0x002fe20000000f00 */
[----:B------:R-:W-:-:S02]  /*334b0*/  IMAD.MOV.U32 R247, RZ, RZ, R103 ;  /* 0x000000fffff77224 */ /* 0x000fc400078e0067 */
[----:B------:R-:W-:Y:S02]  /*334c0*/  IMAD.MOV.U32 R125, RZ, RZ, R13 ;  /* 0x000000ffff7d7224 */ /* 0x000fe400078e000d */
[----:B------:R-:W-:Y:S02]  /*334d0*/  IMAD.MOV.U32 R126, RZ, RZ, R14 ;  /* 0x000000ffff7e7224 */ /* 0x000fe400078e000e */
[----:B------:R-:W-:Y:S02]  /*334e0*/  IMAD.MOV.U32 R127, RZ, RZ, R15 ;  /* 0x000000ffff7f7224 */ /* 0x000fe400078e000f */
[----:B------:R-:W-:Y:S02]  /*334f0*/  IMAD.MOV.U32 R128, RZ, RZ, R88 ;  /* 0x000000ffff807224 */ /* 0x000fe400078e0058 */
[----:B------:R-:W-:Y:S02]  /*33500*/  IMAD.MOV.U32 R129, RZ, RZ, R89 ;  /* 0x000000ffff817224 */ /* 0x000fe400078e0059 */
[----:B------:R-:W-:-:S02]  /*33510*/  IMAD.MOV.U32 R130, RZ, RZ, R90 ;  /* 0x000000ffff827224 */ /* 0x000fc400078e005a */
[----:B------:R-:W-:Y:S01]  /*33520*/  IMAD.MOV.U32 R131, RZ, RZ, R91 ;  /* 0x000000ffff837224 */ /* 0x000fe200078e005b */
[----:B------:R-:W-:Y:S01]  /*33530*/  MOV R213, R121 ;  /* 0x0000007900d57202 */ /* 0x000fe20000000f00 */
[----:B------:R-:W-:Y:S02]  /*33540*/  IMAD.MOV.U32 R212, RZ, RZ, R120 ;  /* 0x000000ffffd47224 */ /* 0x000fe400078e0078 */
[----:B------:R-:W-:Y:S02]  /*33550*/  IMAD.MOV.U32 R214, RZ, RZ, R122 ;  /* 0x000000ffffd67224 */ /* 0x000fe400078e007a */
[----:B------:R-:W-:Y:S01]  /*33560*/  IMAD.MOV.U32 R215, RZ, RZ, R123 ;  /* 0x000000ffffd77224 */ /* 0x000fe200078e007b */
[C---:B--2---:R-:W-:Y:S08]  /*33570*/  HMMA.1688.F32.TF32 R108, R228.reuse, R32, R104 ;  /* 0x00000020e46c723c */ /* 0x044ff00000081068 */
[C---:B---3--:R-:W-:Y:S11]  /*33580*/  HMMA.1688.F32.TF32 R104, R228.reuse, R48, R40 ;  /* 0x00000030e468723c */ /* 0x048ff60000081028 */
[----:B------:R-:W-:Y:S04]  /*33590*/  @!UPT UIADD3 URZ, URZ, URZ, URZ ;  /* 0x0000003f3f3ff290 */ /* 0x000fe8000fffe03f */
[----:B------:R-:W-:Y:S04]  /*335a0*/  STL.64 [R1+0x1550], R108 ;  /* 0x0015506c01007387 */ /* 0x000fe80000100a00 */
[----:B------:R-:W-:Y:S01]  /*335b0*/  STL.64 [R1+0x1558], R110 ;  /* 0x0015586e01007387 */ /* 0x000fe20000100a00 */
[----:B----4-:R-:W-:Y:S03]  /*335c0*/  HMMA.1688.F32.TF32 R40, R228, R28, R112 ;  /* 0x0000001ce428723c */ /* 0x010fe60000081070 */
[----:B------:R-:W-:Y:S04]  /*335d0*/  STL.64 [R1+0x1540], R104 ;  /* 0x0015406801007387 */ /* 0x000fe80000100a00 */
[----:B------:R1:W-:Y:S04]  /*335e0*/  STL.64 [R1+0x1548], R106 ;  /* 0x0015486a01007387 */ /* 0x0003e80000100a00 */
[----:B------:R-:W2:Y:S11]  /*335f0*/  LDL.LU R38, [R1+0x4404] ;  /* 0x0044040001267983 */ /* 0x000eb60000300800 */
[----:B------:R-:W-:Y:S01]  /*33600*/  @!UPT UIADD3 URZ, URZ, URZ, URZ ;  /* 0x0000003f3f3ff290 */ /* 0x000fe2000fffe03f */
[----:B------:R-:W-:Y:S04]  /*33610*/  STL.64 [R1+0x1530], R40 ;  /* 0x0015302801007387 */ /* 0x000fe80000100a00 */
[----:B------:R-:W-:Y:S04]  /*33620*/  STL.64 [R1+0x1538], R42 ;  /* 0x0015382a01007387 */ /* 0x000fe80000100a00 */
[----:B------:R-:W2:Y:S04]  /*33630*/  LDL.LU R39, [R1+0x4400] ;  /* 0x0044000001277983 */ /* 0x000ea80000300800 */
[----:B------:R-:W3:Y:S04]  /*33640*/  LDL.LU R74, [R1+0x43fc] ;  /* 0x0043fc00014a7983 */ /* 0x000ee80000300800 */
[----:B------:R-:W3:Y:S04]  /*33650*/  LDL.LU R75, [R1+0x43f8] ;  /* 0x0043f800014b7983 */ /* 0x000ee80000300800 */
[----:B------:R-:W1:Y:S04]  /*33660*/  LDL.LU R100, [R1+0x43f4] ;  /* 0x0043f40001647983 */ /* 0x000e680000300800 */
[----:B------:R-:W1:Y:S04]  /*33670*/  LDL.LU R101, [R1+0x43f0] ;  /* 0x0043f00001657983 */ /* 0x000e680000300800 */
[----:B------:R-:W1:Y:S04]  /*33680*/  LDL.LU R102, [R1+0x43ec] ;  /* 0x0043ec0001667983 */ /* 0x000e680000300800 */
[----:B------:R-:W1:Y:S04]  /*33690*/  LDL.LU R103, [R1+0x43e8] ;  /* 0x0043e80001677983 */ /* 0x000e680000300800 */
[----:B------:R-:W4:Y:S04]  /*336a0*/  LDL.LU R12, [R1+0x43e4] ;  /* 0x0043e400010c7983 */ /* 0x000f280000300800 */
[----:B------:R-:W4:Y:S04]  /*336b0*/  LDL.LU R13, [R1+0x43e0] ;  /* 0x0043e000010d7983 */ /* 0x000f280000300800 */
[----:B------:R-:W4:Y:S04]  /*336c0*/  LDL.LU R14, [R1+0x43dc] ;  /* 0x0043dc00010e7983 */ /* 0x000f280000300800 */
[----:B------:R-:W4:Y:S04]  /*336d0*/  LDL.LU R15, [R1+0x43d8] ;  /* 0x0043d800010f7983 */ /* 0x000f280000300800 */
[----:B------:R-:W2:Y:S04]  /*336e0*/  LDL.LU R88, [R1+0x43d4] ;  /* 0x0043d40001587983 */ /* 0x000ea80000300800 */
[----:B------:R-:W2:Y:S04]  /*336f0*/  LDL.LU R89, [R1+0x43d0] ;  /* 0x0043d00001597983 */ /* 0x000ea80000300800 */
[----:B------:R-:W2:Y:S04]  /*33700*/  LDL.LU R90, [R1+0x43cc] ;  /* 0x0043cc00015a7983 */ /* 0x000ea80000300800 */
[----:B------:R-:W2:Y:S04]  /*33710*/  LDL.LU R91, [R1+0x43c8] ;  /* 0x0043c800015b7983 */ /* 0x000ea80000300800 */
[----:B------:R-:W3:Y:S04]  /*33720*/  LDL.LU R120, [R1+0x43c4] ;  /* 0x0043c40001787983 */ /* 0x000ee80000300800 */
[----:B------:R-:W3:Y:S04]  /*33730*/  LDL.LU R121, [R1+0x43c0] ;  /* 0x0043c00001797983 */ /* 0x000ee80000300800 */
[----:B------:R-:W3:Y:S04]  /*33740*/  LDL.LU R122, [R1+0x43bc] ;  /* 0x0043bc00017a7983 */ /* 0x000ee80000300800 */
[----:B------:R-:W3:Y:S01]  /*33750*/  LDL.LU R123, [R1+0x43b8] ;  /* 0x0043b800017b7983 */ /* 0x000ee20000300800 */
[----:B------:R-:W-:-:S02]  /*33760*/  IMAD.MOV.U32 R136, RZ, RZ, R8 ;  /* 0x000000ffff887224 */ /* 0x000fc400078e0008 */
[----:B------:R-:W-:Y:S01]  /*33770*/  IMAD.MOV.U32 R137, RZ, RZ, R9 ;  /* 0x000000ffff897224 */ /* 0x000fe200078e0009 */
[----:B------:R-:W3:Y:S01]  /*33780*/  LDL.LU R8, [R1+0x43b4] ;  /* 0x0043b40001087983 */ /* 0x000ee20000300800 */
[----:B------:R-:W-:Y:S02]  /*33790*/  IMAD.MOV.U32 R138, RZ, RZ, R10 ;  /* 0x000000ffff8a7224 */ /* 0x000fe400078e000a */
[----:B------:R-:W-:Y:S01]  /*337a0*/  IMAD.MOV.U32 R139, RZ, RZ, R11 ;  /* 0x000000ffff8b7224 */ /* 0x000fe200078e000b */
[----:B------:R-:W3:Y:S01]  /*337b0*/  LDL.LU R9, [R1+0x43b0] ;  /* 0x0043b00001097983 */ /* 0x000ee20000300800 */
[----:B------:R-:W-:-:S03]  /*337c0*/  IMAD.MOV.U32 R140, RZ, RZ, R224 ;  /* 0x000000ffff8c7224 */ /* 0x000fc600078e00e0 */
[----:B------:R-:W3:Y:S01]  /*337d0*/  LDL.LU R10, [R1+0x43ac] ;  /* 0x0043ac00010a7983 */ /* 0x000ee20000300800 */
[----:B------:R-:W-:Y:S01]  /*337e0*/  IMAD.MOV.U32 R141, RZ, RZ, R225 ;  /* 0x000000ffff8d7224 */ /* 0x000fe200078e00e1 */
[----:B------:R-:W-:Y:S02]  /*337f0*/  MOV R252, R143 ;  /* 0x0000008f00fc7202 */ /* 0x000fe40000000f00 */
[----:B------:R-:W3:Y:S01]  /*33800*/  LDL.LU R11, [R1+0x43a8] ;  /* 0x0043a800010b7983 */ /* 0x000ee20000300800 */
[----:B------:R-:W-:Y:S01]  /*33810*/  MOV R142, R226 ;  /* 0x000000e2008e7202 */ /* 0x000fe20000000f00 */
[----:B------:R-:W-:Y:S02]  /*33820*/  IMAD.MOV.U32 R143, RZ, RZ, R227 ;  /* 0x000000ffff8f7224 */ /* 0x000fe400078e00e3 */
        /* <DEDUP_REMOVED lines=12> */
[----:B------:R-:W-:-:S03]  /*338f0*/  IMAD.MOV.U32 R149, RZ, RZ, R97 ;  /* 0x000000ffff957224 */ /* 0x000fc600078e0061 */
[----:B------:R-:W3:Y:S01]  /*33900*/  LDL.LU R95, [R1+0x4388] ;  /* 0x00438800015f7983 */ /* 0x000ee20000300800 */
[----:B------:R-:W-:Y:S01]  /*33910*/  IMAD.MOV.U32 R150, RZ, RZ, R98 ;  /* 0x000000ffff967224 */ /* 0x000fe200078e0062 */
[----:B------:R-:W-:Y:S02]  /*33920*/  MOV R151, R99 ;  /* 0x0000006300977202 */ /* 0x000fe40000000f00 */
[----:B------:R-:W3:Y:S01]  /*33930*/  LDL.LU R96, [R1+0x4384] ;  /* 0x0043840001607983 */ /* 0x000ee20000300800 */
[----:B------:R-:W-:-:S03]  /*33940*/  IMAD.MOV.U32 R132, RZ, RZ, R16 ;  /* 0x000000ffff847224 */ /* 0x000fc600078e0010 */
        /* <DEDUP_REMOVED lines=14> */
[----:B------:R-:W3:Y:S04]  /*33a30*/  LDL.LU R116, [R1+0x4364] ;  /* 0x0043640001747983 */ /* 0x000ee80000300800 */
[----:B------:R-:W3:Y:S04]  /*33a40*/  LDL.LU R117, [R1+0x4360] ;  /* 0x0043600001757983 */ /* 0x000ee80000300800 */
[----:B------:R-:W3:Y:S04]  /*33a50*/  LDL.LU R118, [R1+0x435c] ;  /* 0x00435c0001767983 */ /* 0x000ee80000300800 */
[----:B------:R-:W3:Y:S04]  /*33a60*/  LDL.LU R119, [R1+0x4358] ;  /* 0x0043580001777983 */ /* 0x000ee80000300800 */
[----:B------:R-:W-:Y:S04]  /*33a70*/  LDS R40, [R2+0x4000] ;  /* 0x0040000002287984 */ /* 0x000fe80000000800 */
[----:B------:R-:W-:Y:S04]  /*33a80*/  LDS R42, [R2+0x6000] ;  /* 0x00600000022a7984 */ /* 0x000fe80000000800 */
[----:B------:R-:W-:Y:S04]  /*33a90*/  LDS R41, [R3+0x4000] ;  /* 0x0040000003297984 */ /* 0x000fe80000000800 */
[----:B------:R-:W1:Y:S02]  /*33aa0*/  LDS R43, [R3+0x6000] ;  /* 0x00600000032b7984 */ /* 0x000e640000000800 */
[C---:B-1----:R-:W-:Y:S08]  /*33ab0*/  HMMA.1688.F32.TF32 R104, R228.reuse, R84, R100 ;  /* 0x00000054e468723c */ /* 0x042ff00000081064 */
[C---:B----4-:R-:W-:Y:S08]  /*33ac0*/  HMMA.1688.F32.TF32 R12, R228.reuse, R44, R12 ;  /* 0x0000002ce40c723c */ /* 0x050ff0000008100c */
[C---:B--2---:R-:W-:Y:S08]  /*33ad0*/  HMMA.1688.F32.TF32 R100, R228.reuse, R4, R88 ;  /* 0x00000004e464723c */ /* 0x044ff00000081058 */
[C---:B---3--:R-:W-:Y:S01]  /*33ae0*/  HMMA.1688.F32.TF32 R88, R228.reuse, R56, R120 ;  /* 0x00000038e458723c */ /* 0x048fe20000081078 */
[----:B------:R-:W-:Y:S04]  /*33af0*/  STL.64 [R1+0x1520], R104 ;  /* 0x0015206801007387 */ /* 0x000fe80000100a00 */
[----:B------:R-:W-:Y:S04]  /*33b00*/  STL.64 [R1+0x1528], R106 ;  /* 0x0015286a01007387 */ /* 0x000fe80000100a00 */
[----:B------:R-:W-:Y:S04]  /*33b10*/  STL.64 [R1+0x1510], R12 ;  /* 0x0015100c01007387 */ /* 0x000fe80000100a00 */
[----:B------:R1:W-:Y:S04]  /*33b20*/  STL.64 [R1+0x1518], R14 ;  /* 0x0015180e01007387 */ /* 0x0003e80000100a00 */
[----:B------:R2:W-:Y:S04]  /*33b30*/  STL.64 [R1+0x1500], R100 ;  /* 0x0015006401007387 */ /* 0x0005e80000100a00 */
[----:B------:R3:W-:Y:S01]  /*33b40*/  STL.64 [R1+0x1508], R102 ;  /* 0x0015086601007387 */ /* 0x0007e20000100a00 */
[C---:B-1----:R-:W-:Y:S03]  /*33b50*/  HMMA.1688.F32.TF32 R12, R228.reuse, R80, R8 ;  /* 0x00000050e40c723c */ /* 0x042fe60000081008 */
[----:B------:R-:W-:Y:S04]  /*33b60*/  STL.64 [R1+0x14f0], R88 ;  /* 0x0014f05801007387 */ /* 0x000fe80000100a00 */
[----:B------:R1:W-:Y:S01]  /*33b70*/  STL.64 [R1+0x14f8], R90 ;  /* 0x0014f85a01007387 */ /* 0x0003e20000100a00 */
[----:B------:R-:W-:Y:S01]  /*33b80*/  HMMA.1688.F32.TF32 R92, R228, R24, R92 ;  /* 0x00000018e45c723c */ /* 0x000fe2000008105c */
[----:B--2---:R-:W-:Y:S01]  /*33b90*/  MOV R101, R71 ;  /* 0x0000004700657202 */ /* 0x004fe20000000f00 */
[----:B---3--:R-:W-:-:S02]  /*33ba0*/  IMAD.MOV.U32 R102, RZ, RZ, R70 ;  /* 0x000000ffff667224 */ /* 0x008fc400078e0046 */
[----:B------:R-:W-:Y:S02]  /*33bb0*/  IMAD.MOV.U32 R104, RZ, RZ, R78 ;  /* 0x000000ffff687224 */ /* 0x000fe400078e004e */
[----:B------:R-:W-:Y:S02]  /*33bc0*/  IMAD.MOV.U32 R105, RZ, RZ, R62 ;  /* 0x000000ffff697224 */ /* 0x000fe400078e003e */
[----:B------:R-:W-:Y:S01]  /*33bd0*/  IMAD.MOV.U32 R106, RZ, RZ, R63 ;  /* 0x000000ffff6a7224 */ /* 0x000fe200078e003f */
[----:B-1----:R-:W-:Y:S06]  /*33be0*/  HMMA.1688.F32.TF32 R88, R228, R60, R224 ;  /* 0x0000003ce458723c */ /* 0x002fec00000810e0 */
[----:B------:R-:W-:Y:S04]  /*33bf0*/  STL.64 [R1+0x14e0], R12 ;  /* 0x0014e00c01007387 */ /* 0x000fe80000100a00 */
[----:B------:R1:W-:Y:S01]  /*33c00*/  STL.64 [R1+0x14e8], R14 ;  /* 0x0014e80e01007387 */ /* 0x0003e20000100a00 */
[----:B------:R-:W-:Y:S01]  /*33c10*/  IMAD.MOV.U32 R103, RZ, RZ, R0 ;  /* 0x000000ffff677224 */ /* 0x000fe200078e0000 */
[----:B------:R-:W-:Y:S01]  /*33c20*/  MOV R107, R26 ;  /* 0x0000001a006b7202 */ /* 0x000fe20000000f00 */
[----:B------:R-:W-:Y:S01]  /*33c30*/  IMAD.MOV.U32 R108, RZ, RZ, R27 ;  /* 0x000000ffff6c7224 */ /* 0x000fe200078e001b */
[----:B------:R-:W-:Y:S01]  /*33c40*/  LDS R8, [R2+0x4080] ;  /* 0x0040800002087984 */ /* 0x000fe20000000800 */
[----:B------:R-:W-:-:S02]  /*33c50*/  IMAD.MOV.U32 R109, RZ, RZ, R79 ;  /* 0x000000ffff6d7224 */ /* 0x000fc400078e004f */
[----:B------:R-:W-:Y:S01]  /*33c60*/  IMAD.MOV.U32 R110, RZ, RZ, R66 ;  /* 0x000000ffff6e7224 */ /* 0x000fe200078e0042 */
[----:B------:R-:W-:Y:S01]  /*33c70*/  LDS R10, [R2+0x6080] ;  /* 0x00608000020a7984 */ /* 0x000fe20000000800 */
[C---:B-1----:R-:W-:Y:S01]  /*33c80*/  HMMA.1688.F32.TF32 R12, R228.reuse, R64, R96 ;  /* 0x00000040e40c723c */ /* 0x042fe20000081060 */
[----:B------:R-:W-:Y:S02]  /*33c90*/  IMAD.MOV.U32 R111, RZ, RZ, R67 ;  /* 0x000000ffff6f7224 */ /* 0x000fe400078e0043 */
[----:B------:R-:W-:Y:S04]  /*33ca0*/  LDS R9, [R3+0x4080] ;  /* 0x0040800003097984 */ /* 0x000fe80000000800 */
[----:B------:R-:W-:Y:S04]  /*33cb0*/  STL.64 [R1+0x14d0], R88 ;  /* 0x0014d05801007387 */ /* 0x000fe80000100a00 */
[----:B------:R1:W-:Y:S04]  /*33cc0*/  STL.64 [R1+0x14d8], R90 ;  /* 0x0014d85a01007387 */ /* 0x0003e80000100a00 */
[----:B------:R-:W2:Y:S01]  /*33cd0*/  LDS R11, [R3+0x6080] ;  /* 0x00608000030b7984 */ /* 0x000ea20000000800 */
[C---:B-1----:R-:W-:Y:S08]  /*33ce0*/  HMMA.1688.F32.TF32 R88, R228.reuse, R76, R16 ;  /* 0x0000004ce458723c */ /* 0x042ff00000081010 */
[----:B------:R-:W-:Y:S01]  /*33cf0*/  HMMA.1688.F32.TF32 R16, R228, R68, R116 ;  /* 0x00000044e410723c */ /* 0x000fe20000081074 */
[----:B------:R-:W-:Y:S04]  /*33d00*/  STL.64 [R1+0x14c0], R92 ;  /* 0x0014c05c01007387 */ /* 0x000fe80000100a00 */
[----:B------:R-:W-:Y:S04]  /*33d10*/  STL.64 [R1+0x14c8], R94 ;  /* 0x0014c85e01007387 */ /* 0x000fe80000100a00 */
[----:B------:R-:W-:Y:S04]  /*33d20*/  STL.64 [R1+0x14b0], R12 ;  /* 0x0014b00c01007387 */ /* 0x000fe80000100a00 */
[----:B------:R-:W-:Y:S04]  /*33d30*/  STL.64 [R1+0x14b8], R14 ;  /* 0x0014b80e01007387 */ /* 0x000fe80000100a00 */
[----:B------:R-:W-:Y:S04]  /*33d40*/  STL.64 [R1+0x14a0], R88 ;  /* 0x0014a05801007387 */ /* 0x000fe80000100a00 */
[----:B------:R1:W-:Y:S04]  /*33d50*/  STL.64 [R1+0x14a8], R90 ;  /* 0x0014a85a01007387 */ /* 0x0003e80000100a00 */
[----:B------:R-:W-:Y:S04]  /*33d60*/  STL.64 [R1+0xfb0], R16 ;  /* 0x000fb01001007387 */ /* 0x000fe80000100a00 */
[----:B------:R3:W-:Y:S01]  /*33d70*/  STL.64 [R1+0xfb8], R18 ;  /* 0x000fb81201007387 */ /* 0x0007e20000100a00 */
[C---:B-1----:R-:W-:Y:S03]  /*33d80*/  HMMA.1688.F32.TF32 R88, R40.reuse, R74, R148 ;  /* 0x0000004a2858723c */ /* 0x042fe60000081094 */
[----:B------:R-:W-:Y:S04]  /*33d90*/  LDS R12, [R2+0x4100] ;  /* 0x00410000020c7984 */ /* 0x000fe80000000800 */
[----:B------:R-:W-:Y:S01]  /*33da0*/  LDS R14, [R2+0x6100] ;  /* 0x00610000020e7984 */ /* 0x000fe20000000800 */
[C---:B---3--:R-:W-:Y:S03]  /*33db0*/  HMMA.1688.F32.TF32 R16, R40.reuse, R38, R144 ;  /* 0x000000262810723c */ /* 0x048fe60000081090 */
[----:B------:R-:W-:Y:S04]  /*33dc0*/  LDS R13, [R3+0x4100] ;  /* 0x00410000030d7984 */ /* 0x000fe80000000800 */
[----:B------:R-:W1:Y:S01]  /*33dd0*/  LDS R15, [R3+0x6100] ;  /* 0x00610000030f7984 */ /* 0x000e620000000800 */
[C---:B------:R-:W-:Y:S07]  /*33de0*/  HMMA.1688.F32.TF32 R92, R40.reuse, R54, R140 ;  /* 0x00000036285c723c */ /* 0x040fee000008108c */
[----:B------:R-:W-:Y:S04]  /*33df0*/  STL.64 [R1+0xfa0], R88 ;  /* 0x000fa05801007387 */ /* 0x000fe80000100a00 */
[----:B------:R3:W-:Y:S04]  /*33e00*/  STL.64 [R1+0xfa8], R90 ;  /* 0x000fa85a01007387 */ /* 0x0007e80000100a00 */
[----:B------:R-:W-:Y:S04]  /*33e10*/  STL.64 [R1+0xf90], R16 ;  /* 0x000f901001007387 */ /* 0x000fe80000100a00 */
[----:B------:R4:W-:Y:S01]  /*33e20*/  STL.64 [R1+0xf98], R18 ;  /* 0x000f981201007387 */ /* 0x0009e20000100a00 */
[C---:B---3--:R-:W-:Y:S08]  /*33e30*/  HMMA.1688.F32.TF32 R88, R40.reuse, R34, R136 ;  /* 0x000000222858723c */ /* 0x048ff00000081088 */
[C---:B----4-:R-:W-:Y:S01]  /*33e40*/  HMMA.1688.F32.TF32 R16, R40.reuse, R50, R132 ;  /* 0x000000322810723c */ /* 0x050fe20000081084 */
[----:B------:R-:W-:Y:S04]  /*33e50*/  STL.64 [R1+0xf80], R92 ;  /* 0x000f805c01007387 */ /* 0x000fe80000100a00 */
[----:B------:R3:W-:Y:S10]  /*33e60*/  STL.64 [R1+0xf88], R94 ;  /* 0x000f885e01007387 */ /* 0x0007f40000100a00 */
[----:B------:R-:W-:Y:S01]  /*33e70*/  STL.64 [R1+0xf70], R88 ;  /* 0x000f705801007387 */ /* 0x000fe20000100a00 */
[C---:B---3--:R-:W-:Y:S03]  /*33e80*/  HMMA.1688.F32.TF32 R92, R40.reuse, R30, R212 ;  /* 0x0000001e285c723c */ /* 0x048fe600000810d4 */
[----:B------:R3:W-:Y:S04]  /*33e90*/  STL.64 [R1+0xf78], R90 ;  /* 0x000f785a01007387 */ /* 0x0007e80000100a00 */
[----:B------:R-:W-:Y:S04]  /*33ea0*/  STL.64 [R1+0xf60], R16 ;  /* 0x000f601001007387 */ /* 0x000fe80000100a00 */
[----:B------:R4:W-:Y:S01]  /*33eb0*/  STL.64 [R1+0xf68], R18 ;  /* 0x000f681201007387 */ /* 0x0009e20000100a00 */
[C---:B---3--:R-:W-:Y:S08]  /*33ec0*/  HMMA.1688.F32.TF32 R88, R40.reuse, R86, R128 ;  /* 0x000000562858723c */ /* 0x048ff00000081080 */
[C---:B----4-:R-:W-:Y:S03]  /*33ed0*/  HMMA.1688.F32.TF32 R16, R40.reuse, R46, R124 ;  /* 0x0000002e2810723c */ /* 0x050fe6000008107c */
[----:B------:R-:W-:Y:S04]  /*33ee0*/  STL.64 [R1+0xf50], R92 ;  /* 0x000f505c01007387 */ /* 0x000fe80000100a00 */
[----:B------:R3:W-:Y:S08]  /*33ef0*/  STL.64 [R1+0xf58], R94 ;  /* 0x000f585e01007387 */ /* 0x0007f00000100a00 */
[----:B------:R-:W-:Y:S01]  /*33f00*/  STL.64 [R1+0xf40], R88 ;  /* 0x000f405801007387 */ /* 0x000fe20000100a00 */
[C---:B---3--:R-:W-:Y:S03]  /*33f10*/  HMMA.1688.F32.TF32 R92, R40.reuse, R6, R240 ;  /* 0x00000006285c723c */ /* 0x048fe600000810f0 */
[----:B------:R3:W-:Y:S04]  /*33f20*/  STL.64 [R1+0xf48], R90 ;  /* 0x000f485a01007387 */ /* 0x0007e80000100a00 */
[----:B------:R-:W-:Y:S04]  /*33f30*/  STL.64 [R1+0xca0], R16 ;  /* 0x000ca01001007387 */ /* 0x000fe80000100a00 */
[----:B------:R4:W-:Y:S01]  /*33f40*/  STL.64 [R1+0xca8], R18 ;  /* 0x000ca81201007387 */ /* 0x0009e20000100a00 */
[C---:B---3--:R-:W-:Y:S08]  /*33f50*/  HMMA.1688.F32.TF32 R88, R40.reuse, R58, R244 ;  /* 0x0000003a2858723c */ /* 0x048ff000000810f4 */
[----:B----4-:R-:W-:Y:S03]  /*33f60*/  HMMA.1688.F32.TF32 R16, R40, R82, R248 ;  /* 0x000000522810723c */ /* 0x010fe600000810f8 */
[----:B------:R-:W-:Y:S04]  /*33f70*/  STL.64 [R1+0xc80], R92 ;  /* 0x000c805c01007387 */ /* 0x000fe80000100a00 */
[----:B------:R-:W-:Y:S04]  /*33f80*/  STL.64 [R1+0xc88], R94 ;  /* 0x000c885e01007387 */ /* 0x000fe80000100a00 */
[----:B------:R-:W3:Y:S04]  /*33f90*/  LDL.LU R112, [R1+0x20] ;  /* 0x0000200001707983 */ /* 0x000ee80000300800 */
[----:B------:R4:W-:Y:S04]  /*33fa0*/  STL.64 [R1+0xc60], R88 ;  /* 0x000c605801007387 */ /* 0x0009e80000100a00 */
[----:B------:R1:W-:Y:S04]  /*33fb0*/  STL.64 [R1+0xc68], R90 ;  /* 0x000c685a01007387 */ /* 0x0003e80000100a00 */
[----:B------:R1:W-:Y:S04]  /*33fc0*/  STL.64 [R1+0xc40], R16 ;  /* 0x000c401001007387 */ /* 0x0003e80000100a00 */
[----:B------:R1:W-:Y:S04]  /*33fd0*/  STL.64 [R1+0xc48], R18 ;  /* 0x000c481201007387 */ /* 0x0003e80000100a00 */
[----:B------:R-:W3:Y:S04]  /*33fe0*/  LDL.LU R113, [R1+0x24] ;  /* 0x0000240001717983 */ /* 0x000ee80000300800 */
[----:B------:R-:W3:Y:S04]  /*33ff0*/  LDL.LU R114, [R1+0x28] ;  /* 0x0000280001727983 */ /* 0x000ee80000300800 */
[----:B------:R-:W3:Y:S04]  /*34000*/  LDL.LU R115, [R1+0x2c] ;  /* 0x00002c0001737983 */ /* 0x000ee80000300800 */
[----:B------:R-:W2:Y:S04]  /*34010*/  LDL.LU R100, [R1+0x30] ;  /* 0x0000300001647983 */ /* 0x000ea80000300800 */
[----:B------:R-:W2:Y:S04]  /*34020*/  LDL.LU R71, [R1+0x4354] ;  /* 0x0043540001477983 */ /* 0x000ea80000300800 */
[----:B------:R-:W2:Y:S04]  /*34030*/  LDL.LU R70, [R1+0x4350] ;  /* 0x0043500001467983 */ /* 0x000ea80000300800 */
[----:B------:R-:W3:Y:S04]  /*34040*/  LDL.LU R0, [R1+0x434c] ;  /* 0x00434c0001007983 */ /* 0x000ee80000300800 */
[----:B----4-:R-:W4:Y:S04]  /*34050*/  LDL.LU R88, [R1+0x40] ;  /* 0x0000400001587983 */ /* 0x010f280000300800 */
[----:B------:R-:W4:Y:S04]  /*34060*/  LDL.LU R89, [R1+0x44] ;  /* 0x0000440001597983 */ /* 0x000f280000300800 */
[----:B-1----:R-:W4:Y:S04]  /*34070*/  LDL.LU R90, [R1+0x48] ;  /* 0x00004800015a7983 */ /* 0x002f280000300800 */
[----:B------:R-:W4:Y:S04]  /*34080*/  LDL.LU R91, [R1+0x4c] ;  /* 0x00004c00015b7983 */ /* 0x000f280000300800 */
        /* <DEDUP_REMOVED lines=69> */
[----:B------:R-:W4:Y:S01]  /*344e0*/  LDL.LU R17, [R1+0x94] ;  /* 0x0000940001117983 */ /* 0x000f220000300800 */
[----:B--2---:R-:W-:-:S03]  /*344f0*/  IMAD.MOV.U32 R122, RZ, RZ, R70 ;  /* 0x000000ffff7a7224 */ /* 0x004fc600078e0046 */
[----:B------:R-:W2:Y:S01]  /*34500*/  LDL.LU R18, [R1+0x98] ;  /* 0x0000980001127983 */ /* 0x000ea20000300800 */
[----:B---3--:R-:W-:-:S03]  /*34510*/  IMAD.MOV.U32 R121, RZ, RZ, R0 ;  /* 0x000000ffff797224 */ /* 0x008fc600078e0000 */
[----:B------:R-:W2:Y:S01]  /*34520*/  LDL.LU R19, [R1+0x9c] ;  /* 0x00009c0001137983 */ /* 0x000ea20000300800 */
[----:B------:R-:W-:-:S03]  /*34530*/  IMAD.MOV.U32 R123, RZ, RZ, R71 ;  /* 0x000000ffff7b7224 */ /* 0x000fc600078e0047 */
[----:B------:R-:W3:Y:S04]  /*34540*/  LDL.LU R120, [R1+0x50] ;  /* 0x0000500001787983 */ /* 0x000ee80000300800 */
[----:B------:R-:W2:Y:S04]  /*34550*/  LDL.LU R0, [R1+0x4348] ;  /* 0x0043480001007983 */ /* 0x000ea80000300800 */
[----:B------:R-:W2:Y:S04]  /*34560*/  LDL.LU R70, [R1+0x4344] ;  /* 0x0043440001467983 */ /* 0x000ea80000300800 */
[----:B------:R-:W2:Y:S04]  /*34570*/  LDL.LU R71, [R1+0x4340] ;  /* 0x0043400001477983 */ /* 0x000ea80000300800 */
[----:B------:R-:W2:Y:S04]  /*34580*/  LDL.LU R78, [R1+0x433c] ;  /* 0x00433c00014e7983 */ /* 0x000ea80000300800 */
[----:B------:R-:W2:Y:S04]  /*34590*/  LDL.LU R62, [R1+0x4338] ;  /* 0x00433800013e7983 */ /* 0x000ea80000300800 */
[----:B------:R-:W2:Y:S04]  /*345a0*/  LDL.LU R63, [R1+0x4334] ;  /* 0x00433400013f7983 */ /* 0x000ea80000300800 */
[----:B------:R-:W3:Y:S04]  /*345b0*/  LDL.LU R26, [R1+0x4330] ;  /* 0x00433000011a7983 */ /* 0x000ee80000300800 */
[----:B------:R-:W3:Y:S04]  /*345c0*/  LDL.LU R27, [R1+0x432c] ;  /* 0x00432c00011b7983 */ /* 0x000ee80000300800 */
[----:B------:R-:W3:Y:S04]  /*345d0*/  LDL.LU R79, [R1+0x4328] ;  /* 0x00432800014f7983 */ /* 0x000ee80000300800 */
[----:B------:R-:W3:Y:S04]  /*345e0*/  LDL.LU R66, [R1+0x4324] ;  /* 0x0043240001427983 */ /* 0x000ee80000300800 */
[----:B------:R-:W3:Y:S01]  /*345f0*/  LDL.LU R67, [R1+0x4320] ;  /* 0x0043200001437983 */ /* 0x000ee20000300800 */
[C---:B----4-:R-:W-:Y:S08]  /*34600*/  HMMA.1688.F32.TF32 R248, R8.reuse, R86, R248 ;  /* 0x0000005608f8723c */ /* 0x050ff000000810f8 */
[C---:B------:R-:W-:Y:S08]  /*34610*/  HMMA.1688.F32.TF32 R240, R8.reuse, R50, R240 ;  /* 0x0000003208f0723c */ /* 0x040ff000000810f0 */
[C---:B------:R-:W-:Y:S08]  /*34620*/  HMMA.1688.F32.TF32 R124, R8.reuse, R34, R124 ;  /* 0x00000022087c723c */ /* 0x040ff0000008107c */
[----:B------:R-:W-:Y:S08]  /*34630*/  HMMA.1688.F32.TF32 R128, R8, R54, R128 ;  /* 0x000000360880723c */ /* 0x000ff00000081080 */
[C---:B--2---:R-:W-:Y:S08]  /*34640*/  HMMA.1688.F32.TF32 R152, R40.reuse, R62, R152 ;  /* 0x0000003e2898723c */ /* 0x044ff00000081098 */
[C---:B---3--:R-:W-:Y:S08]  /*34650*/  HMMA.1688.F32.TF32 R148, R40.reuse, R26, R148 ;  /* 0x0000001a2894723c */ /* 0x048ff00000081094 */
[C---:B------:R-:W-:Y:S08]  /*34660*/  HMMA.1688.F32.TF32 R140, R40.reuse, R78, R140 ;  /* 0x0000004e288c723c */ /* 0x040ff0000008108c */
[C---:B------:R-:W-:Y:S01]  /*34670*/  HMMA.1688.F32.TF32 R144, R40.reuse, R66, R144 ;  /* 0x000000422890723c */ /* 0x040fe20000081090 */
[----:B------:R-:W-:Y:S07]  /*34680*/  STL.64 [R1+0xc30], R152 ;  /* 0x000c309801007387 */ /* 0x000fee0000100a00 */
[----:B------:R-:W-:Y:S01]  /*34690*/  HMMA.1688.F32.TF32 R40, R40, R70, R136 ;  /* 0x000000462828723c */ /* 0x000fe20000081088 */
        /* <DEDUP_REMOVED lines=10> */
[----:B------:R-:W4:Y:S04]  /*34740*/  LDL.LU.64 R144, [R1+0x42f0] ;  /* 0x0042f00001907983 */ /* 0x000f280000300a00 */
[----:B------:R-:W-:Y:S04]  /*34750*/  STL.64 [R1+0xb80], R140 ;  /* 0x000b808c01007387 */ /* 0x000fe80000100a00 */
[----:B------:R1:W-:Y:S04]  /*34760*/  STL.64 [R1+0xb88], R142 ;  /* 0x000b888e01007387 */ /* 0x0003e80000100a00 */
[----:B-1----:R-:W2:Y:S04]  /*34770*/  LDL.LU.64 R142, [R1+0x42e8] ;  /* 0x0042e800018e7983 */ /* 0x002ea80000300a00 */
[----:B------:R-:W2:Y:S04]  /*34780*/  LDL.LU.64 R140, [R1+0x42e0] ;  /* 0x0042e000018c7983 */ /* 0x000ea80000300a00 */
[----:B------:R-:W2:Y:S04]  /*34790*/  LDL.LU.64 R138, [R1+0x42d8] ;  /* 0x0042d800018a7983 */ /* 0x000ea80000300a00 */
[----:B------:R-:W2:Y:S04]  /*347a0*/  LDL.LU.64 R136, [R1+0x42d0] ;  /* 0x0042d00001887983 */ /* 0x000ea80000300a00 */
[----:B------:R1:W-:Y:S04]  /*347b0*/  STL.64 [R1+0xa30], R40 ;  /* 0x000a302801007387 */ /* 0x0003e80000100a00 */
[----:B------:R1:W-:Y:S04]  /*347c0*/  STL.64 [R1+0xa38], R42 ;  /* 0x000a382a01007387 */ /* 0x0003e80000100a00 */
[----:B-1----:R-:W2:Y:S04]  /*347d0*/  LDL.LU R40, [R1+0xc0] ;  /* 0x0000c00001287983 */ /* 0x002ea80000300800 */
[----:B------:R-:W2:Y:S04]  /*347e0*/  LDL.LU R41, [R1+0xc4] ;  /* 0x0000c40001297983 */ /* 0x000ea80000300800 */
[----:B------:R-:W2:Y:S01]  /*347f0*/  LDL.LU R42, [R1+0xc8] ;  /* 0x0000c800012a7983 */ /* 0x000ea20000300800 */
[C---:B------:R-:W-:Y:S08]  /*34800*/  HMMA.1688.F32.TF32 R132, R8.reuse, R74, R132 ;  /* 0x0000004a0884723c */ /* 0x040ff00000081084 */
[C---:B------:R-:W-:Y:S08]  /*34810*/  HMMA.1688.F32.TF32 R212, R8.reuse, R38, R212 ;  /* 0x0000002608d4723c */ /* 0x040ff000000810d4 */
[C---:B------:R-:W-:Y:S07]  /*34820*/  HMMA.1688.F32.TF32 R244, R8.reuse, R30, R244 ;  /* 0x0000001e08f4723c */ /* 0x040fee00000810f4 */
[----:B------:R-:W-:Y:S04]  /*34830*/  STL.64 [R1+0xa10], R132 ;  /* 0x000a108401007387 */ /* 0x000fe80000100a00 */
[----:B------:R1:W-:Y:S04]  /*34840*/  STL.64 [R1+0xa18], R134 ;  /* 0x000a188601007387 */ /* 0x0003e80000100a00 */
[----:B-1----:R-:W3:Y:S04]  /*34850*/  LDL.LU.64 R134, [R1+0x42c8] ;  /* 0x0042c80001867983 */ /* 0x002ee80000300a00 */
[----:B------:R-:W3:Y:S04]  /*34860*/  LDL.LU.64 R132, [R1+0x42c0] ;  /* 0x0042c00001847983 */ /* 0x000ee80000300a00 */
        /* <DEDUP_REMOVED lines=23> */
[----:B------:R-:W3:Y:S01]  /*349e0*/  LDL.LU.64 R248, [R1+0x4260] ;  /* 0x0042600001f87983 */ /* 0x000ee20000300a00 */
[----:B------:R-:W-:Y:S01]  /*349f0*/  IMAD.MOV.U32 R43, RZ, RZ, R0 ;  /* 0x000000ffff2b7224 */ /* 0x000fe200078e0000 */
[C---:B------:R-:W-:Y:S08]  /*34a00*/  HMMA.1688.F32.TF32 R116, R8.reuse, R58, R116 ;  /* 0x0000003a0874723c */ /* 0x040ff00000081074 */
[C---:B------:R-:W-:Y:S08]  /*34a10*/  HMMA.1688.F32.TF32 R16, R8.reuse, R82, R16 ;  /* 0x000000520810723c */ /* 0x040ff00000081010 */
[C---:B------:R-:W-:Y:S08]  /*34a20*/  HMMA.1688.F32.TF32 R92, R8.reuse, R26, R92 ;  /* 0x0000001a085c723c */ /* 0x040ff0000008105c */
[C---:B--2---:R-:W-:Y:S11]  /*34a30*/  HMMA.1688.F32.TF32 R40, R8.reuse, R46, R40 ;  /* 0x0000002e0828723c */ /* 0x044ff60000081028 */
[----:B------:R-:W-:Y:S11]  /*34a40*/  @!UPT UIADD3 URZ, URZ, URZ, URZ ;  /* 0x0000003f3f3ff290 */ /* 0x000ff6000fffe03f */
[----:B------:R-:W-:Y:S01]  /*34a50*/  @!UPT UIADD3 URZ, URZ, URZ, URZ ;  /* 0x0000003f3f3ff290 */ /* 0x000fe2000fffe03f */
[----:B------:R1:W-:Y:S01]  /*34a60*/  STL [R1+0x920], R40 ;  /* 0x0009202801007387 */ /* 0x0003e20000100800 */
[----:B------:R-:W-:Y:S02]  /*34a70*/  IMAD.MOV.U32 R25, RZ, RZ, R41 ;  /* 0x000000ffff197224 */ /* 0x000fe400078e0029 */
[----:B------:R-:W-:Y:S02]  /*34a80*/  IMAD.MOV.U32 R24, RZ, RZ, R42 ;  /* 0x000000ffff187224 */ /* 0x000fe400078e002a */
[----:B------:R-:W-:Y:S02]  /*34a90*/  IMAD.MOV.U32 R0, RZ, RZ, R43 ;  /* 0x000000ffff007224 */ /* 0x000fe400078e002b */
[C---:B-1----:R-:W-:Y:S11]  /*34aa0*/  HMMA.1688.F32.TF32 R40, R8.reuse, R6, R228 ;  /* 0x000000060828723c */ /* 0x042ff600000810e4 */
[----:B------:R-:W-:Y:S11]  /*34ab0*/  @!UPT UIADD3 URZ, URZ, URZ, URZ ;  /* 0x0000003f3f3ff290 */ /* 0x000ff6000fffe03f */
[----:B------:R-:W-:Y:S01]  /*34ac0*/  @!UPT UIADD3 URZ, URZ, URZ, URZ ;  /* 0x0000003f3f3ff290 */ /* 0x000fe2000fffe03f */
[----:B------:R-:W-:Y:S04]  /*34ad0*/  STL.64 [R1+0x900], R40 ;  /* 0x0009002801007387 */ /* 0x000fe80000100a00 */
[----:B------:R1:W-:Y:S02]  /*34ae0*/  STL.64 [R1+0x908], R42 ;  /* 0x0009082a01007387 */ /* 0x0003e40000100a00 */
[C---:B-1----:R-:W-:Y:S02]  /*34af0*/  HMMA.1688.F32.TF32 R40, R8.reuse, R62, R96 ;  /* 0x0000003e0828723c */ /* 0x042fe40000081060 */
[----:B------:R-:W-:Y:S04]  /*34b00*/  STL.64 [R1+0x1490], R116 ;  /* 0x0014907401007387 */ /* 0x000fe80000100a00 */
[----:B------:R-:W-:Y:S04]  /*34b10*/  STL.64 [R1+0x1498], R118 ;  /* 0x0014987601007387 */ /* 0x000fe80000100a00 */
[----:B------:R-:W-:Y:S04]  /*34b20*/  STL.64 [R1+0x1480], R16 ;  /* 0x0014801001007387 */ /* 0x000fe80000100a00 */
[----:B------:R1:W-:Y:S09]  /*34b30*/  STL.64 [R1+0x1488], R18 ;  /* 0x0014881201007387 */ /* 0x0003f20000100a00 */
[----:B------:R-:W-:Y:S01]  /*34b40*/  STL.64 [R1+0x1470], R40 ;  /* 0x0014702801007387 */ /* 0x000fe20000100a00 */
[C---:B-1----:R-:W-:Y:S03]  /*34b50*/  HMMA.1688.F32.TF32 R16, R8.reuse, R66, R224 ;  /* 0x000000420810723c */ /* 0x042fe600000810e0 */
[----:B------:R1:W-:Y:S05]  /*34b60*/  STL.64 [R1+0x1478], R42 ;  /* 0x0014782a01007387 */ /* 0x0003ea0000100a00 */
[C---:B-1----:R-:W-:Y:S08]  /*34b70*/  HMMA.1688.F32.TF32 R40, R8.reuse, R78, R120 ;  /* 0x0000004e0828723c */ /* 0x042ff00000081078 */
[----:B------:R-:W-:Y:S01]  /*34b80*/  HMMA.1688.F32.TF32 R8, R8, R70, R88 ;  /* 0x000000460808723c */ /* 0x000fe20000081058 */
[----:B------:R-:W-:Y:S04]  /*34b90*/  STL.64 [R1+0x1460], R92 ;  /* 0x0014605c01007387 */ /* 0x000fe80000100a00 */
[----:B------:R-:W-:Y:S04]  /*34ba0*/  STL.64 [R1+0x1468], R94 ;  /* 0x0014685e01007387 */ /* 0x000fe80000100a00 */
[----:B------:R-:W-:Y:S04]  /*34bb0*/  STL.64 [R1+0x1450], R16 ;  /* 0x0014501001007387 */ /* 0x000fe80000100a00 */
[----:B------:R1:W-:Y:S04]  /*34bc0*/  STL.64 [R1+0x1458], R18 ;  /* 0x0014581201007387 */ /* 0x0003e80000100a00 */
[----:B------:R-:W-:Y:S04]  /*34bd0*/  STL.64 [R1+0x1440], R40 ;  /* 0x0014402801007387 */ /* 0x000fe80000100a00 */
[----:B------:R2:W-:Y:S01]  /*34be0*/  STL.64 [R1+0x1448], R42 ;  /* 0x0014482a01007387 */ /* 0x0005e20000100a00 */
[C---:B-1----:R-:W-:Y:S03]  /*34bf0*/  HMMA.1688.F32.TF32 R16, R12.reuse, R74, R100 ;  /* 0x0000004a0c10723c */ /* 0x042fe60000081064 */
[----:B------:R-:W-:Y:S04]  /*34c00*/  STL.64 [R1+0x890], R8 ;  /* 0x0008900801007387 */ /* 0x000fe80000100a00 */
[----:B------:R1:W-:Y:S01]  /*34c10*/  STL.64 [R1+0x898], R10 ;  /* 0x0008980a01007387 */ /* 0x0003e20000100a00 */
[C---:B--2---:R-:W-:Y:S08]  /*34c20*/  HMMA.1688.F32.TF32 R40, R12.reuse, R38, R112 ;  /* 0x000000260c28723c */ /* 0x044ff00000081070 */
[C---:B-1----:R-:W-:Y:S07]  /*34c30*/  HMMA.1688.F32.TF32 R8, R12.reuse, R54, R104 ;  /* 0x000000360c08723c */ /* 0x042fee0000081068 */
[----:B------:R-:W-:Y:S04]  /*34c40*/  STL.64 [R1+0x1430], R16 ;  /* 0x0014301001007387 */ /* 0x000fe80000100a00 */
[----:B------:R-:W-:Y:S04]  /*34c50*/  STL.64 [R1+0x1438], R18 ;  /* 0x0014381201007387 */ /* 0x000fe80000100a00 */
[----:B------:R-:W-:Y:S04]  /*34c60*/  STL.64 [R1+0x1420], R40 ;  /* 0x0014202801007387 */ /* 0x000fe80000100a00 */
[----:B------:R-:W-:Y:S04]  /*34c70*/  STL.64 [R1+0x1428], R42 ;  /* 0x0014282a01007387 */ /* 0x000fe80000100a00 */
[----:B------:R-:W-:Y:S04]  /*34c80*/  LDS R16, [R2+0x4180] ;  /* 0x0041800002107984 */ /* 0x000fe80000000800 */
[----:B------:R-:W-:Y:S04]  /*34c90*/  STL.64 [R1+0x1410], R8 ;  /* 0x0014100801007387 */ /* 0x000fe80000100a00 */
[----:B------:R1:W-:Y:S01]  /*34ca0*/  STL.64 [R1+0x1418], R10 ;  /* 0x0014180a01007387 */ /* 0x0003e20000100a00 */
[C---:B---3--:R-:W-:Y:S03]  /*34cb0*/  HMMA.1688.F32.TF32 R88, R12.reuse, R50, R248 ;  /* 0x000000320c58723c */ /* 0x048fe600000810f8 */
[----:B------:R-:W-:Y:S04]  /*34cc0*/  LDS R18, [R2+0x6180] ;  /* 0x0061800002127984 */ /* 0x000fe80000000800 */
[----:B------:R-:W-:Y:S01]  /*34cd0*/  LDS R17, [R3+0x4180] ;  /* 0x0041800003117984 */ /* 0x000fe20000000800 */
[C---:B-1----:R-:W-:Y:S03]  /*34ce0*/  HMMA.1688.F32.TF32 R8, R12.reuse, R34, R108 ;  /* 0x000000220c08723c */ /* 0x042fe6000008106c */
[----:B------:R-:W1:Y:S05]  /*34cf0*/  LDS R19, [R3+0x6180] ;  /* 0x0061800003137984 */ /* 0x000e6a0000000800 */
[C---:B------:R-:W-:Y:S11]  /*34d00*/  HMMA.1688.F32.TF32 R40, R12.reuse, R30, R244 ;  /* 0x0000001e0c28723c */ /* 0x040ff600000810f4 */
[----:B------:R-:W-:Y:S04]  /*34d10*/  @!UPT UIADD3 URZ, URZ, URZ, URZ ;  /* 0x0000003f3f3ff290 */ /* 0x000fe8000fffe03f */
[----:B------:R-:W-:Y:S04]  /*34d20*/  STL.64 [R1+0x1400], R8 ;  /* 0x0014000801007387 */ /* 0x000fe80000100a00 */
[----:B------:R2:W-:Y:S04]  /*34d30*/  STL.64 [R1+0x1408], R10 ;  /* 0x0014080a01007387 */ /* 0x0005e80000100a00 */
[----:B------:R-:W-:Y:S01]  /*34d40*/  STL.64 [R1+0x13f0], R88 ;  /* 0x0013f05801007387 */ /* 0x000fe20000100a00 */
[C---:B--2---:R-:W-:Y:S03]  /*34d50*/  HMMA.1688.F32.TF32 R8, R12.reuse, R86, R240 ;  /* 0x000000560c08723c */ /* 0x044fe600000810f0 */
[----:B------:R-:W-:Y:S04]  /*34d60*/  STL.64 [R1+0x13f8], R90 ;  /* 0x0013f85a01007387 */ /* 0x000fe80000100a00 */
[----:B------:R-:W-:Y:S04]  /*34d70*/  STL.64 [R1+0x13e0], R40 ;  /* 0x0013e02801007387 */ /* 0x000fe80000100a00 */
[----:B------:R2:W-:Y:S02]  /*34d80*/  STL.64 [R1+0x13e8], R42 ;  /* 0x0013e82a01007387 */ /* 0x0005e40000100a00 */
[----:B--2---:R-:W-:Y:S11]  /*34d90*/  HMMA.1688.F32.TF32 R40, R12, R46, R124 ;  /* 0x0000002e0c28723c */ /* 0x004ff6000008107c */
[----:B------:R-:W-:Y:S01]  /*34da0*/  MOV R29, R8 ;  /* 0x00000008001d7202 */ /* 0x000fe20000000f00 */
[----:B------:R-:W-:-:S02]  /*34db0*/  IMAD.MOV.U32 R28, RZ, RZ, R9 ;  /* 0x000000ffff1c7224 */ /* 0x000fc400078e0009 */
[----:B------:R-:W-:Y:S02]  /*34dc0*/  IMAD.MOV.U32 R5, RZ, RZ, R10 ;  /* 0x000000ffff057224 */ /* 0x000fe400078e000a */
[----:B------:R-:W-:Y:S02]  /*34dd0*/  IMAD.MOV.U32 R4, RZ, RZ, R11 ;  /* 0x000000ffff047224 */ /* 0x000fe400078e000b */
[C---:B------:R-:W-:Y:S03]  /*34de0*/  HMMA.1688.F32.TF32 R8, R12.reuse, R6, R128 ;  /* 0x000000060c08723c */ /* 0x040fe60000081080 */
[----:B------:R-:W-:Y:S04]  /*34df0*/  STL [R1+0x411c], R4 ;  /* 0x00411c0401007387 */ /* 0x000fe80000100800 */
[----:B------:R-:W-:Y:S01]  /*34e00*/  STL [R1+0x4118], R5 ;  /* 0x0041180501007387 */ /* 0x000fe20000100800 */
[C---:B------:R-:W-:Y:S03]  /*34e10*/  HMMA.1688.F32.TF32 R88, R12.reuse, R58, R212 ;  /* 0x0000003a0c58723c */ /* 0x040fe600000810d4 */
[----:B------:R-:W-:Y:S04]  /*34e20*/  STL [R1+0x4114], R28 ;  /* 0x0041141c01007387 */ /* 0x000fe80000100800 */
[----:B------:R-:W-:Y:S04]  /*34e30*/  STL [R1+0x4110], R29 ;  /* 0x0041101d01007387 */ /* 0x000fe80000100800 */
[----:B------:R-:W-:Y:S04]  /*34e40*/  STL.64 [R1+0x13c0], R40 ;  /* 0x0013c02801007387 */ /* 0x000fe80000100a00 */
[----:B------:R2:W-:Y:S02]  /*34e50*/  STL.64 [R1+0x13c8], R42 ;  /* 0x0013c82a01007387 */ /* 0x0005e40000100a00 */
[----:B--2---:R-:W-:Y:S01]  /*34e60*/  HMMA.1688.F32.TF32 R40, R12, R82, R132 ;  /* 0x000000520c28723c */ /* 0x004fe20000081084 */
[----:B------:R-:W-:-:S02]  /*34e70*/  IMAD.MOV.U32 R29, RZ, RZ, R11 ;  /* 0x000000ffff1d7224 */ /* 0x000fc400078e000b */
[----:B------:R-:W-:-:S05]  /*34e80*/  IMAD.MOV.U32 R28, RZ, RZ, R10 ;  /* 0x000000ffff1c7224 */ /* 0x000fca00078e000a */
[----:B----4-:R-:W-:Y:S01]  /*34e90*/  HMMA.1688.F32.TF32 R92, R12, R66, R144 ;  /* 0x000000420c5c723c */ /* 0x010fe20000081090 */
[----:B------:R-:W-:Y:S02]  /*34ea0*/  IMAD.MOV.U32 R4, RZ, RZ, R8 ;  /* 0x000000ffff047224 */ /* 0x000fe400078e0008 */
[----:B------:R-:W-:Y:S01]  /*34eb0*/  IMAD.MOV.U32 R5, RZ, RZ, R9 ;  /* 0x000000ffff057224 */ /* 0x000fe200078e0009 */
[----:B------:R2:W-:Y:S04]  /*34ec0*/  STL [R1+0x412c], R29 ;  /* 0x00412c1d01007387 */ /* 0x0005e80000100800 */
[----:B------:R3:W-:Y:S04]  /*34ed0*/  STL [R1+0x4128], R28 ;  /* 0x0041281c01007387 */ /* 0x0007e80000100800 */
[----:B------:R4:W-:Y:S04]  /*34ee0*/  STL [R1+0x4124], R4 ;  /* 0x0041240401007387 */ /* 0x0009e80000100800 */
[----:B------:R1:W-:Y:S01]  /*34ef0*/  STL [R1+0x4120], R5 ;  /* 0x0041200501007387 */ /* 0x0003e20000100800 */
[----:B--2---:R-:W-:-:S03]  /*34f00*/  IMAD.MOV.U32 R29, RZ, RZ, R40 ;  /* 0x000000ffff1d7224 */ /* 0x004fc600078e0028 */
[----:B------:R-:W-:Y:S01]  /*34f10*/  STL.64 [R1+0x13a0], R88 ;  /* 0x0013a05801007387 */ /* 0x000fe20000100a00 */
[----:B---3--:R-:W-:Y:S01]  /*34f20*/  MOV R28, R41 ;  /* 0x00000029001c7202 */ /* 0x008fe20000000f00 */
[----:B----4-:R-:W-:Y:S02]  /*34f30*/  IMAD.MOV.U32 R4, RZ, RZ, R42 ;  /* 0x000000ffff047224 */ /* 0x010fe400078e002a */
[----:B------:R2:W-:Y:S01]  /*34f40*/  STL.64 [R1+0x13a8], R90 ;  /* 0x0013a85a01007387 */ /* 0x0005e20000100a00 */
[----:B-1----:R-:W-:Y:S02]  /*34f50*/  IMAD.MOV.U32 R5, RZ, RZ, R43 ;  /* 0x000000ffff057224 */ /* 0x002fe400078e002b */
[----:B------:R-:W-:Y:S01]  /*34f60*/  HMMA.1688.F32.TF32 R40, R12, R26, R140 ;  /* 0x0000001a0c28723c */ /* 0x000fe2000008108c */
[----:B------:R-:W-:Y:S02]  /*34f70*/  IMAD.MOV.U32 R112, RZ, RZ, R180 ;  /* 0x000000ffff707224 */ /* 0x000fe400078e00b4 */
[----:B------:R-:W-:-:S02]  /*34f80*/  IMAD.MOV.U32 R113, RZ, RZ, R210 ;  /* 0x000000ffff717224 */ /* 0x000fc400078e00d2 */
[----:B------:R-:W-:Y:S02]  /*34f90*/  IMAD.MOV.U32 R114, RZ, RZ, R209 ;  /* 0x000000ffff727224 */ /* 0x000fe400078e00d1 */
[----:B------:R-:W-:Y:S01]  /*34fa0*/  IMAD.MOV.U32 R115, RZ, RZ, R208 ;  /* 0x000000ffff737224 */ /* 0x000fe200078e00d0 */
[----:B--2---:R-:W-:Y:S01]  /*34fb0*/  HMMA.1688.F32.TF32 R88, R12, R62, R136 ;  /* 0x0000003e0c58723c */ /* 0x004fe20000081088 */
[----:B------:R-:W-:Y:S01]  /*34fc0*/  IMAD.MOV.U32 R100, RZ, RZ, R184 ;  /* 0x000000ffff647224 */ /* 0x000fe200078e00b8 */
[----:B------:R-:W-:Y:S01]  /*34fd0*/  MOV R102, R186 ;  /* 0x000000ba00667202 */ /* 0x000fe20000000f00 */
[----:B------:R-:W-:Y:S02]  /*34fe0*/  IMAD.MOV.U32 R101, RZ, RZ, R185 ;  /* 0x000000ffff657224 */ /* 0x000fe400078e00b9 */
[----:B------:R-:W-:Y:S02]  /*34ff0*/  IMAD.MOV.U32 R103, RZ, RZ, R187 ;  /* 0x000000ffff677224 */ /* 0x000fe400078e00bb */
[----:B------:R-:W-:-:S02]  /*35000*/  IMAD.MOV.U32 R224, RZ, RZ, R176 ;  /* 0x000000ffffe07224 */ /* 0x000fc400078e00b0 */
[----:B------:R-:W-:Y:S01]  /*35010*/  IMAD.MOV.U32 R225, RZ, RZ, R177 ;  /* 0x000000ffffe17224 */ /* 0x000fe200078e00b1 */
[----:B------:R-:W-:Y:S01]  /*35020*/  MOV R227, R172 ;  /* 0x000000ac00e37202 */ /* 0x000fe20000000f00 */
[----:B------:R-:W-:Y:S02]  /*35030*/  IMAD.MOV.U32 R226, RZ, RZ, R178 ;  /* 0x000000ffffe27224 */ /* 0x000fe400078e00b2 */
[----:B------:R-:W-:Y:S02]  /*35040*/  IMAD.MOV.U32 R96, RZ, RZ, R196 ;  /* 0x000000ffff607224 */ /* 0x000fe400078e00c4 */
[----:B------:R-:W-:Y:S02]  /*35050*/  IMAD.MOV.U32 R97, RZ, RZ, R197 ;  /* 0x000000ffff617224 */ /* 0x000fe400078e00c5 */
[----:B------:R-:W-:Y:S02]  /*35060*/  IMAD.MOV.U32 R98, RZ, RZ, R198 ;  /* 0x000000ffff627224 */ /* 0x000fe400078e00c6 */
[----:B------:R-:W-:-:S02]  /*35070*/  IMAD.MOV.U32 R99, RZ, RZ, R199 ;  /* 0x000000ffff637224 */ /* 0x000fc400078e00c7 */
[----:B------:R-:W-:Y:S02]  /*35080*/  IMAD.MOV.U32 R120, RZ, RZ, R181 ;  /* 0x000000ffff787224 */ /* 0x000fe400078e00b5 */
[----:B------:R-:W-:Y:S01]  /*35090*/  IMAD.MOV.U32 R121, RZ, RZ, R182 ;  /* 0x000000ffff797224 */ /* 0x000fe200078e00b6 */
[----:B------:R-:W-:Y:S04]  /*350a0*/  STL.64 [R1+0x1380], R88 ;  /* 0x0013805801007387 */ /* 0x000fe80000100a00 */
[----:B------:R1:W-:Y:S04]  /*350b0*/  STL.64 [R1+0x1388], R90 ;  /* 0x0013885a01007387 */ /* 0x0003e80000100a00 */
[----:B------:R-:W-:Y:S04]  /*350c0*/  STL.64 [R1+0x1370], R40 ;  /* 0x0013702801007387 */ /* 0x000fe80000100a00 */
[----:B------:R2:W-:Y:S01]  /*350d0*/  STL.64 [R1+0x1378], R42 ;  /* 0x0013782a01007387 */ /* 0x0005e20000100a00 */
[----:B-1----:R-:W-:Y:S01]  /*350e0*/  HMMA.1688.F32.TF32 R88, R12, R78, R148 ;  /* 0x0000004e0c58723c */ /* 0x002fe20000081094 */
[----:B------:R-:W-:-:S02]  /*350f0*/  IMAD.MOV.U32 R122, RZ, RZ, R183 ;  /* 0x000000ffff7a7224 */ /* 0x000fc400078e00b7 */
[----:B------:R-:W-:Y:S01]  /*35100*/  IMAD.MOV.U32 R123, RZ, RZ, R220 ;  /* 0x000000ffff7b7224 */ /* 0x000fe200078e00dc */
[----:B------:R-:W-:Y:S01]  /*35110*/  MOV R105, R222 ;  /* 0x000000de00697202 */ /* 0x000fe20000000f00 */
[----:B------:R-:W-:Y:S01]  /*35120*/  IMAD.MOV.U32 R104, RZ, RZ, R221 ;  /* 0x000000ffff687224 */ /* 0x000fe200078e00dd */
[----:B------:R-:W-:Y:S02]  /*35130*/  LDS R8, [R2+0x4200] ;  /* 0x0042000002087984 */ /* 0x000fe40000000800 */
[----:B--2---:R-:W-:Y:S02]  /*35140*/  HMMA.1688.F32.TF32 R40, R12, R70, R152 ;  /* 0x000000460c28723c */ /* 0x004fe40000081098 */
[----:B------:R-:W-:Y:S04]  /*35150*/  STL.64 [R1+0x1360], R92 ;  /* 0x0013605c01007387 */ /* 0x000fe80000100a00 */
[----:B------:R-:W-:Y:S01]  /*35160*/  STL.64 [R1+0x1368], R94 ;  /* 0x0013685e01007387 */ /* 0x000fe20000100a00 */
[----:B------:R-:W-:-:S02]  /*35170*/  IMAD.MOV.U32 R106, RZ, RZ, R223 ;  /* 0x000000ffff6a7224 */ /* 0x000fc400078e00df */
[----:B------:R-:W-:Y:S01]  /*35180*/  IMAD.MOV.U32 R107, RZ, RZ, R211 ;  /* 0x000000ffff6b7224 */ /* 0x000fe200078e00d3 */
[----:B------:R-:W-:Y:S01]  /*35190*/  LDS R10, [R2+0x6200] ;  /* 0x00620000020a7984 */ /* 0x000fe20000000800 */
[----:B------:R-:W-:Y:S02]  /*351a0*/  IMAD.MOV.U32 R108, RZ, RZ, R191 ;  /* 0x000000ffff6c7224 */ /* 0x000fe400078e00bf */
[----:B------:R-:W-:Y:S01]  /*351b0*/  IMAD.MOV.U32 R109, RZ, RZ, R174 ;  /* 0x000000ffff6d7224 */ /* 0x000fe200078e00ae */
[----:B------:R-:W-:Y:S04]  /*351c0*/  LDS R9, [R3+0x4200] ;  /* 0x0042000003097984 */ /* 0x000fe80000000800 */
[----:B------:R-:W-:Y:S04]  /*351d0*/  STL.64 [R1+0x1350], R88 ;  /* 0x0013505801007387 */ /* 0x000fe80000100a00 */
[----:B------:R-:W-:Y:S04]  /*351e0*/  STL.64 [R1+0x1358], R90 ;  /* 0x0013585a01007387 */ /* 0x000fe80000100a00 */
[----:B------:R-:W-:Y:S04]  /*351f0*/  STL.64 [R1+0x560], R40 ;  /* 0x0005602801007387 */ /* 0x000fe80000100a00 */
[----:B------:R1:W-:Y:S01]  /*35200*/  STL.64 [R1+0x568], R42 ;  /* 0x0005682a01007387 */ /* 0x0003e20000100a00 */
[----:B------:R-:W-:-:S02]  /*35210*/  IMAD.MOV.U32 R110, RZ, RZ, R175 ;  /* 0x000000ffff6e7224 */ /* 0x000fc400078e00af */
[----:B------:R-:W-:Y:S01]  /*35220*/  IMAD.MOV.U32 R111, RZ, RZ, R179 ;  /* 0x000000ffff6f7224 */ /* 0x000fe200078e00b3 */
[----:B------:R-:W2:Y:S04]  /*35230*/  LDS R11, [R3+0x6200] ;  /* 0x00620000030b7984 */ /* 0x000ea80000000800 */
[----:B------:R-:W-:Y:S01]  /*35240*/  LDS R12, [R2+0x4280] ;  /* 0x00428000020c7984 */ /* 0x000fe20000000800 */
[C---:B-1----:R-:W-:Y:S03]  /*35250*/  HMMA.1688.F32.TF32 R40, R16.reuse, R74, R20 ;  /* 0x0000004a1028723c */ /* 0x042fe60000081014 */
[----:B------:R-:W-:Y:S04]  /*35260*/  LDS R14, [R2+0x6280] ;  /* 0x00628000020e7984 */ /* 0x000fe80000000800 */
[----:B------:R-:W-:Y:S01]  /*35270*/  LDS R13, [R3+0x4280] ;  /* 0x00428000030d7984 */ /* 0x000fe20000000800 */
[C---:B------:R-:W-:Y:S03]  /*35280*/  HMMA.1688.F32.TF32 R20, R16.reuse, R38, R156 ;  /* 0x000000261014723c */ /* 0x040fe6000008109c */
[----:B------:R-:W1:Y:S04]  /*35290*/  LDS R15, [R3+0x6280] ;  /* 0x00628000030f7984 */ /* 0x000e680000000800 */
[----:B------:R-:W-:Y:S01]  /*352a0*/  LDS R148, [R2+0x4480] ;  /* 0x0044800002947984 */ /* 0x000fe20000000800 */
[C---:B------:R-:W-:Y:S03]  /*352b0*/  HMMA.1688.F32.TF32 R88, R16.reuse, R54, R160 ;  /* 0x000000361058723c */ /* 0x040fe600000810a0 */
[----:B------:R-:W-:Y:S04]  /*352c0*/  LDS R150, [R2+0x6480] ;  /* 0x0064800002967984 */ /* 0x000fe80000000800 */
[----:B------:R-:W-:Y:S04]  /*352d0*/  LDS R149, [R3+0x4480] ;  /* 0x0044800003957984 */ /* 0x000fe80000000800 */
[----:B------:R-:W-:Y:S04]  /*352e0*/  STL.64 [R1+0x540], R40 ;  /* 0x0005402801007387 */ /* 0x000fe80000100a00 */
[----:B------:R3:W-:Y:S04]  /*352f0*/  STL.64 [R1+0x548], R42 ;  /* 0x0005482a01007387 */ /* 0x0007e80000100a00 */
[----:B------:R-:W-:Y:S04]  /*35300*/  STL.64 [R1+0x520], R20 ;  /* 0x0005201401007387 */ /* 0x000fe80000100a00 */
[----:B------:R4:W-:Y:S01]  /*35310*/  STL.64 [R1+0x528], R22 ;  /* 0x0005281601007387 */ /* 0x0009e20000100a00 */
[C---:B---3--:R-:W-:Y:S03]  /*35320*/  HMMA.1688.F32.TF32 R40, R16.reuse, R34, R164 ;  /* 0x000000221028723c */ /* 0x048fe600000810a4 */
[----:B------:R-:W-:Y:S05]  /*35330*/  LDS R151, [R3+0x6480] ;  /* 0x0064800003977984 */ /* 0x000fea0000000800 */
        /* <DEDUP_REMOVED lines=9> */
[----:B----4-:R-:W-:Y:S03]  /*353d0*/  HMMA.1688.F32.TF32 R20, R16, R46, R204 ;  /* 0x0000002e1014723c */ /* 0x010fe600000810cc */
[----:B------:R3:W-:Y:S04]  /*353e0*/  STL.64 [R1+0x360], R88 ;  /* 0x0003605801007387 */ /* 0x0007e80000100a00 */
[----:B------:R4:W-:Y:S08]  /*353f0*/  STL.64 [R1+0x368], R90 ;  /* 0x0003685a01007387 */ /* 0x0009f00000100a00 */
[----:B------:R-:W-:Y:S04]  /*35400*/  STL.64 [R1+0x330], R40 ;  /* 0x0003302801007387 */ /* 0x000fe80000100a00 */
[----:B------:R1:W-:Y:S04]  /*35410*/  STL.64 [R1+0x338], R42 ;  /* 0x0003382a01007387 */ /* 0x0003e80000100a00 */
[----:B------:R-:W2:Y:S04]  /*35420*/  LDL.LU R180, [R1+0x425c] ;  /* 0x00425c0001b47983 */ /* 0x000ea80000300800 */
[----:B------:R-:W-:Y:S04]  /*35430*/  STL.64 [R1+0x300], R20 ;  /* 0x0003001401007387 */ /* 0x000fe80000100a00 */
[----:B------:R1:W-:Y:S04]  /*35440*/  STL.64 [R1+0x308], R22 ;  /* 0x0003081601007387 */ /* 0x0003e80000100a00 */
[----:B------:R-:W2:Y:S04]  /*35450*/  LDL.LU R210, [R1+0x4258] ;  /* 0x0042580001d27983 */ /* 0x000ea80000300800 */
[----:B------:R-:W2:Y:S04]  /*35460*/  LDL.LU R209, [R1+0x4254] ;  /* 0x0042540001d17983 */ /* 0x000ea80000300800 */
[----:B------:R-:W2:Y:S01]  /*35470*/  LDL.LU R208, [R1+0x4250] ;  /* 0x0042500001d07983 */ /* 0x000ea20000300800 */
[----:B---3--:R-:W-:-:S03]  /*35480*/  IMAD.MOV.U32 R88, RZ, RZ, R200 ;  /* 0x000000ffff587224 */ /* 0x008fc600078e00c8 */
[----:B------:R-:W3:Y:S01]  /*35490*/  LDL.LU R184, [R1+0x424c] ;  /* 0x00424c0001b87983 */ /* 0x000ee20000300800 */
[----:B------:R-:W-:-:S03]  /*354a0*/  IMAD.MOV.U32 R89, RZ, RZ, R201 ;  /* 0x000000ffff597224 */ /* 0x000fc600078e00c9 */
[----:B------:R-:W2:Y:S01]  /*354b0*/  LDL.LU R185, [R1+0x4248] ;  /* 0x0042480001b97983 */ /* 0x000ea20000300800 */
[----:B----4-:R-:W-:-:S03]  /*354c0*/  IMAD.MOV.U32 R90, RZ, RZ, R202 ;  /* 0x000000ffff5a7224 */ /* 0x010fc600078e00ca */
[----:B------:R-:W4:Y:S01]  /*354d0*/  LDL.LU R186, [R1+0x4244] ;  /* 0x0042440001ba7983 */ /* 0x000f220000300800 */
[----:B------:R-:W-:-:S03]  /*354e0*/  IMAD.MOV.U32 R91, RZ, RZ, R203 ;  /* 0x000000ffff5b7224 */ /* 0x000fc600078e00cb */
[----:B------:R-:W4:Y:S04]  /*354f0*/  LDL.LU R187, [R1+0x4240] ;  /* 0x0042400001bb7983 */ /* 0x000f280000300800 */
[----:B------:R-:W4:Y:S04]  /*35500*/  LDL.LU R200, [R1+0x423c] ;  /* 0x00423c0001c87983 */ /* 0x000f280000300800 */
[----:B------:R-:W1:Y:S04]  /*35510*/  LDL.LU R201, [R1+0x4238] ;  /* 0x0042380001c97983 */ /* 0x000e680000300800 */
[----:B------:R-:W4:Y:S04]  /*35520*/  LDL.LU R202, [R1+0x4234] ;  /* 0x0042340001ca7983 */ /* 0x000f280000300800 */
[----:B------:R-:W4:Y:S01]  /*35530*/  LDL.LU R203, [R1+0x4230] ;  /* 0x0042300001cb7983 */ /* 0x000f220000300800 */
[----:B------:R-:W-:-:S03]  /*35540*/  IMAD.MOV.U32 R92, RZ, RZ, R190 ;  /* 0x000000ffff5c7224 */ /* 0x000fc600078e00be */
[----:B------:R-:W4:Y:S01]  /*35550*/  LDL.LU R176, [R1+0x422c] ;  /* 0x00422c0001b07983 */ /* 0x000f220000300800 */
[----:B------:R-:W-:-:S03]  /*35560*/  IMAD.MOV.U32 R93, RZ, RZ, R189 ;  /* 0x000000ffff5d7224 */ /* 0x000fc600078e00bd */
[----:B------:R-:W4:Y:S01]  /*35570*/  LDL.LU R177, [R1+0x4228] ;  /* 0x0042280001b17983 */ /* 0x000f220000300800 */
[----:B------:R-:W-:-:S03]  /*35580*/  IMAD.MOV.U32 R94, RZ, RZ, R188 ;  /* 0x000000ffff5e7224 */ /* 0x000fc600078e00bc */
[----:B------:R-:W4:Y:S01]  /*35590*/  LDL.LU R178, [R1+0x4224] ;  /* 0x0042240001b27983 */ /* 0x000f220000300800 */
[----:B------:R-:W-:-:S03]  /*355a0*/  IMAD.MOV.U32 R95, RZ, RZ, R173 ;  /* 0x000000ffff5f7224 */ /* 0x000fc600078e00ad */
        /* <DEDUP_REMOVED lines=9> */
[----:B---3--:R-:W-:-:S02]  /*35640*/  IMAD.MOV.U32 R231, RZ, RZ, R184 ;  /* 0x000000ffffe77224 */ /* 0x008fc400078e00b8 */
[----:B--2---:R-:W-:Y:S02]  /*35650*/  IMAD.MOV.U32 R230, RZ, RZ, R185 ;  /* 0x000000ffffe67224 */ /* 0x004fe400078e00b9 */
[----:B----4-:R-:W-:Y:S01]  /*35660*/  IMAD.MOV.U32 R229, RZ, RZ, R186 ;  /* 0x000000ffffe57224 */ /* 0x010fe200078e00ba */
[----:B------:R-:W-:Y:S02]  /*35670*/  MOV R228, R187 ;  /* 0x000000bb00e47202 */ /* 0x000fe40000000f00 */
[----:B------:R-:W2:Y:S04]  /*35680*/  LDL.LU R187, [R1+0x41fc] ;  /* 0x0041fc0001bb7983 */ /* 0x000ea80000300800 */
[----:B------:R-:W3:Y:S04]  /*35690*/  LDL.LU R186, [R1+0x41f8] ;  /* 0x0041f80001ba7983 */ /* 0x000ee80000300800 */
[----:B------:R-:W4:Y:S01]  /*356a0*/  LDL.LU R185, [R1+0x41f4] ;  /* 0x0041f40001b97983 */ /* 0x000f220000300800 */
[----:B-1----:R-:W-:-:S02]  /*356b0*/  IMAD.MOV.U32 R42, RZ, RZ, R201 ;  /* 0x000000ffff2a7224 */ /* 0x002fc400078e00c9 */
[----:B------:R-:W-:Y:S01]  /*356c0*/  IMAD.MOV.U32 R41, RZ, RZ, R202 ;  /* 0x000000ffff297224 */ /* 0x000fe200078e00ca */
[----:B------:R-:W4:Y:S01]  /*356d0*/  LDL.LU R184, [R1+0x41f0] ;  /* 0x0041f00001b87983 */ /* 0x000f220000300800 */
[----:B------:R-:W-:-:S03]  /*356e0*/  IMAD.MOV.U32 R40, RZ, RZ, R203 ;  /* 0x000000ffff287224 */ /* 0x000fc600078e00cb */
[----:B------:R-:W4:Y:S01]  /*356f0*/  LDL.LU R203, [R1+0x41ec] ;  /* 0x0041ec0001cb7983 */ /* 0x000f220000300800 */
[----:B------:R-:W-:-:S03]  /*35700*/  IMAD.MOV.U32 R43, RZ, RZ, R200 ;  /* 0x000000ffff2b7224 */ /* 0x000fc600078e00c8 */
[----:B------:R-:W4:Y:S04]  /*35710*/  LDL.LU R202, [R1+0x41e8] ;  /* 0x0041e80001ca7983 */ /* 0x000f280000300800 */
[----:B------:R-:W4:Y:S01]  /*35720*/  LDL.LU R201, [R1+0x41e4] ;  /* 0x0041e40001c97983 */ /* 0x000f220000300800 */
[----:B------:R-:W-:Y:S01]  /*35730*/  IMAD.MOV.U32 R250, RZ, RZ, R177 ;  /* 0x000000fffffa7224 */ /* 0x000fe200078e00b1 */
[----:B------:R-:W-:Y:S02]  /*35740*/  MOV R249, R178 ;  /* 0x000000b200f97202 */ /* 0x000fe40000000f00 */
[----:B------:R-:W4:Y:S01]  /*35750*/  LDL.LU R200, [R1+0x41e0] ;  /* 0x0041e00001c87983 */ /* 0x000f220000300800 */
[----:B------:R-:W-:-:S03]  /*35760*/  IMAD.MOV.U32 R248, RZ, RZ, R172 ;  /* 0x000000fffff87224 */ /* 0x000fc600078e00ac */
[----:B------:R-:W4:Y:S01]  /*35770*/  LDL.LU R172, [R1+0x41dc] ;  /* 0x0041dc0001ac7983 */ /* 0x000f220000300800 */
[----:B------:R-:W-:-:S03]  /*35780*/  IMAD.MOV.U32 R251, RZ, RZ, R176 ;  /* 0x000000fffffb7224 */ /* 0x000fc600078e00b0 */
[----:B------:R-:W4:Y:S04]  /*35790*/  LDL.LU R178, [R1+0x41d8] ;  /* 0x0041d80001b27983 */ /* 0x000f280000300800 */
[----:B------:R-:W4:Y:S04]  /*357a0*/  LDL.LU R177, [R1+0x41d4] ;  /* 0x0041d40001b17983 */ /* 0x000f280000300800 */
[----:B------:R-:W4:Y:S01]  /*357b0*/  LDL.LU R176, [R1+0x41d0] ;  /* 0x0041d00001b07983 */ /* 0x000f220000300800 */
[----:B------:R-:W-:Y:S02]  /*357c0*/  IMAD.MOV.U32 R243, RZ, RZ, R196 ;  /* 0x000000fffff37224 */ /* 0x000fe400078e00c4 */
[----:B------:R-:W-:-:S02]  /*357d0*/  IMAD.MOV.U32 R242, RZ, RZ, R197 ;  /* 0x000000fffff27224 */ /* 0x000fc400078e00c5 */
[----:B------:R-:W-:Y:S02]  /*357e0*/  IMAD.MOV.U32 R241, RZ, RZ, R198 ;  /* 0x000000fffff17224 */ /* 0x000fe400078e00c6 */
[----:B------:R-:W-:Y:S02]  /*357f0*/  IMAD.MOV.U32 R240, RZ, RZ, R199 ;  /* 0x000000fffff07224 */ /* 0x000fe400078e00c7 */
[----:B------:R-:W4:Y:S04]  /*35800*/  LDL.LU R199, [R1+0x41cc] ;  /* 0x0041cc0001c77983 */ /* 0x000f280000300800 */
[----:B------:R-:W4:Y:S04]  /*35810*/  LDL.LU R198, [R1+0x41c8] ;  /* 0x0041c80001c67983 */ /* 0x000f280000300800 */
[----:B------:R-:W4:Y:S04]  /*35820*/  LDL.LU R197, [R1+0x41c4] ;  /* 0x0041c40001c57983 */ /* 0x000f280000300800 */
[----:B------:R-:W4:Y:S01]  /*35830*/  LDL.LU R196, [R1+0x41c0] ;  /* 0x0041c00001c47983 */ /* 0x000f220000300800 */
[----:B------:R-:W-:-:S02]  /*35840*/  IMAD.MOV.U32 R244, RZ, RZ, R173 ;  /* 0x000000fffff47224 */ /* 0x000fc400078e00ad */
[----:B------:R-:W-:Y:S02]  /*35850*/  IMAD.MOV.U32 R245, RZ, RZ, R188 ;  /* 0x000000fffff57224 */ /* 0x000fe400078e00bc */
[----:B------:R-:W-:Y:S01]  /*35860*/  IMAD.MOV.U32 R246, RZ, RZ, R189 ;  /* 0x000000fffff67224 */ /* 0x000fe200078e00bd */
[----:B------:R-:W-:Y:S01]  /*35870*/  MOV R116, R208 ;  /* 0x000000d000747202 */ /* 0x000fe20000000f00 */
[----:B------:R-:W-:Y:S02]  /*35880*/  IMAD.MOV.U32 R247, RZ, RZ, R190 ;  /* 0x000000fffff77224 */ /* 0x000fe400078e00be */
[----:B------:R-:W-:Y:S02]  /*35890*/  IMAD.MOV.U32 R117, RZ, RZ, R209 ;  /* 0x000000ffff757224 */ /* 0x000fe400078e00d1 */
[----:B------:R-:W-:Y:S02]  /*358a0*/  IMAD.MOV.U32 R118, RZ, RZ, R210 ;  /* 0x000000ffff767224 */ /* 0x000fe400078e00d2 */
[----:B------:R-:W-:-:S02]  /*358b0*/  IMAD.MOV.U32 R119, RZ, RZ, R180 ;  /* 0x000000ffff777224 */ /* 0x000fc400078e00b4 */
[----:B--2---:R-:W-:Y:S01]  /*358c0*/  IMAD.MOV.U32 R127, RZ, RZ, R187 ;  /* 0x000000ffff7f7224 */ /* 0x004fe200078e00bb */
[----:B---3--:R-:W-:Y:S01]  /*358d0*/  MOV R126, R186 ;  /* 0x000000ba007e7202 */ /* 0x008fe20000000f00 */
[----:B----4-:R-:W-:Y:S02]  /*358e0*/  IMAD.MOV.U32 R125, RZ, RZ, R185 ;  /* 0x000000ffff7d7224 */ /* 0x010fe400078e00b9 */
[----:B------:R-:W-:Y:S02]  /*358f0*/  IMAD.MOV.U32 R124, RZ, RZ, R184 ;  /* 0x000000ffff7c7224 */ /* 0x000fe400078e00b8 */
[----:B------:R-:W2:Y:S04]  /*35900*/  LDL.LU R184, [R1+0x41bc] ;  /* 0x0041bc0001b87983 */ /* 0x000ea80000300800 */
[----:B------:R-:W2:Y:S04]  /*35910*/  LDL.LU R185, [R1+0x41b8] ;  /* 0x0041b80001b97983 */ /* 0x000ea80000300800 */
[----:B------:R-:W2:Y:S01]  /*35920*/  LDL.LU R186, [R1+0x41b4] ;  /* 0x0041b40001ba7983 */ /* 0x000ea20000300800 */
[----:B------:R-:W-:-:S02]  /*35930*/  IMAD.MOV.U32 R130, RZ, RZ, R202 ;  /* 0x000000ffff827224 */ /* 0x000fc400078e00ca */
[----:B------:R-:W-:Y:S01]  /*35940*/  IMAD.MOV.U32 R129, RZ, RZ, R201 ;  /* 0x000000ffff817224 */ /* 0x000fe200078e00c9 */
[----:B------:R-:W2:Y:S01]  /*35950*/  LDL.LU R187, [R1+0x41b0] ;  /* 0x0041b00001bb7983 */ /* 0x000ea20000300800 */
[----:B------:R-:W-:-:S03]  /*35960*/  IMAD.MOV.U32 R128, RZ, RZ, R200 ;  /* 0x000000ffff807224 */ /* 0x000fc600078e00c8 */
[----:B------:R-:W3:Y:S01]  /*35970*/  LDL.LU R200, [R1+0x41ac] ;  /* 0x0041ac0001c87983 */ /* 0x000ee20000300800 */
[----:B------:R-:W-:-:S03]  /*35980*/  IMAD.MOV.U32 R131, RZ, RZ, R203 ;  /* 0x000000ffff837224 */ /* 0x000fc600078e00cb */
[----:B------:R-:W3:Y:S04]  /*35990*/  LDL.LU R201, [R1+0x41a8] ;  /* 0x0041a80001c97983 */ /* 0x000ee80000300800 */
[----:B------:R-:W3:Y:S04]  /*359a0*/  LDL.LU R202, [R1+0x41a4] ;  /* 0x0041a40001ca7983 */ /* 0x000ee80000300800 */
[----:B------:R-:W3:Y:S01]  /*359b0*/  LDL.LU R203, [R1+0x41a0] ;  /* 0x0041a00001cb7983 */ /* 0x000ee20000300800 */
[----:B------:R-:W-:Y:S02]  /*359c0*/  IMAD.MOV.U32 R213, RZ, RZ, R177 ;  /* 0x000000ffffd57224 */ /* 0x000fe400078e00b1 */
[----:B------:R-:W-:-:S02]  /*359d0*/  IMAD.MOV.U32 R212, RZ, RZ, R176 ;  /* 0x000000ffffd47224 */ /* 0x000fc400078e00b0 */
[----:B------:R-:W-:Y:S02]  /*359e0*/  IMAD.MOV.U32 R214, RZ, RZ, R178 ;  /* 0x000000ffffd67224 */ /* 0x000fe400078e00b2 */
[----:B------:R-:W-:Y:S01]  /*359f0*/  IMAD.MOV.U32 R215, RZ, RZ, R172 ;  /* 0x000000ffffd77224 */ /* 0x000fe200078e00ac */
[----:B------:R-:W-:Y:S01]  /*35a00*/  MOV R135, R199 ;  /* 0x000000c700877202 */ /* 0x000fe20000000f00 */
[----:B------:R-:W-:Y:S02]  /*35a10*/  IMAD.MOV.U32 R134, RZ, RZ, R198 ;  /* 0x000000ffff867224 */ /* 0x000fe400078e00c6 */
[----:B------:R-:W-:Y:S02]  /*35a20*/  IMAD.MOV.U32 R133, RZ, RZ, R197 ;  /* 0x000000ffff857224 */ /* 0x000fe400078e00c5 */
[----:B------:R-:W-:Y:S02]  /*35a30*/  IMAD.MOV.U32 R132, RZ, RZ, R196 ;  /* 0x000000ffff847224 */ /* 0x000fe400078e00c4 */
        /* <DEDUP_REMOVED lines=23> */
[----:B------:R-:W4:Y:S04]  /*35bb0*/  LDL.LU R211, [R1+0x4140] ;  /* 0x0041400001d37983 */ /* 0x000f280000300800 */
[----:B------:R-:W4:Y:S04]  /*35bc0*/  LDL.LU R191, [R1+0x413c] ;  /* 0x00413c0001bf7983 */ /* 0x000f280000300800 */
[----:B------:R-:W4:Y:S04]  /*35bd0*/  LDL.LU R174, [R1+0x4138] ;  /* 0x0041380001ae7983 */ /* 0x000f280000300800 */
[----:B------:R-:W4:Y:S04]  /*35be0*/  LDL.LU R175, [R1+0x4134] ;  /* 0x0041340001af7983 */ /* 0x000f280000300800 */
[----:B------:R-:W4:Y:S01]  /*35bf0*/  LDL.LU R179, [R1+0x4130] ;  /* 0x0041300001b37983 */ /* 0x000f220000300800 */
[C---:B------:R-:W-:Y:S08]  /*35c00*/  HMMA.1688.F32.TF32 R132, R8.reuse, R38, R132 ;  /* 0x000000260884723c */ /* 0x040ff00000081084 */
[----:B------:R-:W-:Y:S08]  /*35c10*/  HMMA.1688.F32.TF32 R124, R8, R50, R124 ;  /* 0x00000032087c723c */ /* 0x000ff0000008107c */
[C---:B--2---:R-:W-:Y:S08]  /*35c20*/  HMMA.1688.F32.TF32 R20, R16.reuse, R58, R180 ;  /* 0x0000003a1014723c */ /* 0x044ff000000810b4 */
[C---:B---3--:R-:W-:Y:S08]  /*35c30*/  HMMA.1688.F32.TF32 R136, R16.reuse, R6, R220 ;  /* 0x000000061088723c */ /* 0x048ff000000810dc */
[C---:B----4-:R-:W-:Y:S11]  /*35c40*/  HMMA.1688.F32.TF32 R140, R16.reuse, R82, R208 ;  /* 0x00000052108c723c */ /* 0x050ff600000810d0 */
[----:B------:R-:W-:Y:S04]  /*35c50*/  @!UPT UIADD3 URZ, URZ, URZ, URZ ;  /* 0x0000003f3f3ff290 */ /* 0x000fe8000fffe03f */
[----:B------:R-:W-:Y:S04]  /*35c60*/  STL.64 [R1+0x2e0], R136 ;  /* 0x0002e08801007387 */ /* 0x000fe80000100a00 */
[----:B------:R1:W-:Y:S04]  /*35c70*/  STL.64 [R1+0x2e8], R138 ;  /* 0x0002e88a01007387 */ /* 0x0003e80000100a00 */
[----:B------:R-:W-:Y:S04]  /*35c80*/  STL.64 [R1+0x2c0], R20 ;  /* 0x0002c01401007387 */ /* 0x000fe80000100a00 */
[----:B------:R2:W-:Y:S01]  /*35c90*/  STL.64 [R1+0x2c8], R22 ;  /* 0x0002c81601007387 */ /* 0x0005e20000100a00 */
[C---:B-1----:R-:W-:Y:S08]  /*35ca0*/  HMMA.1688.F32.TF32 R136, R16.reuse, R62, R188 ;  /* 0x0000003e1088723c */ /* 0x042ff000000810bc */
[C---:B--2---:R-:W-:Y:S01]  /*35cb0*/  HMMA.1688.F32.TF32 R20, R16.reuse, R26, R172 ;  /* 0x0000001a1014723c */ /* 0x044fe200000810ac */
[----:B------:R-:W-:Y:S04]  /*35cc0*/  STL.64 [R1+0x2a0], R140 ;  /* 0x0002a08c01007387 */ /* 0x000fe80000100a00 */
[----:B------:R1:W-:Y:S10]  /*35cd0*/  STL.64 [R1+0x2a8], R142 ;  /* 0x0002a88e01007387 */ /* 0x0003f40000100a00 */
[----:B------:R-:W-:Y:S01]  /*35ce0*/  STL.64 [R1+0x280], R136 ;  /* 0x0002808801007387 */ /* 0x000fe20000100a00 */
[C---:B-1----:R-:W-:Y:S03]  /*35cf0*/  HMMA.1688.F32.TF32 R140, R16.reuse, R66, R176 ;  /* 0x00000042108c723c */ /* 0x042fe600000810b0 */
[----:B------:R1:W-:Y:S04]  /*35d00*/  STL.64 [R1+0x288], R138 ;  /* 0x0002888a01007387 */ /* 0x0003e80000100a00 */
[----:B------:R-:W-:Y:S04]  /*35d10*/  STL.64 [R1+0x270], R20 ;  /* 0x0002701401007387 */ /* 0x000fe80000100a00 */
[----:B------:R2:W-:Y:S01]  /*35d20*/  STL.64 [R1+0x278], R22 ;  /* 0x0002781601007387 */ /* 0x0005e20000100a00 */
[C---:B-1----:R-:W-:Y:S08]  /*35d30*/  HMMA.1688.F32.TF32 R136, R16.reuse, R78, R196 ;  /* 0x0000004e1088723c */ /* 0x042ff000000810c4 */
[----:B--2---:R-:W-:Y:S08]  /*35d40*/  HMMA.1688.F32.TF32 R20, R16, R70, R200 ;  /* 0x000000461014723c */ /* 0x004ff000000810c8 */
[C---:B------:R-:W-:Y:S01]  /*35d50*/  HMMA.1688.F32.TF32 R16, R8.reuse, R74, R184 ;  /* 0x0000004a0810723c */ /* 0x040fe200000810b8 */
        /* <DEDUP_REMOVED lines=8> */
[C---:B-1----:R-:W-:Y:S08]  /*35de0*/  HMMA.1688.F32.TF32 R20, R8.reuse, R54, R212 ;  /* 0x000000360814723c */ /* 0x042ff000000810d4 */
[C---:B--2---:R-:W-:Y:S01]  /*35df0*/  HMMA.1688.F32.TF32 R16, R8.reuse, R34, R128 ;  /* 0x000000220810723c */ /* 0x044fe20000081080 */
[----:B------:R-:W-:Y:S04]  /*35e00*/  STL.64 [R1+0xf0], R132 ;  /* 0x0000f08401007387 */ /* 0x000fe80000100a00 */
[----:B------:R-:W-:Y:S10]  /*35e10*/  STL.64 [R1+0xf8], R134 ;  /* 0x0000f88601007387 */ /* 0x000ff40000100a00 */
        /* <DEDUP_REMOVED lines=14> */
[C---:B--2---:R-:W-:Y:S03]  /*35f00*/  HMMA.1688.F32.TF32 R16, R8.reuse, R58, R228 ;  /* 0x0000003a0810723c */ /* 0x044fe600000810e4 */
[----:B------:R-:W-:Y:S04]  /*35f10*/  STL.64 [R1+0x110], R124 ;  /* 0x0001107c01007387 */ /* 0x000fe80000100a00 */
[----:B------:R-:W-:Y:S01]  /*35f20*/  STL.64 [R1+0x118], R126 ;  /* 0x0001187e01007387 */ /* 0x000fe20000100a00 */
[C---:B------:R-:W-:Y:S07]  /*35f30*/  HMMA.1688.F32.TF32 R40, R8.reuse, R82, R116 ;  /* 0x000000520828723c */ /* 0x040fee0000081074 */
        /* <DEDUP_REMOVED lines=14> */
[----:B--2---:R-:W-:Y:S03]  /*36020*/  HMMA.1688.F32.TF32 R16, R8, R70, R88 ;  /* 0x000000460810723c */ /* 0x004fe60000081058 */
        /* <DEDUP_REMOVED lines=10> */
[----:B------:R-:W-:Y:S04]  /*360d0*/  STL.64 [R1+0x12e8], R10 ;  /* 0x0012e80a01007387 */ /* 0x000fe80000100a00 */
[----:B------:R-:W-:Y:S04]  /*360e0*/  LDS R8, [R2+0x4300] ;  /* 0x0043000002087984 */ /* 0x000fe80000000800 */
[----:B------:R-:W-:Y:S04]  /*360f0*/  LDS R10, [R2+0x6300] ;  /* 0x00630000020a7984 */ /* 0x000fe80000000800 */
[----:B------:R-:W-:Y:S04]  /*36100*/  STL.64 [R1+0x12d0], R20 ;  /* 0x0012d01401007387 */ /* 0x000fe80000100a00 */
[----:B------:R-:W-:Y:S04]  /*36110*/  STL.64 [R1+0x12d8], R22 ;  /* 0x0012d81601007387 */ /* 0x000fe80000100a00 */
[----:B------:R-:W-:Y:S04]  /*36120*/  STL.64 [R1+0x12c0], R16 ;  /* 0x0012c01001007387 */ /* 0x000fe80000100a00 */
[----:B------:R1:W-:Y:S04]  /*36130*/  STL.64 [R1+0x12c8], R18 ;  /* 0x0012c81201007387 */ /* 0x0003e80000100a00 */
[----:B------:R-:W2:Y:S04]  /*36140*/  LDL.LU R104, [R1+0x5b0] ;  /* 0x0005b00001687983 */ /* 0x000ea80000300800 */
[----:B------:R-:W-:Y:S01]  /*36150*/  LDS R9, [R3+0x4300] ;  /* 0x0043000003097984 */ /* 0x000fe20000000800 */
[C---:B-1----:R-:W-:Y:S03]  /*36160*/  HMMA.1688.F32.TF32 R16, R12.reuse, R34, R108 ;  /* 0x000000220c10723c */ /* 0x042fe6000008106c */
[----:B------:R-:W1:Y:S11]  /*36170*/  LDS R11, [R3+0x6300] ;  /* 0x00630000030b7984 */ /* 0x000e760000000800 */
[----:B------:R-:W-:Y:S09]  /*36180*/  @!UPT UIADD3 URZ, URZ, URZ, URZ ;  /* 0x0000003f3f3ff290 */ /* 0x000ff2000fffe03f */
[----:B------:R-:W-:Y:S04]  /*36190*/  STL.64 [R1+0x12b0], R16 ;  /* 0x0012b01001007387 */ /* 0x000fe80000100a00 */
[----:B------:R3:W-:Y:S04]  /*361a0*/  STL.64 [R1+0x12b8], R18 ;  /* 0x0012b81201007387 */ /* 0x0007e80000100a00 */
[----:B------:R-:W2:Y:S04]  /*361b0*/  LDL.LU R105, [R1+0x5b4] ;  /* 0x0005b40001697983 */ /* 0x000ea80000300800 */
[----:B------:R-:W2:Y:S04]  /*361c0*/  LDL.LU R106, [R1+0x5b8] ;  /* 0x0005b800016a7983 */ /* 0x000ea80000300800 */
[----:B------:R-:W2:Y:S04]  /*361d0*/  LDL.LU R107, [R1+0x5bc] ;  /* 0x0005bc00016b7983 */ /* 0x000ea80000300800 */
        /* <DEDUP_REMOVED lines=84> */
[C---:B--2---:R-:W-:Y:S08]  /*36720*/  HMMA.1688.F32.TF32 R20, R12.reuse, R50, R144 ;  /* 0x000000320c14723c */ /* 0x044ff00000081090 */
[C---:B---3--:R-:W-:Y:S11]  /*36730*/  HMMA.1688.F32.TF32 R16, R12.reuse, R30, R140 ;  /* 0x0000001e0c10723c */ /* 0x048ff6000008108c */
[----:B------:R-:W-:Y:S04]  /*36740*/  @!UPT UIADD3 URZ, URZ, URZ, URZ ;  /* 0x0000003f3f3ff290 */ /* 0x000fe8000fffe03f */
[----:B------:R-:W-:Y:S01]  /*36750*/  STL.64 [R1+0x12a0], R20 ;  /* 0x0012a01401007387 */ /* 0x000fe20000100a00 */
[C---:B------:R-:W-:Y:S03]  /*36760*/  HMMA.1688.F32.TF32 R136, R12.reuse, R86, R136 ;  /* 0x000000560c88723c */ /* 0x040fe60000081088 */
[----:B------:R2:W-:Y:S05]  /*36770*/  STL.64 [R1+0x12a8], R22 ;  /* 0x0012a81601007387 */ /* 0x0005ea0000100a00 */
[C---:B--2---:R-:W-:Y:S01]  /*36780*/  HMMA.1688.F32.TF32 R20, R12.reuse, R46, R132 ;  /* 0x0000002e0c14723c */ /* 0x044fe20000081084 */
[----:B------:R-:W-:Y:S04]  /*36790*/  STL.64 [R1+0x1290], R16 ;  /* 0x0012901001007387 */ /* 0x000fe80000100a00 */
[----:B------:R2:W-:Y:S03]  /*367a0*/  STL.64 [R1+0x1298], R18 ;  /* 0x0012981201007387 */ /* 0x0005e60000100a00 */
[C---:B--2---:R-:W-:Y:S07]  /*367b0*/  HMMA.1688.F32.TF32 R16, R12.reuse, R6, R244 ;  /* 0x000000060c10723c */ /* 0x044fee00000810f4 */
[----:B------:R-:W-:Y:S04]  /*367c0*/  STL.64 [R1+0x1280], R136 ;  /* 0x0012808801007387 */ /* 0x000fe80000100a00 */
[----:B------:R-:W-:Y:S04]  /*367d0*/  STL.64 [R1+0x1288], R138 ;  /* 0x0012888a01007387 */ /* 0x000fe80000100a00 */
[----:B------:R-:W-:Y:S04]  /*367e0*/  STL.64 [R1+0x1270], R20 ;  /* 0x0012701401007387 */ /* 0x000fe80000100a00 */
[----:B------:R-:W-:Y:S04]  /*367f0*/  STL.64 [R1+0x1278], R22 ;  /* 0x0012781601007387 */ /* 0x000fe80000100a00 */
[----:B------:R-:W-:Y:S04]  /*36800*/  LDS R244, [R2+0x4380] ;  /* 0x0043800002f47984 */ /* 0x000fe80000000800 */
[----:B------:R-:W-:Y:S04]  /*36810*/  LDS R246, [R2+0x6380] ;  /* 0x0063800002f67984 */ /* 0x000fe80000000800 */
[----:B------:R-:W-:Y:S04]  /*36820*/  STL.64 [R1+0x1260], R16 ;  /* 0x0012601001007387 */ /* 0x000fe80000100a00 */
[----:B------:R4:W-:Y:S04]  /*36830*/  STL.64 [R1+0x1268], R18 ;  /* 0x0012681201007387 */ /* 0x0009e80000100a00 */
[----:B------:R-:W-:Y:S04]  /*36840*/  LDS R245, [R3+0x4380] ;  /* 0x0043800003f57984 */ /* 0x000fe80000000800 */
[----:B------:R-:W2:Y:S01]  /*36850*/  LDS R247, [R3+0x6380] ;  /* 0x0063800003f77984 */ /* 0x000ea20000000800 */
[C---:B----4-:R-:W-:Y:S08]  /*36860*/  HMMA.1688.F32.TF32 R16, R12.reuse, R58, R212 ;  /* 0x0000003a0c10723c */ /* 0x050ff000000810d4 */
[C---:B------:R-:W-:Y:S11]  /*36870*/  HMMA.1688.F32.TF32 R20, R12.reuse, R82, R128 ;  /* 0x000000520c14723c */ /* 0x040ff60000081080 */
[----:B------:R-:W-:Y:S04]  /*36880*/  @!UPT UIADD3 URZ, URZ, URZ, URZ ;  /* 0x0000003f3f3ff290 */ /* 0x000fe8000fffe03f */
[----:B------:R-:W-:Y:S04]  /*36890*/  STL.64 [R1+0x4d0], R16 ;  /* 0x0004d01001007387 */ /* 0x000fe80000100a00 */
[----:B------:R3:W-:Y:S02]  /*368a0*/  STL.64 [R1+0x4d8], R18 ;  /* 0x0004d81201007387 */ /* 0x0007e40000100a00 */
[C---:B---3--:R-:W-:Y:S02]  /*368b0*/  HMMA.1688.F32.TF32 R16, R12.reuse, R62, R124 ;  /* 0x0000003e0c10723c */ /* 0x048fe4000008107c */
[----:B------:R-:W-:Y:S04]  /*368c0*/  STL.64 [R1+0x4c0], R20 ;  /* 0x0004c01401007387 */ /* 0x000fe80000100a00 */
[----:B------:R3:W-:Y:S02]  /*368d0*/  STL.64 [R1+0x4c8], R22 ;  /* 0x0004c81601007387 */ /* 0x0007e40000100a00 */
[C---:B------:R-:W-:Y:S02]  /*368e0*/  HMMA.1688.F32.TF32 R124, R12.reuse, R26, R240 ;  /* 0x0000001a0c7c723c */ /* 0x040fe400000810f0 */
[----:B------:R-:W-:Y:S04]  /*368f0*/  LDS R240, [R2+0x4400] ;  /* 0x0044000002f07984 */ /* 0x000fe80000000800 */
[----:B------:R-:W-:Y:S02]  /*36900*/  LDS R242, [R2+0x6400] ;  /* 0x0064000002f27984 */ /* 0x000fe40000000800 */
[C---:B---3--:R-:W-:Y:S02]  /*36910*/  HMMA.1688.F32.TF32 R20, R12.reuse, R66, R248 ;  /* 0x000000420c14723c */ /* 0x048fe400000810f8 */
[----:B------:R-:W-:Y:S04]  /*36920*/  LDS R241, [R3+0x4400] ;  /* 0x0044000003f17984 */ /* 0x000fe80000000800 */
[----:B------:R-:W3:Y:S04]  /*36930*/  LDS R243, [R3+0x6400] ;  /* 0x0064000003f37984 */ /* 0x000ee80000000800 */
[----:B------:R-:W-:Y:S04]  /*36940*/  STL.64 [R1+0x4b0], R16 ;  /* 0x0004b01001007387 */ /* 0x000fe80000100a00 */
[----:B------:R4:W-:Y:S02]  /*36950*/  STL.64 [R1+0x4b8], R18 ;  /* 0x0004b81201007387 */ /* 0x0009e40000100a00 */
[C---:B----4-:R-:W-:Y:S08]  /*36960*/  HMMA.1688.F32.TF32 R16, R12.reuse, R78, R40 ;  /* 0x0000004e0c10723c */ /* 0x050ff00000081028 */
        /* <DEDUP_REMOVED lines=8> */
[----:B------:R1:W-:Y:S02]  /*369f0*/  STL.64 [R1+0x248], R14 ;  /* 0x0002480e01007387 */ /* 0x0003e40000100a00 */
[C---:B-1----:R-:W-:Y:S08]  /*36a00*/  HMMA.1688.F32.TF32 R12, R8.reuse, R74, R116 ;  /* 0x0000004a080c723c */ /* 0x042ff00000081074 */
[C---:B------:R-:W-:Y:S08]  /*36a10*/  HMMA.1688.F32.TF32 R20, R8.reuse, R38, R96 ;  /* 0x000000260814723c */ /* 0x040ff00000081060 */
[C---:B------:R-:W-:Y:S07]  /*36a20*/  HMMA.1688.F32.TF32 R16, R8.reuse, R54, R92 ;  /* 0x000000360810723c */ /* 0x040fee000008105c */
[----:B------:R-:W-:Y:S04]  /*36a30*/  STL.64 [R1+0x230], R12 ;  /* 0x0002300c01007387 */ /* 0x000fe80000100a00 */
[----:B------:R1:W-:Y:S02]  /*36a40*/  STL.64 [R1+0x238], R14 ;  /* 0x0002380e01007387 */ /* 0x0003e40000100a00 */
[C---:B-1----:R-:W-:Y:S02]  /*36a50*/  HMMA.1688.F32.TF32 R12, R8.reuse, R34, R224 ;  /* 0x00000022080c723c */ /* 0x042fe400000810e0 */
[----:B------:R-:W-:Y:S04]  /*36a60*/  STL.64 [R1+0x220], R20 ;  /* 0x0002201401007387 */ /* 0x000fe80000100a00 */
[----:B------:R1:W-:Y:S04]  /*36a70*/  STL.64 [R1+0x228], R22 ;  /* 0x0002281601007387 */ /* 0x0003e80000100a00 */
[----:B------:R-:W-:Y:S04]  /*36a80*/  STL.64 [R1+0x210], R16 ;  /* 0x0002101001007387 */ /* 0x000fe80000100a00 */
[----:B------:R4:W-:Y:S01]  /*36a90*/  STL.64 [R1+0x218], R18 ;  /* 0x0002181201007387 */ /* 0x0009e20000100a00 */
[C---:B-1----:R-:W-:Y:S08]  /*36aa0*/  HMMA.1688.F32.TF32 R20, R8.reuse, R50, R120 ;  /* 0x000000320814723c */ /* 0x042ff00000081078 */
[----:B------:R-:W-:Y:S01]  /*36ab0*/  STL.64 [R1+0x200], R12 ;  /* 0x0002000c01007387 */ /* 0x000fe20000100a00 */
[C---:B----4-:R-:W-:Y:S03]  /*36ac0*/  HMMA.1688.F32.TF32 R16, R8.reuse, R30, R88 ;  /* 0x0000001e0810723c */ /* 0x050fe60000081058 */
[----:B------:R1:W-:Y:S05]  /*36ad0*/  STL.64 [R1+0x208], R14 ;  /* 0x0002080e01007387 */ /* 0x0003ea0000100a00 */
[C---:B-1----:R-:W-:Y:S06]  /*36ae0*/  HMMA.1688.F32.TF32 R12, R8.reuse, R86, R100 ;  /* 0x00000056080c723c */ /* 0x042fec0000081064 */
[----:B------:R-:W-:Y:S04]  /*36af0*/  STL.64 [R1+0x1f0], R20 ;  /* 0x0001f01401007387 */ /* 0x000fe80000100a00 */
[----:B------:R1:W-:Y:S05]  /*36b00*/  STL.64 [R1+0x1f8], R22 ;  /* 0x0001f81601007387 */ /* 0x0003ea0000100a00 */
[----:B------:R-:W-:Y:S04]  /*36b10*/  STL.64 [R1+0x1e0], R16 ;  /* 0x0001e01001007387 */ /* 0x000fe80000100a00 */
[----:B------:R4:W-:Y:S01]  /*36b20*/  STL.64 [R1+0x1e8], R18 ;  /* 0x0001e81201007387 */ /* 0x0009e20000100a00 */
[C---:B-1----:R-:W-:Y:S03]  /*36b30*/  HMMA.1688.F32.TF32 R20, R8.reuse, R46, R112 ;  /* 0x0000002e0814723c */ /* 0x042fe60000081070 */
[----:B------:R-:W-:Y:S05]  /*36b40*/  STL.64 [R1+0x1d0], R12 ;  /* 0x0001d00c01007387 */ /* 0x000fea0000100a00 */
[C---:B----4-:R-:W-:Y:S01]  /*36b50*/  HMMA.1688.F32.TF32 R16, R8.reuse, R6, R104 ;  /* 0x000000060810723c */ /* 0x050fe20000081068 */
[----:B------:R1:W-:Y:S07]  /*36b60*/  STL.64 [R1+0x1d8], R14 ;  /* 0x0001d80e01007387 */ /* 0x0003ee0000100a00 */
[C---:B-1----:R-:W-:Y:S07]  /*36b70*/  HMMA.1688.F32.TF32 R12, R8.reuse, R58, R108 ;  /* 0x0000003a080c723c */ /* 0x042fee000008106c */
[----:B------:R-:W-:Y:S04]  /*36b80*/  STL.64 [R1+0x1c0], R20 ;  /* 0x0001c01401007387 */ /* 0x000fe80000100a00 */
[----:B------:R-:W-:Y:S04]  /*36b90*/  STL.64 [R1+0x1c8], R22 ;  /* 0x0001c81601007387 */ /* 0x000fe80000100a00 */
[----:B------:R-:W4:Y:S04]  /*36ba0*/  LDL.LU R108, [R1+0x6c0] ;  /* 0x0006c000016c7983 */ /* 0x000f280000300800 */
[----:B------:R-:W-:Y:S04]  /*36bb0*/  STL.64 [R1+0x1b0], R16 ;  /* 0x0001b01001007387 */ /* 0x000fe80000100a00 */
[----:B------:R-:W-:Y:S04]  /*36bc0*/  STL.64 [R1+0x1b8], R18 ;  /* 0x0001b81201007387 */ /* 0x000fe80000100a00 */
[----:B------:R-:W-:Y:S04]  /*36bd0*/  STL.64 [R1+0x1a0], R12 ;  /* 0x0001a00c01007387 */ /* 0x000fe80000100a00 */
[----:B------:R1:W-:Y:S04]  /*36be0*/  STL.64 [R1+0x1a8], R14 ;  /* 0x0001a80e01007387 */ /* 0x0003e80000100a00 */
        /* <DEDUP_REMOVED lines=23> */
[----:B------:R-:W1:Y:S04]  /*36d60*/  LDL.LU R128, [R1+0x5d0] ;  /* 0x0005d00001807983 */ /* 0x000e680000300800 */
[----:B------:R-:W1:Y:S04]  /*36d70*/  LDL.LU R129, [R1+0x5d4] ;  /* 0x0005d40001817983 */ /* 0x000e680000300800 */
[----:B------:R-:W1:Y:S04]  /*36d80*/  LDL.LU R130, [R1+0x5d8] ;  /* 0x0005d80001827983 */ /* 0x000e680000300800 */
[----:B------:R-:W1:Y:S04]  /*36d90*/  LDL.LU R131, [R1+0x5dc] ;  /* 0x0005dc0001837983 */ /* 0x000e680000300800 */
        /* <DEDUP_REMOVED lines=32> */
[C---:B-1----:R-:W-:Y:S08]  /*36fa0*/  HMMA.1688.F32.TF32 R12, R8.reuse, R82, R128 ;  /* 0x00000052080c723c */ /* 0x042ff00000081080 */
[C---:B--2---:R-:W-:Y:S11]  /*36fb0*/  HMMA.1688.F32.TF32 R20, R8.reuse, R62, R124 ;  /* 0x0000003e0814723c */ /* 0x044ff6000008107c */
[----:B------:R-:W-:Y:S04]  /*36fc0*/  @!UPT UIADD3 URZ, URZ, URZ, URZ ;  /* 0x0000003f3f3ff290 */ /* 0x000fe8000fffe03f */
[----:B------:R1:W-:Y:S01]  /*36fd0*/  STL.64 [R1+0x198], R14 ;  /* 0x0001980e01007387 */ /* 0x0003e20000100a00 */
[----:B------:R-:W-:Y:S02]  /*36fe0*/  IMAD.MOV.U32 R32, RZ, RZ, R12 ;  /* 0x000000ffff207224 */ /* 0x000fe400078e000c */
[----:B------:R-:W-:Y:S01]  /*36ff0*/  IMAD.MOV.U32 R33, RZ, RZ, R13 ;  /* 0x000000ffff217224 */ /* 0x000fe200078e000d */
[C---:B---3--:R-:W-:Y:S08]  /*37000*/  HMMA.1688.F32.TF32 R16, R8.reuse, R26, R248 ;  /* 0x0000001a0810723c */ /* 0x048ff000000810f8 */
[----:B-1----:R-:W-:Y:S01]  /*37010*/  HMMA.1688.F32.TF32 R12, R8, R66, R40 ;  /* 0x00000042080c723c */ /* 0x002fe20000081028 */
[----:B------:R1:W-:Y:S04]  /*37020*/  STL [R1+0x40d4], R33 ;  /* 0x0040d42101007387 */ /* 0x0003e80000100800 */
[----:B------:R2:W-:Y:S04]  /*37030*/  STL [R1+0x40d0], R32 ;  /* 0x0040d02001007387 */ /* 0x0005e80000100800 */
[----:B------:R-:W-:Y:S04]  /*37040*/  STL.64 [R1+0xc0], R20 ;  /* 0x0000c01401007387 */ /* 0x000fe80000100a00 */
[----:B------:R-:W-:Y:S04]  /*37050*/  STL.64 [R1+0xc8], R22 ;  /* 0x0000c81601007387 */ /* 0x000fe80000100a00 */
[----:B------:R-:W-:Y:S04]  /*37060*/  STL.64 [R1+0xb0], R16 ;  /* 0x0000b01001007387 */ /* 0x000fe80000100a00 */
[----:B------:R4:W-:Y:S03]  /*37070*/  STL.64 [R1+0xb8], R18 ;  /* 0x0000b81201007387 */ /* 0x0009e60000100a00 */
[----:B-1----:R-:W-:Y:S01]  /*37080*/  MOV R33, R13 ;  /* 0x0000000d00217202 */ /* 0x002fe20000000f00 */
[----:B------:R-:W-:Y:S01]  /*37090*/  STL [R1+0xa0], R12 ;  /* 0x0000a00c01007387 */ /* 0x000fe20000100800 */
[----:B--2---:R-:W-:-:S03]  /*370a0*/  IMAD.MOV.U32 R32, RZ, RZ, R14 ;  /* 0x000000ffff207224 */ /* 0x004fc600078e000e */
[----:B------:R1:W-:Y:S01]  /*370b0*/  STL [R1+0xac], R15 ;  /* 0x0000ac0f01007387 */ /* 0x0003e20000100800 */
[C---:B----4-:R-:W-:Y:S08]  /*370c0*/  HMMA.1688.F32.TF32 R16, R8.reuse, R78, R228 ;  /* 0x0000004e0810723c */ /* 0x050ff000000810e4 */
[----:B------:R-:W-:Y:S08]  /*370d0*/  HMMA.1688.F32.TF32 R8, R8, R70, R116 ;  /* 0x000000460808723c */ /* 0x000ff00000081074 */
[C---:B-1----:R-:W-:Y:S01]  /*370e0*/  HMMA.1688.F32.TF32 R12, R244.reuse, R74, R96 ;  /* 0x0000004af40c723c */ /* 0x042fe20000081060 */
[----:B------:R1:W-:Y:S04]  /*370f0*/  STL [R1+0x40dc], R32 ;  /* 0x0040dc2001007387 */ /* 0x0003e80000100800 */
[----:B------:R2:W-:Y:S04]  /*37100*/  STL [R1+0x40d8], R33 ;  /* 0x0040d82101007387 */ /* 0x0005e80000100800 */
[----:B------:R-:W-:Y:S04]  /*37110*/  STL.64 [R1+0x90], R16 ;  /* 0x0000901001007387 */ /* 0x000fe80000100a00 */
[----:B------:R-:W-:Y:S04]  /*37120*/  STL.64 [R1+0x98], R18 ;  /* 0x0000981201007387 */ /* 0x000fe80000100a00 */
[----:B------:R-:W-:Y:S04]  /*37130*/  STL.64 [R1+0x80], R8 ;  /* 0x0000800801007387 */ /* 0x000fe80000100a00 */
[----:B------:R3:W-:Y:S03]  /*37140*/  STL.64 [R1+0x88], R10 ;  /* 0x0000880a01007387 */ /* 0x0007e60000100a00 */
[----:B-1----:R-:W-:Y:S01]  /*37150*/  IMAD.MOV.U32 R32, RZ, RZ, R14 ;  /* 0x000000ffff207224 */ /* 0x002fe200078e000e */
[----:B------:R1:W-:Y:S01]  /*37160*/  STL.64 [R1+0x70], R12 ;  /* 0x0000700c01007387 */ /* 0x0003e20000100a00 */
[----:B--2---:R-:W-:Y:S01]  /*37170*/  IMAD.MOV.U32 R33, RZ, RZ, R15 ;  /* 0x000000ffff217224 */ /* 0x004fe200078e000f */
[C---:B---3--:R-:W-:Y:S08]  /*37180*/  HMMA.1688.F32.TF32 R8, R244.reuse, R54, R224 ;  /* 0x00000036f408723c */ /* 0x048ff000000810e0 */
[C---:B-1----:R-:W-:Y:S01]  /*37190*/  HMMA.1688.F32.TF32 R12, R244.reuse, R38, R92 ;  /* 0x00000026f40c723c */ /* 0x042fe2000008105c */
[----:B------:R1:W-:Y:S04]  /*371a0*/  STL [R1+0x40e4], R33 ;  /* 0x0040e42101007387 */ /* 0x0003e80000100800 */
[----:B------:R2:W-:Y:S03]  /*371b0*/  STL [R1+0x40e0], R32 ;  /* 0x0040e02001007387 */ /* 0x0005e60000100800 */
[----:B------:R-:W-:Y:S08]  /*371c0*/  HMMA.1688.F32.TF32 R16, R244, R34, R120 ;  /* 0x00000022f410723c */ /* 0x000ff00000081078 */
[----:B-1----:R-:W-:-:S02]  /*371d0*/  IMAD.MOV.U32 R33, RZ, RZ, R10 ;  /* 0x000000ffff217224 */ /* 0x002fc400078e000a */
[----:B--2---:R-:W-:-:S05]  /*371e0*/  IMAD.MOV.U32 R32, RZ, RZ, R11 ;  /* 0x000000ffff207224 */ /* 0x004fca00078e000b */
[----:B------:R-:W-:Y:S04]  /*371f0*/  STL.64 [R1+0x60], R12 ;  /* 0x0000600c01007387 */ /* 0x000fe80000100a00 */
[----:B------:R1:W-:Y:S04]  /*37200*/  STL.64 [R1+0x68], R14 ;  /* 0x0000680e01007387 */ /* 0x0003e80000100a00 */
[----:B------:R2:W-:Y:S01]  /*37210*/  STL.64 [R1+0x50], R8 ;  /* 0x0000500801007387 */ /* 0x0005e20000100a00 */
[C---:B-1----:R-:W-:Y:S08]  /*37220*/  HMMA.1688.F32.TF32 R12, R244.reuse, R50, R88 ;  /* 0x00000032f40c723c */ /* 0x042ff00000081058 */
[C---:B--2---:R-:W-:Y:S01]  /*37230*/  HMMA.1688.F32.TF32 R8, R244.reuse, R30, R100 ;  /* 0x0000001ef408723c */ /* 0x044fe20000081064 */
        /* <DEDUP_REMOVED lines=10> */
[C---:B-1----:R-:W-:Y:S11]  /*372e0*/  HMMA.1688.F32.TF32 R8, R244.reuse, R46, R104 ;  /* 0x0000002ef408723c */ /* 0x042ff60000081068 */
[----:B------:R-:W-:Y:S04]  /*372f0*/  @!UPT UIADD3 URZ, URZ, URZ, URZ ;  /* 0x0000003f3f3ff290 */ /* 0x000fe8000fffe03f */
[----:B------:R-:W-:Y:S04]  /*37300*/  STL.64 [R1+0x10], R12 ;  /* 0x0000100c01007387 */ /* 0x000fe80000100a00 */
[----:B------:R-:W-:Y:S04]  /*37310*/  STL.64 [R1+0x18], R14 ;  /* 0x0000180e01007387 */ /* 0x000fe80000100a00 */
[----:B------:R-:W2:Y:S04]  /*37320*/  LDL.LU R100, [R1+0x7b0] ;  /* 0x0007b00001647983 */ /* 0x000ea80000300800 */
[----:B------:R-:W-:Y:S04]  /*37330*/  STL.64 [R1], R8 ;  /* 0x0000000801007387 */ /* 0x000fe80000100a00 */
[----:B------:R1:W-:Y:S04]  /*37340*/  STL.64 [R1+0x8], R10 ;  /* 0x0000080a01007387 */ /* 0x0003e80000100a00 */
        /* <DEDUP_REMOVED lines=47> */
[C---:B------:R-:W-:Y:S03]  /*37640*/  HMMA.1688.F32.TF32 R248, R244.reuse, R6, R108 ;  /* 0x00000006f4f8723c */ /* 0x040fe6000008106c */
[----:B------:R-:W4:Y:S04]  /*37650*/  LDL.LU R108, [R1+0x7a0] ;  /* 0x0007a000016c7983 */ /* 0x000f280000300800 */
[----:B------:R-:W4:Y:S04]  /*37660*/  LDL.LU R109, [R1+0x7a4] ;  /* 0x0007a400016d7983 */ /* 0x000f280000300800 */
[----:B------:R-:W4:Y:S04]  /*37670*/  LDL.LU R110, [R1+0x7a8] ;  /* 0x0007a800016e7983 */ /* 0x000f280000300800 */
[----:B------:R-:W4:Y:S08]  /*37680*/  LDL.LU R111, [R1+0x7ac] ;  /* 0x0007ac00016f7983 */ /* 0x000f300000300800 */
[----:B------:R-:W-:Y:S04]  /*37690*/  STL [R1+0x4038], R248 ;  /* 0x004038f801007387 */ /* 0x000fe80000100800 */
[----:B------:R-:W-:Y:S04]  /*376a0*/  STL [R1+0x4034], R249 ;  /* 0x004034f901007387 */ /* 0x000fe80000100800 */
[----:B------:R-:W-:Y:S04]  /*376b0*/  STL [R1+0x4030], R250 ;  /* 0x004030fa01007387 */ /* 0x000fe80000100800 */
[----:B------:R-:W-:Y:S01]  /*376c0*/  STL [R1+0x402c], R251 ;  /* 0x00402cfb01007387 */ /* 0x000fe20000100800 */
[C---:B-1----:R-:W-:Y:S08]  /*376d0*/  HMMA.1688.F32.TF32 R8, R244.reuse, R82, R104 ;  /* 0x00000052f408723c */ /* 0x042ff00000081068 */
[C---:B--2---:R-:W-:Y:S01]  /*376e0*/  HMMA.1688.F32.TF32 R12, R244.reuse, R58, R112 ;  /* 0x0000003af40c723c */ /* 0x044fe20000081070 */
[----:B------:R-:W2:Y:S11]  /*376f0*/  LDL.LU R112, [R1+0x790] ;  /* 0x0007900001707983 */ /* 0x000eb60000300800 */
[----:B------:R-:W-:Y:S11]  /*37700*/  @!UPT UIADD3 URZ, URZ, URZ, URZ ;  /* 0x0000003f3f3ff290 */ /* 0x000ff6000fffe03f */
[----:B------:R-:W-:Y:S04]  /*37710*/  STL.64 [R1+0x460], R12 ;  /* 0x0004600c01007387 */ /* 0x000fe80000100a00 */
[----:B------:R-:W-:Y:S04]  /*37720*/  STL.64 [R1+0x468], R14 ;  /* 0x0004680e01007387 */ /* 0x000fe80000100a00 */
[----:B------:R-:W-:Y:S04]  /*37730*/  STL.64 [R1+0x450], R8 ;  /* 0x0004500801007387 */ /* 0x000fe80000100a00 */
[----:B------:R3:W-:Y:S04]  /*37740*/  STL.64 [R1+0x458], R10 ;  /* 0x0004580a01007387 */ /* 0x0007e80000100a00 */
[----:B------:R-:W2:Y:S04]  /*37750*/  LDL.LU R113, [R1+0x794] ;  /* 0x0007940001717983 */ /* 0x000ea80000300800 */
[----:B------:R-:W2:Y:S04]  /*37760*/  LDL.LU R114, [R1+0x798] ;  /* 0x0007980001727983 */ /* 0x000ea80000300800 */
[----:B------:R-:W2:Y:S04]  /*37770*/  LDL.LU R115, [R1+0x79c] ;  /* 0x00079c0001737983 */ /* 0x000ea80000300800 */
[----:B------:R-:W2:Y:S04]  /*37780*/  LDL.LU R104, [R1+0x780] ;  /* 0x0007800001687983 */ /* 0x000ea80000300800 */
[----:B------:R-:W2:Y:S04]  /*37790*/  LDL.LU R105, [R1+0x784] ;  /* 0x0007840001697983 */ /* 0x000ea80000300800 */
[----:B------:R-:W2:Y:S04]  /*377a0*/  LDL.LU R106, [R1+0x788] ;  /* 0x00078800016a7983 */ /* 0x000ea80000300800 */
[----:B------:R-:W2:Y:S01]  /*377b0*/  LDL.LU R107, [R1+0x78c] ;  /* 0x00078c00016b7983 */ /* 0x000ea20000300800 */
[C---:B---3--:R-:W-:Y:S08]  /*377c0*/  HMMA.1688.F32.TF32 R8, R244.reuse, R62, R124 ;  /* 0x0000003ef408723c */ /* 0x048ff0000008107c */
[C---:B------:R-:W-:Y:S08]  /*377d0*/  HMMA.1688.F32.TF32 R16, R244.reuse, R26, R40 ;  /* 0x0000001af410723c */ /* 0x040ff00000081028 */
[C---:B------:R-:W-:Y:S07]  /*377e0*/  HMMA.1688.F32.TF32 R12, R244.reuse, R66, R228 ;  /* 0x00000042f40c723c */ /* 0x040fee00000810e4 */
[----:B------:R-:W-:Y:S04]  /*377f0*/  STL.64 [R1+0x440], R8 ;  /* 0x0004400801007387 */ /* 0x000fe80000100a00 */
[----:B------:R1:W-:Y:S02]  /*37800*/  STL.64 [R1+0x448], R10 ;  /* 0x0004480a01007387 */ /* 0x0003e40000100a00 */
[C---:B-1----:R-:W-:Y:S08]  /*37810*/  HMMA.1688.F32.TF32 R8, R244.reuse, R78, R116 ;  /* 0x0000004ef408723c */ /* 0x042ff00000081074 */
[----:B------:R-:W-:Y:S01]  /*37820*/  HMMA.1688.F32.TF32 R244, R244, R70, R96 ;  /* 0x00000046f4f4723c */ /* 0x000fe20000081060 */
[----:B------:R-:W-:Y:S04]  /*37830*/  STL.64 [R1+0x430], R16 ;  /* 0x0004301001007387 */ /* 0x000fe80000100a00 */
[----:B------:R4:W-:Y:S04]  /*37840*/  STL.64 [R1+0x438], R18 ;  /* 0x0004381201007387 */ /* 0x0009e80000100a00 */
[----:B------:R-:W-:Y:S04]  /*37850*/  STL.64 [R1+0x420], R12 ;  /* 0x0004200c01007387 */ /* 0x000fe80000100a00 */
[----:B------:R1:W-:Y:S01]  /*37860*/  STL.64 [R1+0x428], R14 ;  /* 0x0004280e01007387 */ /* 0x0003e20000100a00 */
[C---:B----4-:R-:W-:Y:S09]  /*37870*/  HMMA.1688.F32.TF32 R16, R240.reuse, R74, R92 ;  /* 0x0000004af010723c */ /* 0x050ff2000008105c */
[----:B------:R-:W-:Y:S01]  /*37880*/  STL.64 [R1+0x3fc0], R246 ;  /* 0x003fc0f601007387 */ /* 0x000fe20000100a00 */
[C---:B-1----:R-:W-:Y:S03]  /*37890*/  HMMA.1688.F32.TF32 R12, R240.reuse, R38, R224 ;  /* 0x00000026f00c723c */ /* 0x042fe600000810e0 */
[----:B------:R-:W-:Y:S04]  /*378a0*/  STL.64 [R1+0x410], R8 ;  /* 0x0004100801007387 */ /* 0x000fe80000100a00 */
[----:B------:R1:W-:Y:S02]  /*378b0*/  STL.64 [R1+0x418], R10 ;  /* 0x0004180a01007387 */ /* 0x0003e40000100a00 */
[C---:B-1----:R-:W-:Y:S02]  /*378c0*/  HMMA.1688.F32.TF32 R8, R240.reuse, R54, R120 ;  /* 0x00000036f008723c */ /* 0x042fe40000081078 */
[----:B------:R-:W-:Y:S04]  /*378d0*/  STL.64 [R1+0x3fb8], R244 ;  /* 0x003fb8f401007387 */ /* 0x000fe80000100a00 */
[----:B------:R-:W-:Y:S04]  /*378e0*/  STL.64 [R1+0x400], R16 ;  /* 0x0004001001007387 */ /* 0x000fe80000100a00 */
[----:B------:R-:W-:Y:S04]  /*378f0*/  STL.64 [R1+0x408], R18 ;  /* 0x0004081201007387 */ /* 0x000fe80000100a00 */
[----:B------:R-:W-:Y:S04]  /*37900*/  STL.64 [R1+0x3f0], R12 ;  /* 0x0003f00c01007387 */ /* 0x000fe80000100a00 */
[----:B------:R-:W-:Y:S05]  /*37910*/  STL.64 [R1+0x3f8], R14 ;  /* 0x0003f80e01007387 */ /* 0x000fea0000100a00 */
[----:B------:R-:W-:Y:S04]  /*37920*/  STL.64 [R1+0x3e0], R8 ;  /* 0x0003e00801007387 */ /* 0x000fe80000100a00 */
[----:B------:R1:W-:Y:S02]  /*37930*/  STL.64 [R1+0x3e8], R10 ;  /* 0x0003e80a01007387 */ /* 0x0003e40000100a00 */
[C---:B-1----:R-:W-:Y:S08]  /*37940*/  HMMA.1688.F32.TF32 R8, R240.reuse, R34, R88 ;  /* 0x00000022f008723c */ /* 0x042ff00000081058 */
[C---:B------:R-:W-:Y:S11]  /*37950*/  HMMA.1688.F32.TF32 R12, R240.reuse, R50, R100 ;  /* 0x00000032f00c723c */ /* 0x040ff60000081064 */
[----:B------:R-:W-:Y:S04]  /*37960*/  @!UPT UIADD3 URZ, URZ, URZ, URZ ;  /* 0x0000003f3f3ff290 */ /* 0x000fe8000fffe03f */
[----:B------:R-:W-:Y:S04]  /*37970*/  STL.64 [R1+0x3d0], R8 ;  /* 0x0003d00801007387 */ /* 0x000fe80000100a00 */
[----:B------:R1:W-:Y:S02]  /*37980*/  STL.64 [R1+0x3d8], R10 ;  /* 0x0003d80a01007387 */ /* 0x0003e40000100a00 */
[----:B-1----:R-:W-:Y:S02]  /*37990*/  HMMA.1688.F32.TF32 R8, R240, R30, R108 ;  /* 0x0000001ef008723c */ /* 0x002fe4000008106c */
[----:B------:R-:W-:Y:S04]  /*379a0*/  STL.64 [R1+0x3c0], R12 ;  /* 0x0003c00c01007387 */ /* 0x000fe80000100a00 */
[----:B------:R2:W-:Y:S04]  /*379b0*/  STL.64 [R1+0x3c8], R14 ;  /* 0x0003c80e01007387 */ /* 0x0005e80000100a00 */
[----:B------:R-:W3:Y:S04]  /*379c0*/  LDL.LU R108, [R1+0x770] ;  /* 0x00077000016c7983 */ /* 0x000ee80000300800 */
[----:B------:R-:W3:Y:S04]  /*379d0*/  LDL.LU R109, [R1+0x774] ;  /* 0x00077400016d7983 */ /* 0x000ee80000300800 */
[----:B------:R-:W3:Y:S04]  /*379e0*/  LDL.LU R110, [R1+0x778] ;  /* 0x00077800016e7983 */ /* 0x000ee80000300800 */
[----:B------:R-:W3:Y:S02]  /*379f0*/  LDL.LU R111, [R1+0x77c] ;  /* 0x00077c00016f7983 */ /* 0x000ee40000300800 */
[----:B------:R-:W-:Y:S01]  /*37a00*/  IMAD.MOV.U32 R247, RZ, RZ, R8 ;  /* 0x000000fffff77224 */ /* 0x000fe200078e0008 */
[----:B------:R-:W-:Y:S01]  /*37a10*/  MOV R246, R9 ;  /* 0x0000000900f67202 */ /* 0x000fe20000000f00 */
[----:B------:R-:W-:-:S02]  /*37a20*/  IMAD.MOV.U32 R245, RZ, RZ, R10 ;  /* 0x000000fffff57224 */ /* 0x000fc400078e000a */
[----:B------:R-:W-:-:S05]  /*37a30*/  IMAD.MOV.U32 R244, RZ, RZ, R11 ;  /* 0x000000fffff47224 */ /* 0x000fca00078e000b */
[----:B------:R-:W-:Y:S04]  /*37a40*/  STL [R1+0x4014], R244 ;  /* 0x004014f401007387 */ /* 0x000fe80000100800 */
[----:B------:R-:W-:Y:S04]  /*37a50*/  STL [R1+0x4010], R246 ;  /* 0x004010f601007387 */ /* 0x000fe80000100800 */
[----:B------:R-:W-:Y:S04]  /*37a60*/  STL [R1+0x400c], R247 ;  /* 0x00400cf701007387 */ /* 0x000fe80000100800 */
[----:B------:R-:W-:Y:S04]  /*37a70*/  STL [R1+0x4008], R245 ;  /* 0x004008f501007387 */ /* 0x000fe80000100800 */
[----:B------:R-:W4:Y:S01]  /*37a80*/  LDL.LU R88, [R1+0x800] ;  /* 0x0008000001587983 */ /* 0x000f220000300800 */
[C---:B--2---:R-:W-:Y:S08]  /*37a90*/  HMMA.1688.F32.TF32 R12, R240.reuse, R86, R112 ;  /* 0x00000056f00c723c */ /* 0x044ff00000081070 */
[C---:B------:R-:W-:Y:S11]  /*37aa0*/  HMMA.1688.F32.TF32 R8, R240.reuse, R46, R104 ;  /* 0x0000002ef008723c */ /* 0x040ff60000081068 */
[----:B------:R-:W-:Y:S04]  /*37ab0*/  @!UPT UIADD3 URZ, URZ, URZ, URZ ;  /* 0x0000003f3f3ff290 */ /* 0x000fe8000fffe03f */
[----:B------:R-:W-:Y:S04]  /*37ac0*/  STL.64 [R1+0x3a0], R12 ;  /* 0x0003a00c01007387 */ /* 0x000fe80000100a00 */
[----:B------:R-:W-:Y:S04]  /*37ad0*/  STL.64 [R1+0x3a8], R14 ;  /* 0x0003a80e01007387 */ /* 0x000fe80000100a00 */
[----:B------:R-:W-:Y:S04]  /*37ae0*/  LDS R12, [R2+0x4500] ;  /* 0x00450000020c7984 */ /* 0x000fe80000000800 */
[----:B------:R-:W-:Y:S04]  /*37af0*/  LDS R14, [R2+0x6500] ;  /* 0x00650000020e7984 */ /* 0x000fe80000000800 */
        /* <DEDUP_REMOVED lines=25> */
[----:B------:R-:W-:Y:S04]  /*37c90*/  LDS R13, [R3+0x4500] ;  /* 0x00450000030d7984 */ /* 0x000fe80000000800 */
[----:B------:R-:W1:Y:S01]  /*37ca0*/  LDS R15, [R3+0x6500] ;  /* 0x00650000030f7984 */ /* 0x000e620000000800 */
[----:B---3--:R-:W-:Y:S03]  /*37cb0*/  HMMA.1688.F32.TF32 R8, R240, R6, R108 ;  /* 0x00000006f008723c */ /* 0x008fe6000008106c */
[----:B------:R-:W3:Y:S04]  /*37cc0*/  LDL.LU R108, [R1+0x760] ;  /* 0x00076000016c7983 */ /* 0x000ee80000300800 */
[----:B------:R-:W3:Y:S04]  /*37cd0*/  LDL.LU R109, [R1+0x764] ;  /* 0x00076400016d7983 */ /* 0x000ee80000300800 */
[----:B------:R-:W3:Y:S04]  /*37ce0*/  LDL.LU R110, [R1+0x768] ;  /* 0x00076800016e7983 */ /* 0x000ee80000300800 */
[----:B------:R-:W3:Y:S09]  /*37cf0*/  LDL.LU R111, [R1+0x76c] ;  /* 0x00076c00016f7983 */ /* 0x000ef20000300800 */
[----:B------:R-:W-:-:S02]  /*37d00*/  IMAD.MOV.U32 R244, RZ, RZ, R8 ;  /* 0x000000fffff47224 */ /* 0x000fc400078e0008 */
[----:B------:R-:W-:Y:S02]  /*37d10*/  IMAD.MOV.U32 R246, RZ, RZ, R9 ;  /* 0x000000fffff67224 */ /* 0x000fe400078e0009 */
[----:B------:R-:W-:Y:S02]  /*37d20*/  IMAD.MOV.U32 R247, RZ, RZ, R10 ;  /* 0x000000fffff77224 */ /* 0x000fe400078e000a */
[----:B------:R-:W-:Y:S01]  /*37d30*/  IMAD.MOV.U32 R245, RZ, RZ, R11 ;  /* 0x000000fffff57224 */ /* 0x000fe200078e000b */
[----:B------:R-:W-:Y:S04]  /*37d40*/  STL [R1+0x4024], R246 ;  /* 0x004024f601007387 */ /* 0x000fe80000100800 */
[----:B------:R-:W-:Y:S04]  /*37d50*/  STL [R1+0x4020], R244 ;  /* 0x004020f401007387 */ /* 0x000fe80000100800 */
[----:B------:R-:W-:Y:S04]  /*37d60*/  STL [R1+0x401c], R247 ;  /* 0x00401cf701007387 */ /* 0x000fe80000100800 */
[----:B------:R-:W-:Y:S01]  /*37d70*/  STL [R1+0x4018], R245 ;  /* 0x004018f501007387 */ /* 0x000fe20000100800 */
[C---:B--2---:R-:W-:Y:S08]  /*37d80*/  HMMA.1688.F32.TF32 R8, R240.reuse, R58, R224 ;  /* 0x0000003af008723c */ /* 0x044ff000000810e0 */
[C---:B----4-:R-:W-:Y:S11]  /*37d90*/  HMMA.1688.F32.TF32 R16, R240.reuse, R82, R120 ;  /* 0x00000052f010723c */ /* 0x050ff60000081078 */
[----:B------:R-:W-:Y:S04]  /*37da0*/  @!UPT UIADD3 URZ, URZ, URZ, URZ ;  /* 0x0000003f3f3ff290 */ /* 0x000fe8000fffe03f */
[----:B------:R-:W-:Y:S04]  /*37db0*/  STL.64 [R1+0x370], R8 ;  /* 0x0003700801007387 */ /* 0x000fe80000100a00 */
[----:B------:R2:W-:Y:S02]  /*37dc0*/  STL.64 [R1+0x378], R10 ;  /* 0x0003780a01007387 */ /* 0x0005e40000100a00 */
[C---:B--2---:R-:W-:Y:S02]  /*37dd0*/  HMMA.1688.F32.TF32 R8, R240.reuse, R62, R88 ;  /* 0x0000003ef008723c */ /* 0x044fe40000081058 */
[----:B------:R-:W-:Y:S04]  /*37de0*/  STL.64 [R1+0x350], R16 ;  /* 0x0003501001007387 */ /* 0x000fe80000100a00 */
[----:B------:R-:W-:Y:S11]  /*37df0*/  STL.64 [R1+0x358], R18 ;  /* 0x0003581201007387 */ /* 0x000ff60000100a00 */
[----:B------:R-:W-:Y:S06]  /*37e00*/  @!UPT UIADD3 URZ, URZ, URZ, URZ ;  /* 0x0000003f3f3ff290 */ /* 0x000fec000fffe03f */
[----:B------:R2:W-:Y:S01]  /*37e10*/  STL.64 [R1+0x348], R10 ;  /* 0x0003480a01007387 */ /* 0x0005e20000100a00 */
[----:B------:R-:W-:Y:S02]  /*37e20*/  IMAD.MOV.U32 R247, RZ, RZ, R8 ;  /* 0x000000fffff77224 */ /* 0x000fe400078e0008 */
[----:B------:R-:W-:Y:S02]  /*37e30*/  IMAD.MOV.U32 R245, RZ, RZ, R9 ;  /* 0x000000fffff57224 */ /* 0x000fe400078e0009 */
[C---:B--2---:R-:W-:Y:S01]  /*37e40*/  HMMA.1688.F32.TF32 R8, R240.reuse, R26, R100 ;  /* 0x0000001af008723c */ /* 0x044fe20000081064 */
[----:B------:R-:W-:Y:S04]  /*37e50*/  STL [R1+0x403c], R247 ;  /* 0x00403cf701007387 */ /* 0x000fe80000100800 */
[----:B------:R-:W-:Y:S11]  /*37e60*/  STL [R1+0x4028], R245 ;  /* 0x004028f501007387 */ /* 0x000ff60000100800 */
[----:B------:R-:W-:Y:S07]  /*37e70*/  @!UPT UIADD3 URZ, URZ, URZ, URZ ;  /* 0x0000003f3f3ff290 */ /* 0x000fee000fffe03f */
[----:B------:R2:W-:Y:S01]  /*37e80*/  STL [R1+0x32c], R11 ;  /* 0x00032c0b01007387 */ /* 0x0005e20000100800 */
[----:B------:R-:W-:Y:S01]  /*37e90*/  MOV R249, R8 ;  /* 0x0000000800f97202 */ /* 0x000fe20000000f00 */
[----:B------:R-:W-:Y:S02]  /*37ea0*/  IMAD.MOV.U32 R250, RZ, RZ, R9 ;  /* 0x000000fffffa7224 */ /* 0x000fe400078e0009 */
[----:B------:R-:W-:Y:S02]  /*37eb0*/  IMAD.MOV.U32 R251, RZ, RZ, R10 ;  /* 0x000000fffffb7224 */ /* 0x000fe400078e000a */
[C---:B--2---:R-:W-:Y:S11]  /*37ec0*/  HMMA.1688.F32.TF32 R8, R240.reuse, R66, R112 ;  /* 0x00000042f008723c */ /* 0x044ff60000081070 */
[----:B------:R-:W-:Y:S11]  /*37ed0*/  @!UPT UIADD3 URZ, URZ, URZ, URZ ;  /* 0x0000003f3f3ff290 */ /* 0x000ff6000fffe03f */
[----:B------:R-:W-:Y:S01]  /*37ee0*/  @!UPT UIADD3 URZ, URZ, URZ, URZ ;  /* 0x0000003f3f3ff290 */ /* 0x000fe2000fffe03f */
[----:B------:R2:W-:Y:S01]  /*37ef0*/  STL.64 [R1+0x2d0], R8 ;  /* 0x0002d00801007387 */ /* 0x0005e20000100a00 */
[----:B------:R-:W-:Y:S02]  /*37f00*/  IMAD.MOV.U32 R247, RZ, RZ, R10 ;  /* 0x000000fffff77224 */ /* 0x000fe400078e000a */
[----:B------:R-:W-:Y:S02]  /*37f10*/  IMAD.MOV.U32 R248, RZ, RZ, R11 ;  /* 0x000000fffff87224 */ /* 0x000fe400078e000b */
[C---:B--2---:R-:W-:Y:S01]  /*37f20*/  HMMA.1688.F32.TF32 R8, R240.reuse, R78, R104 ;  /* 0x0000004ef008723c */ /* 0x044fe20000081068 */
[----:B------:R-:W-:Y:S04]  /*37f30*/  STL.64 [R1+0x4048], R250 ;  /* 0x004048fa01007387 */ /* 0x000fe80000100a00 */
[----:B------:R-:W-:Y:S11]  /*37f40*/  STL.64 [R1+0x4040], R248 ;  /* 0x004040f801007387 */ /* 0x000ff60000100a00 */
[----:B------:R-:W-:Y:S08]  /*37f50*/  @!UPT UIADD3 URZ, URZ, URZ, URZ ;  /* 0x0000003f3f3ff290 */ /* 0x000ff0000fffe03f */
[----:B------:R-:W-:Y:S02]  /*37f60*/  IMAD.MOV.U32 R246, RZ, RZ, R10 ;  /* 0x000000fffff67224 */ /* 0x000fe400078e000a */
[----:B------:R-:W-:Y:S02]  /*37f70*/  IMAD.MOV.U32 R245, RZ, RZ, R8 ;  /* 0x000000fffff57224 */ /* 0x000fe400078e0008 */
[----:B------:R-:W-:Y:S01]  /*37f80*/  IMAD.MOV.U32 R244, RZ, RZ, R11 ;  /* 0x000000fffff47224 */ /* 0x000fe200078e000b */
[----:B------:R-:W-:Y:S04]  /*37f90*/  STL [R1+0x2b4], R9 ;  /* 0x0002b40901007387 */ /* 0x000fe80000100800 */
[----:B------:R-:W-:Y:S04]  /*37fa0*/  STL.64 [R1+0x4058], R246 ;  /* 0x004058f601007387 */ /* 0x000fe80000100a00 */
[----:B------:R-:W-:Y:S04]  /*37fb0*/  STL.64 [R1+0x4050], R244 ;  /* 0x004050f401007387 */ /* 0x000fe80000100a00 */
[----:B------:R-:W2:Y:S04]  /*37fc0*/  LDL.LU R120, [R1+0x840] ;  /* 0x0008400001787983 */ /* 0x000ea80000300800 */
[----:B------:R-:W2:Y:S04]  /*37fd0*/  LDL.LU R121, [R1+0x844] ;  /* 0x0008440001797983 */ /* 0x000ea80000300800 */
[----:B------:R-:W2:Y:S04]  /*37fe0*/  LDL.LU R122, [R1+0x848] ;  /* 0x00084800017a7983 */ /* 0x000ea80000300800 */
[----:B------:R-:W2:Y:S04]  /*37ff0*/  LDL.LU R123, [R1+0x84c] ;  /* 0x00084c00017b7983 */ /* 0x000ea80000300800 */
[----:B------:R-:W4:Y:S04]  /*38000*/  LDL.LU R88, [R1+0x830] ;  /* 0x0008300001587983 */ /* 0x000f280000300800 */
[----:B------:R-:W4:Y:S04]  /*38010*/  LDL.LU R89, [R1+0x834] ;  /* 0x0008340001597983 */ /* 0x000f280000300800 */
[----:B------:R-:W4:Y:S04]  /*38020*/  LDL.LU R90, [R1+0x838] ;  /* 0x00083800015a7983 */ /* 0x000f280000300800 */
[----:B------:R-:W4:Y:S01]  /*38030*/  LDL.LU R91, [R1+0x83c] ;  /* 0x00083c00015b7983 */ /* 0x000f220000300800 */
[----:B---3--:R-:W-:Y:S03]  /*38040*/  HMMA.1688.F32.TF32 R240, R240, R70, R108 ;  /* 0x00000046f0f0723c */ /* 0x008fe6000008106c */
        /* <DEDUP_REMOVED lines=24> */
[----:B------:R-:W-:Y:S04]  /*381d0*/  STL.64 [R1+0x3f30], R242 ;  /* 0x003f30f201007387 */ /* 0x000fe80000100a00 */
[----:B------:R-:W-:Y:S04]  /*381e0*/  STL.64 [R1+0x3f28], R240 ;  /* 0x003f28f001007387 */ /* 0x000fe80000100a00 */
[----:B------:R-:W-:Y:S04]  /*381f0*/  LDS R8, [R2+0x4580] ;  /* 0x0045800002087984 */ /* 0x000fe80000000800 */
[----:B------:R-:W-:Y:S04]  /*38200*/  LDS R10, [R2+0x6580] ;  /* 0x00658000020a7984 */ /* 0x000fe80000000800 */
[----:B------:R-:W-:Y:S04]  /*38210*/  LDS R9, [R3+0x4580] ;  /* 0x0045800003097984 */ /* 0x000fe80000000800 */
[----:B------:R-:W1:Y:S01]  /*38220*/  LDS R11, [R3+0x6580] ;  /* 0x00658000030b7984 */ /* 0x000e620000000800 */
[C---:B----4-:R-:W-:Y:S08]  /*38230*/  HMMA.1688.F32.TF32 R88, R148.reuse, R74, R88 ;  /* 0x0000004a9458723c */ /* 0x050ff00000081058 */
[C---:B--2---:R-:W-:Y:S11]  /*38240*/  HMMA.1688.F32.TF32 R92, R148.reuse, R38, R120 ;  /* 0x00000026945c723c */ /* 0x044ff60000081078 */
[----:B------:R-:W-:Y:S04]  /*38250*/  @!UPT UIADD3 URZ, URZ, URZ, URZ ;  /* 0x0000003f3f3ff290 */ /* 0x000fe8000fffe03f */
        /* <DEDUP_REMOVED lines=10> */
[C---:B---3--:R-:W-:Y:S08]  /*38300*/  HMMA.1688.F32.TF32 R96, R148.reuse, R54, R96 ;  /* 0x000000369460723c */ /* 0x048ff00000081060 */
[C---:B------:R-:W-:Y:S08]  /*38310*/  HMMA.1688.F32.TF32 R100, R148.reuse, R34, R100 ;  /* 0x000000229464723c */ /* 0x040ff00000081064 */
[C---:B------:R-:W-:Y:S08]  /*38320*/  HMMA.1688.F32.TF32 R108, R148.reuse, R30, R108 ;  /* 0x0000001e946c723c */ /* 0x040ff0000008106c */
[C---:B------:R-:W-:Y:S08]  /*38330*/  HMMA.1688.F32.TF32 R104, R148.reuse, R50, R104 ;  /* 0x000000329468723c */ /* 0x040ff00000081068 */
        /* <DEDUP_REMOVED lines=13> */
[----:B------:R-:W3:Y:S04]  /*38410*/  LDL.LU R128, [R1+0x8e0] ;  /* 0x0008e00001807983 */ /* 0x000ee80000300800 */
[----:B------:R-:W3:Y:S04]  /*38420*/  LDL.LU R129, [R1+0x8e4] ;  /* 0x0008e40001817983 */ /* 0x000ee80000300800 */
[----:B------:R-:W3:Y:S04]  /*38430*/  LDL.LU R130, [R1+0x8e8] ;  /* 0x0008e80001827983 */ /* 0x000ee80000300800 */
[----:B------:R-:W3:Y:S01]  /*38440*/  LDL.LU R131, [R1+0x8ec] ;  /* 0x0008ec0001837983 */ /* 0x000ee20000300800 */
[C---:B------:R-:W-:Y:S03]  /*38450*/  HMMA.1688.F32.TF32 R116, R148.reuse, R46, R116 ;  /* 0x0000002e9474723c */ /* 0x040fe60000081074 */
[----:B------:R-:W3:Y:S04]  /*38460*/  LDL.LU R228, [R1+0x8f0] ;  /* 0x0008f00001e47983 */ /* 0x000ee80000300800 */
[----:B------:R-:W3:Y:S04]  /*38470*/  LDL.LU R229, [R1+0x8f4] ;  /* 0x0008f40001e57983 */ /* 0x000ee80000300800 */
[----:B------:R-:W3:Y:S04]  /*38480*/  LDL.LU R230, [R1+0x8f8] ;  /* 0x0008f80001e67983 */ /* 0x000ee80000300800 */
[----:B------:R-:W3:Y:S08]  /*38490*/  LDL.LU R231, [R1+0x8fc] ;  /* 0x0008fc0001e77983 */ /* 0x000ef00000300800 */
[----:B------:R-:W-:Y:S04]  /*384a0*/  STL.64 [R1+0x3fb0], R118 ;  /* 0x003fb07601007387 */ /* 0x000fe80000100a00 */
[----:B------:R-:W-:Y:S01]  /*384b0*/  STL.64 [R1+0x3fa8], R116 ;  /* 0x003fa87401007387 */ /* 0x000fe20000100a00 */
[C---:B--2---:R-:W-:Y:S11]  /*384c0*/  HMMA.1688.F32.TF32 R120, R148.reuse, R6, R120 ;  /* 0x000000069478723c */ /* 0x044ff60000081078 */
[----:B------:R-:W-:Y:S11]  /*384d0*/  @!UPT UIADD3 URZ, URZ, URZ, URZ ;  /* 0x0000003f3f3ff290 */ /* 0x000ff6000fffe03f */
[----:B------:R-:W-:Y:S01]  /*384e0*/  @!UPT UIADD3 URZ, URZ, URZ, URZ ;  /* 0x0000003f3f3ff290 */ /* 0x000fe2000fffe03f */
[----:B------:R-:W-:Y:S04]  /*384f0*/  STL.64 [R1+0x3fd0], R122 ;  /* 0x003fd07a01007387 */ /* 0x000fe80000100a00 */
[----:B------:R-:W-:Y:S04]  /*38500*/  STL.64 [R1+0x3fc8], R120 ;  /* 0x003fc87801007387 */ /* 0x000fe80000100a00 */
[----:B------:R-:W2:Y:S04]  /*38510*/  LDL.LU R136, [R1+0x910] ;  /* 0x0009100001887983 */ /* 0x000ea80000300800 */
[----:B------:R-:W2:Y:S04]  /*38520*/  LDL.LU R137, [R1+0x914] ;  /* 0x0009140001897983 */ /* 0x000ea80000300800 */
[----:B------:R-:W2:Y:S04]  /*38530*/  LDL.LU R138, [R1+0x918] ;  /* 0x00091800018a7983 */ /* 0x000ea80000300800 */
[----:B------:R-:W2:Y:S04]  /*38540*/  LDL.LU R139, [R1+0x91c] ;  /* 0x00091c00018b7983 */ /* 0x000ea80000300800 */
[----:B------:R-:W2:Y:S04]  /*38550*/  LDL.LU R140, [R1+0x930] ;  /* 0x00093000018c7983 */ /* 0x000ea80000300800 */
[----:B------:R-:W2:Y:S04]  /*38560*/  LDL.LU R141, [R1+0x934] ;  /* 0x00093400018d7983 */ /* 0x000ea80000300800 */
[----:B------:R-:W2:Y:S04]  /*38570*/  LDL.LU R142, [R1+0x938] ;  /* 0x00093800018e7983 */ /* 0x000ea80000300800 */
[----:B------:R-:W2:Y:S01]  /*38580*/  LDL.LU R143, [R1+0x93c] ;  /* 0x00093c00018f7983 */ /* 0x000ea20000300800 */
[C---:B----4-:R-:W-:Y:S03]  /*38590*/  HMMA.1688.F32.TF32 R124, R148.reuse, R58, R224 ;  /* 0x0000003a947c723c */ /* 0x050fe600000810e0 */
        /* <DEDUP_REMOVED lines=11> */
[----:B------:R-:W1:Y:S01]  /*38650*/  LDL.LU R43, [R1+0x99c] ;  /* 0x00099c00012b7983 */ /* 0x000e620000300800 */
[C---:B---3--:R-:W-:Y:S03]  /*38660*/  HMMA.1688.F32.TF32 R128, R148.reuse, R82, R128 ;  /* 0x000000529480723c */ /* 0x048fe60000081080 */
[----:B------:R-:W-:Y:S04]  /*38670*/  STL.64 [R1+0x3fe0], R126 ;  /* 0x003fe07e01007387 */ /* 0x000fe80000100a00 */
[----:B------:R-:W-:Y:S11]  /*38680*/  STL.64 [R1+0x3fd8], R124 ;  /* 0x003fd87c01007387 */ /* 0x000ff60000100a00 */
[----:B------:R-:W-:Y:S05]  /*38690*/  @!UPT UIADD3 URZ, URZ, URZ, URZ ;  /* 0x0000003f3f3ff290 */ /* 0x000fea000fffe03f */
        /* <DEDUP_REMOVED lines=13> */
[C---:B--2---:R-:W-:Y:S08]  /*38770*/  HMMA.1688.F32.TF32 R136, R148.reuse, R26, R136 ;  /* 0x0000001a9488723c */ /* 0x044ff00000081088 */
[C---:B------:R-:W-:Y:S11]  /*38780*/  HMMA.1688.F32.TF32 R140, R148.reuse, R66, R140 ;  /* 0x00000042948c723c */ /* 0x040ff6000008108c */
[----:B------:R-:W-:Y:S04]  /*38790*/  @!UPT UIADD3 URZ, URZ, URZ, URZ ;  /* 0x0000003f3f3ff290 */ /* 0x000fe8000fffe03f */
[----:B------:R-:W-:Y:S04]  /*387a0*/  STL.64 [R1+0x4068], R138 ;  /* 0x0040688a01007387 */ /* 0x000fe80000100a00 */
[----:B------:R-:W-:Y:S01]  /*387b0*/  STL.64 [R1+0x4060], R136 ;  /* 0x0040608801007387 */ /* 0x000fe20000100a00 */
[C---:B----4-:R-:W-:Y:S03]  /*387c0*/  HMMA.1688.F32.TF32 R144, R148.reuse, R78, R224 ;  /* 0x0000004e9490723c */ /* 0x050fe600000810e0 */
[----:B------:R-:W-:Y:S04]  /*387d0*/  STL.64 [R1+0x4078], R142 ;  /* 0x0040788e01007387 */ /* 0x000fe80000100a00 */
[----:B------:R-:W-:Y:S04]  /*387e0*/  STL.64 [R1+0x4070], R140 ;  /* 0x0040708c01007387 */ /* 0x000fe80000100a00 */
[----:B------:R-:W2:Y:S04]  /*387f0*/  LDL.LU R224, [R1+0x9f0] ;  /* 0x0009f00001e07983 */ /* 0x000ea80000300800 */
[----:B------:R-:W2:Y:S04]  /*38800*/  LDL.LU R225, [R1+0x9f4] ;  /* 0x0009f40001e17983 */ /* 0x000ea80000300800 */
[----:B------:R-:W2:Y:S04]  /*38810*/  LDL.LU R226, [R1+0x9f8] ;  /* 0x0009f80001e27983 */ /* 0x000ea80000300800 */
[----:B------:R-:W2:Y:S01]  /*38820*/  LDL.LU R227, [R1+0x9fc] ;  /* 0x0009fc0001e37983 */ /* 0x000ea20000300800 */
[----:B------:R-:W-:Y:S03]  /*38830*/  HMMA.1688.F32.TF32 R148, R148, R70, R152 ;  /* 0x000000469494723c */ /* 0x000fe60000081098 */
[----:B------:R-:W-:Y:S04]  /*38840*/  STL.64 [R1+0x4088], R146 ;  /* 0x0040889201007387 */ /* 0x000fe80000100a00 */
[----:B------:R-:W-:Y:S01]  /*38850*/  STL.64 [R1+0x4080], R144 ;  /* 0x0040809001007387 */ /* 0x000fe20000100a00 */
[C---:B-1----:R-:W-:Y:S11]  /*38860*/  HMMA.1688.F32.TF32 R152, R12.reuse, R74, R40 ;  /* 0x0000004a0c98723c */ /* 0x042ff60000081028 */
[----:B------:R-:W-:Y:S04]  /*38870*/  @!UPT UIADD3 URZ, URZ, URZ, URZ ;  /* 0x0000003f3f3ff290 */ /* 0x000fe8000fffe03f */
[----:B------:R-:W-:Y:S04]  /*38880*/  STL.64 [R1+0x4098], R150 ;  /* 0x0040989601007387 */ /* 0x000fe80000100a00 */
[----:B------:R-:W-:Y:S04]  /*38890*/  STL.64 [R1+0x4090], R148 ;  /* 0x0040909401007387 */ /* 0x000fe80000100a00 */
[----:B------:R-:W4:Y:S04]  /*388a0*/  LDL.LU R40, [R1+0xa00] ;  /* 0x000a000001287983 */ /* 0x000f280000300800 */
[----:B------:R-:W4:Y:S04]  /*388b0*/  LDL.LU R41, [R1+0xa04] ;  /* 0x000a040001297983 */ /* 0x000f280000300800 */
[----:B------:R-:W4:Y:S04]  /*388c0*/  LDL.LU R42, [R1+0xa08] ;  /* 0x000a0800012a7983 */ /* 0x000f280000300800 */
[----:B------:R-:W4:Y:S01]  /*388d0*/  LDL.LU R43, [R1+0xa0c] ;  /* 0x000a0c00012b7983 */ /* 0x000f220000300800 */
[C---:B---3--:R-:W-:Y:S03]  /*388e0*/  HMMA.1688.F32.TF32 R156, R12.reuse, R38, R212 ;  /* 0x000000260c9c723c */ /* 0x048fe600000810d4 */
[----:B------:R-:W-:Y:S04]  /*388f0*/  STL [R1+0x3eb0], R152 ;  /* 0x003eb09801007387 */ /* 0x000fe80000100800 */
[----:B------:R-:W-:Y:S04]  /*38900*/  STL [R1+0x3eac], R153 ;  /* 0x003eac9901007387 */ /* 0x000fe80000100800 */
[----:B------:R-:W-:Y:S04]  /*38910*/  STL [R1+0x3ea8], R154 ;  /* 0x003ea89a01007387 */ /* 0x000fe80000100800 */
[----:B------:R-:W-:Y:S08]  /*38920*/  STL [R1+0x3ea4], R155 ;  /* 0x003ea49b01007387 */ /* 0x000ff00000100800 */
[----:B------:R-:W-:Y:S04]  /*38930*/  STL [R1+0x3ec0], R156 ;  /* 0x003ec09c01007387 */ /* 0x000fe80000100800 */
[----:B------:R-:W-:Y:S04]  /*38940*/  STL [R1+0x3ebc], R157 ;  /* 0x003ebc9d01007387 */ /* 0x000fe80000100800 */
[----:B------:R-:W-:Y:S04]  /*38950*/  STL [R1+0x3eb8], R158 ;  /* 0x003eb89e01007387 */ /* 0x000fe80000100800 */
[----:B------:R-:W-:Y:S04]  /*38960*/  STL [R1+0x3eb4], R159 ;  /* 0x003eb49f01007387 */ /* 0x000fe80000100800 */
        /* <DEDUP_REMOVED lines=9> */
[----:B------:R-:W-:Y:S04]  /*38a00*/  STL [R1+0x3ecc], R160 ;  /* 0x003ecca001007387 */ /* 0x000fe80000100800 */
[----:B------:R-:W-:Y:S04]  /*38a10*/  STL [R1+0x3ec8], R161 ;  /* 0x003ec8a101007387 */ /* 0x000fe80000100800 */
[----:B------:R-:W-:Y:S04]  /*38a20*/  STL [R1+0x3ec4], R162 ;  /* 0x003ec4a201007387 */ /* 0x000fe80000100800 */
[----:B------:R-:W-:Y:S01]  /*38a30*/  STL [R1+0x3ea0], R163 ;  /* 0x003ea0a301007387 */ /* 0x000fe20000100800 */
[C---:B--2---:R-:W-:Y:S03]  /*38a40*/  HMMA.1688.F32.TF32 R164, R12.reuse, R34, R224 ;  /* 0x000000220ca4723c */ /* 0x044fe600000810e0 */
[----:B------:R-:W2:Y:S04]  /*38a50*/  LDL.LU R224, [R1+0xa50] ;  /* 0x000a500001e07983 */ /* 0x000ea80000300800 */
[----:B------:R-:W2:Y:S04]  /*38a60*/  LDL.LU R225, [R1+0xa54] ;  /* 0x000a540001e17983 */ /* 0x000ea80000300800 */
[----:B------:R-:W2:Y:S04]  /*38a70*/  LDL.LU R226, [R1+0xa58] ;  /* 0x000a580001e27983 */ /* 0x000ea80000300800 */
[----:B------:R-:W2:Y:S08]  /*38a80*/  LDL.LU R227, [R1+0xa5c] ;  /* 0x000a5c0001e37983 */ /* 0x000eb00000300800 */
[----:B------:R-:W-:Y:S04]  /*38a90*/  STL [R1+0x3e9c], R164 ;  /* 0x003e9ca401007387 */ /* 0x000fe80000100800 */
[----:B------:R-:W-:Y:S04]  /*38aa0*/  STL [R1+0x3e98], R165 ;  /* 0x003e98a501007387 */ /* 0x000fe80000100800 */
[----:B------:R-:W-:Y:S04]  /*38ab0*/  STL [R1+0x3e94], R166 ;  /* 0x003e94a601007387 */ /* 0x000fe80000100800 */
[----:B------:R-:W-:Y:S04]  /*38ac0*/  STL [R1+0x3e90], R167 ;  /* 0x003e90a701007387 */ /* 0x000fe80000100800 */
        /* <DEDUP_REMOVED lines=8> */
[----:B------:R-:W4:Y:S08]  /*38b50*/  LDL.LU R43, [R1+0xb0c] ;  /* 0x000b0c00012b7983 */ /* 0x000f300000300800 */
[----:B------:R-:W-:Y:S04]  /*38b60*/  STL [R1+0x3edc], R168 ;  /* 0x003edca801007387 */ /* 0x000fe80000100800 */
[----:B------:R-:W-:Y:S04]  /*38b70*/  STL [R1+0x3ed8], R169 ;  /* 0x003ed8a901007387 */ /* 0x000fe80000100800 */
[----:B------:R-:W-:Y:S01]  /*38b80*/  STL [R1+0x3ed4], R170 ;  /* 0x003ed4aa01007387 */ /* 0x000fe20000100800 */
[C---:B---3--:R-:W-:Y:S03]  /*38b90*/  HMMA.1688.F32.TF32 R172, R12.reuse, R30, R20 ;  /* 0x0000001e0cac723c */ /* 0x048fe60000081014 */
[----:B------:R-:W-:Y:S05]  /*38ba0*/  STL [R1+0x3ed0], R171 ;  /* 0x003ed0ab01007387 */ /* 0x000fea0000100800 */
[C---:B------:R-:W-:Y:S11]  /*38bb0*/  HMMA.1688.F32.TF32 R176, R12.reuse, R86, R228 ;  /* 0x000000560cb0723c */ /* 0x040ff600000810e4 */
[----:B------:R-:W-:Y:S04]  /*38bc0*/  @!UPT UIADD3 URZ, URZ, URZ, URZ ;  /* 0x0000003f3f3ff290 */ /* 0x000fe8000fffe03f */
[----:B------:R-:W-:Y:S04]  /*38bd0*/  STL [R1+0x3eec], R172 ;  /* 0x003eecac01007387 */ /* 0x000fe80000100800 */
[----:B------:R-:W-:Y:S04]  /*38be0*/  STL [R1+0x3ee8], R173 ;  /* 0x003ee8ad01007387 */ /* 0x000fe80000100800 */
[----:B------:R-:W-:Y:S04]  /*38bf0*/  STL [R1+0x3ee4], R174 ;  /* 0x003ee4ae01007387 */ /* 0x000fe80000100800 */
[----:B------:R-:W-:Y:S04]  /*38c00*/  STL [R1+0x3ee0], R175 ;  /* 0x003ee0af01007387 */ /* 0x000fe80000100800 */
[----:B------:R-:W3:Y:S04]  /*38c10*/  LDL.LU R228, [R1+0xaf0] ;  /* 0x000af00001e47983 */ /* 0x000ee80000300800 */
[----:B------:R-:W3:Y:S04]  /*38c20*/  LDL.LU R229, [R1+0xaf4] ;  /* 0x000af40001e57983 */ /* 0x000ee80000300800 */
[----:B------:R-:W3:Y:S04]  /*38c30*/  LDL.LU R230, [R1+0xaf8] ;  /* 0x000af80001e67983 */ /* 0x000ee80000300800 */
[----:B------:R-:W3:Y:S04]  /*38c40*/  LDL.LU R231, [R1+0xafc] ;  /* 0x000afc0001e77983 */ /* 0x000ee80000300800 */
        /* <DEDUP_REMOVED lines=8> */
[----:B------:R-:W2:Y:S01]  /*38cd0*/  LDL.LU R227, [R1+0xaec] ;  /* 0x000aec0001e37983 */ /* 0x000ea20000300800 */
[----:B------:R-:W-:Y:S07]  /*38ce0*/  HMMA.1688.F32.TF32 R16, R12, R6, R212 ;  /* 0x000000060c10723c */ /* 0x000fee00000810d4 */
[----:B------:R-:W-:Y:S04]  /*38cf0*/  STL [R1+0x3f0c], R180 ;  /* 0x003f0cb401007387 */ /* 0x000fe80000100800 */
[----:B------:R-:W-:Y:S04]  /*38d00*/  STL [R1+0x3f08], R181 ;  /* 0x003f08b501007387 */ /* 0x000fe80000100800 */
[----:B------:R-:W-:Y:S04]  /*38d10*/  STL [R1+0x3f04], R182 ;  /* 0x003f04b601007387 */ /* 0x000fe80000100800 */
[----:B------:R-:W-:Y:S04]  /*38d20*/  STL [R1+0x3f00], R183 ;  /* 0x003f00b701007387 */ /* 0x000fe80000100800 */
[----:B------:R4:W-:Y:S01]  /*38d30*/  STL.64 [R1+0x268], R18 ;  /* 0x0002681201007387 */ /* 0x0009e20000100a00 */
[----:B------:R-:W-:Y:S01]  /*38d40*/  IMAD.MOV.U32 R52, RZ, RZ, R16 ;  /* 0x000000ffff347224 */ /* 0x000fe200078e0010 */
[----:B------:R-:W-:-:S02]  /*38d50*/  MOV R53, R17 ;  /* 0x0000001100357202 */ /* 0x000fc40000000f00 */
[----:B----4-:R-:W-:Y:S03]  /*38d60*/  HMMA.1688.F32.TF32 R16, R12, R58, R40 ;  /* 0x0000003a0c10723c */ /* 0x010fe60000081028 */
[----:B------:R1:W-:Y:S04]  /*38d70*/  STL [R1+0x3f14], R53 ;  /* 0x003f143501007387 */ /* 0x0003e80000100800 */
[----:B------:R4:W-:Y:S04]  /*38d80*/  STL [R1+0x3f10], R52 ;  /* 0x003f103401007387 */ /* 0x0009e80000100800 */
[----:B------:R-:W4:Y:S04]  /*38d90*/  LDL.LU R216, [R1+0xad0] ;  /* 0x000ad00001d87983 */ /* 0x000f280000300800 */
[----:B------:R-:W4:Y:S04]  /*38da0*/  LDL.LU R217, [R1+0xad4] ;  /* 0x000ad40001d97983 */ /* 0x000f280000300800 */
[----:B------:R-:W4:Y:S04]  /*38db0*/  LDL.LU R218, [R1+0xad8] ;  /* 0x000ad80001da7983 */ /* 0x000f280000300800 */
[----:B------:R-:W4:Y:S01]  /*38dc0*/  LDL.LU R219, [R1+0xadc] ;  /* 0x000adc0001db7983 */ /* 0x000f220000300800 */
[----:B------:R-:W-:-:S02]  /*38dd0*/  IMAD.MOV.U32 R171, RZ, RZ, R19 ;  /* 0x000000ffffab7224 */ /* 0x000fc400078e0013 */
[----:B------:R-:W-:Y:S02]  /*38de0*/  IMAD.MOV.U32 R170, RZ, RZ, R18 ;  /* 0x000000ffffaa7224 */ /* 0x000fe400078e0012 */
[----:B------:R-:W-:Y:S02]  /*38df0*/  IMAD.MOV.U32 R169, RZ, RZ, R17 ;  /* 0x000000ffffa97224 */ /* 0x000fe400078e0011 */
[----:B------:R-:W-:Y:S01]  /*38e00*/  IMAD.MOV.U32 R168, RZ, RZ, R16 ;  /* 0x000000ffffa87224 */ /* 0x000fe200078e0010 */
[----:B------:R1:W-:Y:S04]  /*38e10*/  STL [R1+0x3f24], R171 ;  /* 0x003f24ab01007387 */ /* 0x0003e80000100800 */
[----:B------:R-:W-:Y:S04]  /*38e20*/  STL [R1+0x3f20], R170 ;  /* 0x003f20aa01007387 */ /* 0x000fe80000100800 */
[----:B------:R-:W-:Y:S04]  /*38e30*/  STL [R1+0x3f1c], R169 ;  /* 0x003f1ca901007387 */ /* 0x000fe80000100800 */
[----:B------:R1:W-:Y:S04]  /*38e40*/  STL [R1+0x3f18], R168 ;  /* 0x003f18a801007387 */ /* 0x0003e80000100800 */
        /* <DEDUP_REMOVED lines=20> */
[----:B------:R-:W-:Y:S02]  /*38f90*/  IMAD.MOV.U32 R156, RZ, RZ, R19 ;  /* 0x000000ffff9c7224 */ /* 0x000fe400078e0013 */
[----:B--2---:R-:W-:Y:S01]  /*38fa0*/  HMMA.1688.F32.TF32 R16, R12, R62, R224 ;  /* 0x0000003e0c10723c */ /* 0x004fe200000810e0 */
[----:B------:R-:W2:Y:S04]  /*38fb0*/  LDL.LU R224, [R1+0xa90] ;  /* 0x000a900001e07983 */ /* 0x000ea80000300800 */
[----:B------:R-:W2:Y:S04]  /*38fc0*/  LDL.LU R225, [R1+0xa94] ;  /* 0x000a940001e17983 */ /* 0x000ea80000300800 */
[----:B------:R-:W2:Y:S04]  /*38fd0*/  LDL.LU R226, [R1+0xa98] ;  /* 0x000a980001e27983 */ /* 0x000ea80000300800 */
[----:B------:R-:W2:Y:S11]  /*38fe0*/  LDL.LU R227, [R1+0xa9c] ;  /* 0x000a9c0001e37983 */ /* 0x000eb60000300800 */
[----:B------:R-:W-:Y:S01]  /*38ff0*/  MOV R172, R16 ;  /* 0x0000001000ac7202 */ /* 0x000fe20000000f00 */
[----:B------:R-:W-:-:S02]  /*39000*/  IMAD.MOV.U32 R173, RZ, RZ, R17 ;  /* 0x000000ffffad7224 */ /* 0x000fc400078e0011 */
[----:B------:R-:W-:Y:S02]  /*39010*/  IMAD.MOV.U32 R174, RZ, RZ, R18 ;  /* 0x000000ffffae7224 */ /* 0x000fe400078e0012 */
[----:B------:R-:W-:Y:S02]  /*39020*/  IMAD.MOV.U32 R175, RZ, RZ, R19 ;  /* 0x000000ffffaf7224 */ /* 0x000fe400078e0013 */
[C---:B----4-:R-:W-:Y:S11]  /*39030*/  HMMA.1688.F32.TF32 R16, R12.reuse, R26, R216 ;  /* 0x0000001a0c10723c */ /* 0x050ff600000810d8 */
[----:B------:R-:W-:Y:S11]  /*39040*/  @!UPT UIADD3 URZ, URZ, URZ, URZ ;  /* 0x0000003f3f3ff290 */ /* 0x000ff6000fffe03f */
[----:B------:R-:W-:Y:S02]  /*39050*/  @!UPT UIADD3 URZ, URZ, URZ, URZ ;  /* 0x0000003f3f3ff290 */ /* 0x000fe4000fffe03f */
[----:B------:R-:W-:Y:S02]  /*39060*/  IMAD.MOV.U32 R176, RZ, RZ, R16 ;  /* 0x000000ffffb07224 */ /* 0x000fe400078e0010 */
[----:B------:R-:W-:Y:S02]  /*39070*/  IMAD.MOV.U32 R177, RZ, RZ, R17 ;  /* 0x000000ffffb17224 */ /* 0x000fe400078e0011 */
[----:B------:R-:W-:Y:S02]  /*39080*/  IMAD.MOV.U32 R178, RZ, RZ, R18 ;  /* 0x000000ffffb27224 */ /* 0x000fe400078e0012 */
[----:B------:R-:W-:Y:S02]  /*39090*/  IMAD.MOV.U32 R179, RZ, RZ, R19 ;  /* 0x000000ffffb37224 */ /* 0x000fe400078e0013 */
[C---:B------:R-:W-:Y:S11]  /*390a0*/  HMMA.1688.F32.TF32 R16, R12.reuse, R66, R20 ;  /* 0x000000420c10723c */ /* 0x040ff60000081014 */
[----:B------:R-:W-:Y:S11]  /*390b0*/  @!UPT UIADD3 URZ, URZ, URZ, URZ ;  /* 0x0000003f3f3ff290 */ /* 0x000ff6000fffe03f */
[----:B------:R-:W-:Y:S02]  /*390c0*/  @!UPT UIADD3 URZ, URZ, URZ, URZ ;  /* 0x0000003f3f3ff290 */ /* 0x000fe4000fffe03f */
[----:B------:R-:W-:Y:S01]  /*390d0*/  IMAD.MOV.U32 R180, RZ, RZ, R16 ;  /* 0x000000ffffb47224 */ /* 0x000fe200078e0010 */
[----:B------:R-:W-:Y:S01]  /*390e0*/  MOV R181, R17 ;  /* 0x0000001100b57202 */ /* 0x000fe20000000f00 */
[----:B------:R-:W-:Y:S02]  /*390f0*/  IMAD.MOV.U32 R182, RZ, RZ, R18 ;  /* 0x000000ffffb67224 */ /* 0x000fe400078e0012 */
[----:B------:R-:W-:Y:S02]  /*39100*/  IMAD.MOV.U32 R183, RZ, RZ, R19 ;  /* 0x000000ffffb77224 */ /* 0x000fe400078e0013 */
[C---:B------:R-:W-:Y:S08]  /*39110*/  HMMA.1688.F32.TF32 R16, R12.reuse, R78, R212 ;  /* 0x0000004e0c10723c */ /* 0x040ff000000810d4 */
[----:B------:R-:W-:Y:S01]  /*39120*/  HMMA.1688.F32.TF32 R12, R12, R70, R40 ;  /* 0x000000460c0c723c */ /* 0x000fe20000081028 */
[----:B------:R-:W-:Y:S11]  /*39130*/  STL.64 [R1+0x40a8], R174 ;  /* 0x0040a8ae01007387 */ /* 0x000ff60000100a00 */
[----:B------:R-:W-:Y:S11]  /*39140*/  @!UPT UIADD3 URZ, URZ, URZ, URZ ;  /* 0x0000003f3f3ff290 */ /* 0x000ff6000fffe03f */
[----:B------:R-:W-:Y:S01]  /*39150*/  @!UPT UIADD3 URZ, URZ, URZ, URZ ;  /* 0x0000003f3f3ff290 */ /* 0x000fe2000fffe03f */
[----:B------:R-:W-:Y:S01]  /*39160*/  IMAD.MOV.U32 R80, RZ, RZ, R12 ;  /* 0x000000ffff507224 */ /* 0x000fe200078e000c */
[----:B-1----:R-:W-:Y:S01]  /*39170*/  MOV R53, R14 ;  /* 0x0000000e00357202 */ /* 0x002fe20000000f00 */
[----:B------:R-:W-:Y:S02]  /*39180*/  IMAD.MOV.U32 R81, RZ, RZ, R13 ;  /* 0x000000ffff517224 */ /* 0x000fe400078e000d */
[----:B------:R-:W-:Y:S02]  /*39190*/  IMAD.MOV.U32 R52, RZ, RZ, R15 ;  /* 0x000000ffff347224 */ /* 0x000fe400078e000f */
[----:B---3--:R-:W-:Y:S01]  /*391a0*/  HMMA.1688.F32.TF32 R12, R8, R74, R228 ;  /* 0x0000004a080c723c */ /* 0x008fe200000810e4 */
[----:B------:R-:W-:Y:S01]  /*391b0*/  STL.64 [R1+0x40a0], R172 ;  /* 0x0040a0ac01007387 */ /* 0x000fe20000100a00 */
[----:B------:R-:W-:Y:S02]  /*391c0*/  IMAD.MOV.U32 R158, RZ, RZ, R17 ;  /* 0x000000ffff9e7224 */ /* 0x000fe400078e0011 */
[----:B------:R-:W-:Y:S01]  /*391d0*/  IMAD.MOV.U32 R159, RZ, RZ, R18 ;  /* 0x000000ffff9f7224 */ /* 0x000fe200078e0012 */
[----:B------:R-:W-:Y:S01]  /*391e0*/  STL.64 [R1+0x40b8], R178 ;  /* 0x0040b8b201007387 */ /* 0x000fe20000100a00 */
[----:B------:R-:W-:-:S02]  /*391f0*/  IMAD.MOV.U32 R157, RZ, RZ, R16 ;  /* 0x000000ffff9d7224 */ /* 0x000fc400078e0010 */
[----:B------:R-:W-:Y:S01]  /*39200*/  IMAD.MOV.U32 R152, RZ, RZ, R19 ;  /* 0x000000ffff987224 */ /* 0x000fe200078e0013 */
[----:B------:R-:W-:Y:S04]  /*39210*/  STL.64 [R1+0x40b0], R176 ;  /* 0x0040b0b001007387 */ /* 0x000fe80000100a00 */
[----:B------:R-:W-:Y:S04]  /*39220*/  STL.64 [R1+0x40c8], R182 ;  /* 0x0040c8b601007387 */ /* 0x000fe80000100a00 */
[----:B------:R-:W-:Y:S04]  /*39230*/  STL.64 [R1+0x40c0], R180 ;  /* 0x0040c0b401007387 */ /* 0x000fe80000100a00 */
[----:B------:R-:W-:Y:S03]  /*39240*/  STL.64 [R1+0x40f8], R158 ;  /* 0x0040f89e01007387 */ /* 0x000fe60000100a00 */
[----:B------:R-:W-:-:S02]  /*39250*/  IMAD.MOV.U32 R154, RZ, RZ, R13 ;  /* 0x000000ffff9a7224 */ /* 0x000fc400078e000d */
[----:B------:R-:W-:Y:S02]  /*39260*/  IMAD.MOV.U32 R155, RZ, RZ, R14 ;  /* 0x000000ffff9b7224 */ /* 0x000fe400078e000e */
[----:B------:R-:W-:Y:S01]  /*39270*/  IMAD.MOV.U32 R153, RZ, RZ, R12 ;  /* 0x000000ffff997224 */ /* 0x000fe200078e000c */
[----:B------:R-:W-:Y:S01]  /*39280*/  STL.64 [R1+0x40f0], R156 ;  /* 0x0040f09c01007387 */ /* 0x000fe20000100a00 */
[----:B------:R-:W-:-:S03]  /*39290*/  IMAD.MOV.U32 R163, RZ, RZ, R15 ;  /* 0x000000ffffa37224 */ /* 0x000fc600078e000f */
[----:B------:R-:W-:Y:S04]  /*392a0*/  STL.64 [R1+0x4108], R154 ;  /* 0x0041089a01007387 */ /* 0x000fe80000100a00 */
[----:B------:R-:W-:Y:S01]  /*392b0*/  STL.64 [R1+0x4100], R152 ;  /* 0x0041009801007387 */ /* 0x000fe20000100a00 */
[----:B--2---:R-:W-:Y:S03]  /*392c0*/  HMMA.1688.F32.TF32 R12, R8, R38, R224 ;  /* 0x00000026080c723c */ /* 0x004fe600000810e0 */
        /* <DEDUP_REMOVED lines=76> */
[----:B------:R-:W-:Y:S01]  /*39790*/  IMAD.MOV.U32 R171, RZ, RZ, R12 ;  /* 0x000000ffffab7224 */ /* 0x000fe200078e000c */
[----:B------:R-:W-:Y:S01]  /*397a0*/  MOV R168, R15 ;  /* 0x0000000f00a87202 */ /* 0x000fe20000000f00 */
[----:B------:R-:W-:-:S02]  /*397b0*/  IMAD.MOV.U32 R170, RZ, RZ, R13 ;  /* 0x000000ffffaa7224 */ /* 0x000fc400078e000d */
[----:B------:R-:W-:Y:S02]  /*397c0*/  IMAD.MOV.U32 R169, RZ, RZ, R14 ;  /* 0x000000ffffa97224 */ /* 0x000fe400078e000e */
[C---:B--2---:R-:W-:Y:S08]  /*397d0*/  HMMA.1688.F32.TF32 R12, R8.reuse, R54, R88 ;  /* 0x00000036080c723c */ /* 0x044ff00000081058 */
[C---:B---3--:R-:W-:Y:S08]  /*397e0*/  HMMA.1688.F32.TF32 R88, R8.reuse, R34, R240 ;  /* 0x000000220858723c */ /* 0x048ff000000810f0 */
[C---:B----4-:R-:W-:Y:S11]  /*397f0*/  HMMA.1688.F32.TF32 R92, R8.reuse, R50, R244 ;  /* 0x00000032085c723c */ /* 0x050ff600000810f4 */
[----:B------:R-:W-:Y:S04]  /*39800*/  @!UPT UIADD3 URZ, URZ, URZ, URZ ;  /* 0x0000003f3f3ff290 */ /* 0x000fe8000fffe03f */
[----:B------:R-:W-:Y:S04]  /*39810*/  STL.64 [R1+0x11c0], R88 ;  /* 0x0011c05801007387 */ /* 0x000fe80000100a00 */
[----:B------:R1:W-:Y:S02]  /*39820*/  STL.64 [R1+0x11c8], R90 ;  /* 0x0011c85a01007387 */ /* 0x0003e40000100a00 */
[C---:B-1----:R-:W-:Y:S02]  /*39830*/  HMMA.1688.F32.TF32 R88, R8.reuse, R30, R248 ;  /* 0x0000001e0858723c */ /* 0x042fe400000810f8 */
[----:B------:R-:W-:Y:S04]  /*39840*/  STL.64 [R1+0x11b0], R92 ;  /* 0x0011b05c01007387 */ /* 0x000fe80000100a00 */
[----:B------:R1:W-:Y:S02]  /*39850*/  STL.64 [R1+0x11b8], R94 ;  /* 0x0011b85e01007387 */ /* 0x0003e40000100a00 */
[C---:B------:R-:W-:Y:S08]  /*39860*/  HMMA.1688.F32.TF32 R96, R8.reuse, R86, R184 ;  /* 0x000000560860723c */ /* 0x040ff000000810b8 */
[----:B-1----:R-:W-:Y:S01]  /*39870*/  HMMA.1688.F32.TF32 R92, R8, R46, R16 ;  /* 0x0000002e085c723c */ /* 0x002fe20000081010 */
[----:B------:R-:W-:Y:S01]  /*39880*/  IMAD.MOV.U32 R164, RZ, RZ, R12 ;  /* 0x000000ffffa47224 */ /* 0x000fe200078e000c */
[----:B------:R-:W-:Y:S05]  /*39890*/  LDS R16, [R2+0x4680] ;  /* 0x0046800002107984 */ /* 0x000fea0000000800 */
[----:B------:R-:W-:Y:S04]  /*398a0*/  STL.64 [R1+0x11a0], R88 ;  /* 0x0011a05801007387 */ /* 0x000fe80000100a00 */
[----:B------:R1:W-:Y:S01]  /*398b0*/  STL.64 [R1+0x11a8], R90 ;  /* 0x0011a85a01007387 */ /* 0x0003e20000100a00 */
[----:B------:R-:W-:-:S02]  /*398c0*/  IMAD.MOV.U32 R165, RZ, RZ, R13 ;  /* 0x000000ffffa57224 */ /* 0x000fc400078e000d */
[----:B------:R-:W-:Y:S01]  /*398d0*/  IMAD.MOV.U32 R166, RZ, RZ, R14 ;  /* 0x000000ffffa67224 */ /* 0x000fe200078e000e */
[----:B------:R-:W-:Y:S01]  /*398e0*/  LDS R12, [R2+0x4600] ;  /* 0x00460000020c7984 */ /* 0x000fe20000000800 */
[----:B------:R-:W-:-:S03]  /*398f0*/  IMAD.MOV.U32 R167, RZ, RZ, R15 ;  /* 0x000000ffffa77224 */ /* 0x000fc600078e000f */
[----:B------:R-:W-:Y:S01]  /*39900*/  LDS R18, [R2+0x6680] ;  /* 0x0066800002127984 */ /* 0x000fe20000000800 */
[C---:B-1----:R-:W-:Y:S03]  /*39910*/  HMMA.1688.F32.TF32 R88, R8.reuse, R6, R200 ;  /* 0x000000060858723c */ /* 0x042fe600000810c8 */
[----:B------:R-:W-:Y:S04]  /*39920*/  STL.64 [R1+0x1190], R96 ;  /* 0x0011906001007387 */ /* 0x000fe80000100a00 */
[----:B------:R1:W-:Y:S04]  /*39930*/  STL.64 [R1+0x1198], R98 ;  /* 0x0011986201007387 */ /* 0x0003e80000100a00 */
[----:B------:R-:W-:Y:S04]  /*39940*/  STL.64 [R1+0x1180], R92 ;  /* 0x0011805c01007387 */ /* 0x000fe80000100a00 */
[----:B------:R2:W-:Y:S01]  /*39950*/  STL.64 [R1+0x1188], R94 ;  /* 0x0011885e01007387 */ /* 0x0005e20000100a00 */
[C---:B-1----:R-:W-:Y:S03]  /*39960*/  HMMA.1688.F32.TF32 R96, R8.reuse, R82, R188 ;  /* 0x000000520860723c */ /* 0x042fe600000810bc */
[----:B------:R-:W-:Y:S04]  /*39970*/  LDS R14, [R2+0x6600] ;  /* 0x00660000020e7984 */ /* 0x000fe80000000800 */
[----:B------:R-:W-:Y:S04]  /*39980*/  LDS R13, [R3+0x4600] ;  /* 0x00460000030d7984 */ /* 0x000fe80000000800 */
[----:B------:R-:W-:Y:S04]  /*39990*/  STL.64 [R1+0x1170], R88 ;  /* 0x0011705801007387 */ /* 0x000fe80000100a00 */
[----:B------:R1:W-:Y:S01]  /*399a0*/  STL.64 [R1+0x1178], R90 ;  /* 0x0011785a01007387 */ /* 0x0003e20000100a00 */
[C---:B--2---:R-:W-:Y:S03]  /*399b0*/  HMMA.1688.F32.TF32 R92, R8.reuse, R62, R208 ;  /* 0x0000003e085c723c */ /* 0x044fe600000810d0 */
[----:B------:R-:W2:Y:S04]  /*399c0*/  LDS R15, [R3+0x6600] ;  /* 0x00660000030f7984 */ /* 0x000ea80000000800 */
[----:B------:R-:W-:Y:S01]  /*399d0*/  LDS R17, [R3+0x4680] ;  /* 0x0046800003117984 */ /* 0x000fe20000000800 */
[C---:B-1----:R-:W-:Y:S03]  /*399e0*/  HMMA.1688.F32.TF32 R88, R8.reuse, R58, R196 ;  /* 0x0000003a0858723c */ /* 0x042fe600000810c4 */
[----:B------:R-:W1:Y:S11]  /*399f0*/  LDS R19, [R3+0x6680] ;  /* 0x0066800003137984 */ /* 0x000e760000000800 */
[----:B------:R-:W-:Y:S09]  /*39a00*/  @!UPT UIADD3 URZ, URZ, URZ, URZ ;  /* 0x0000003f3f3ff290 */ /* 0x000ff2000fffe03f */
[----:B------:R-:W-:Y:S04]  /*39a10*/  STL.64 [R1+0x1160], R88 ;  /* 0x0011605801007387 */ /* 0x000fe80000100a00 */
[----:B------:R3:W-:Y:S04]  /*39a20*/  STL.64 [R1+0x1168], R90 ;  /* 0x0011685a01007387 */ /* 0x0007e80000100a00 */
[----:B------:R-:W-:Y:S04]  /*39a30*/  STL.64 [R1+0x1150], R96 ;  /* 0x0011506001007387 */ /* 0x000fe80000100a00 */
[----:B------:R4:W-:Y:S01]  /*39a40*/  STL.64 [R1+0x1158], R98 ;  /* 0x0011586201007387 */ /* 0x0009e20000100a00 */
[C---:B---3--:R-:W-:Y:S03]  /*39a50*/  HMMA.1688.F32.TF32 R88, R8.reuse, R26, R220 ;  /* 0x0000001a0858723c */ /* 0x048fe600000810dc */
[----:B------:R-:W-:Y:S04]  /*39a60*/  STL.64 [R1+0x1140], R92 ;  /* 0x0011405c01007387 */ /* 0x000fe80000100a00 */
[----:B------:R3:W-:Y:S01]  /*39a70*/  STL.64 [R1+0x1148], R94 ;  /* 0x0011485e01007387 */ /* 0x0007e20000100a00 */
[C---:B----4-:R-:W-:Y:S08]  /*39a80*/  HMMA.1688.F32.TF32 R96, R8.reuse, R66, R204 ;  /* 0x000000420860723c */ /* 0x050ff000000810cc */
[C---:B---3--:R-:W-:Y:S07]  /*39a90*/  HMMA.1688.F32.TF32 R92, R8.reuse, R78, R192 ;  /* 0x0000004e085c723c */ /* 0x048fee00000810c0 */
[----:B------:R-:W-:Y:S04]  /*39aa0*/  STL.64 [R1+0x1130], R88 ;  /* 0x0011305801007387 */ /* 0x000fe80000100a00 */
[----:B------:R3:W-:Y:S04]  /*39ab0*/  STL.64 [R1+0x1138], R90 ;  /* 0x0011385a01007387 */ /* 0x0007e80000100a00 */
[----:B------:R-:W-:Y:S04]  /*39ac0*/  STL.64 [R1+0x1120], R96 ;  /* 0x0011206001007387 */ /* 0x000fe80000100a00 */
[----:B------:R-:W-:Y:S01]  /*39ad0*/  STL.64 [R1+0x1128], R98 ;  /* 0x0011286201007387 */ /* 0x000fe20000100a00 */
[----:B---3--:R-:W-:Y:S03]  /*39ae0*/  HMMA.1688.F32.TF32 R88, R8, R70, R216 ;  /* 0x000000460858723c */ /* 0x008fe600000810d8 */
[----:B------:R-:W-:Y:S04]  /*39af0*/  STL.64 [R1+0x1110], R92 ;  /* 0x0011105c01007387 */ /* 0x000fe80000100a00 */
[----:B------:R2:W-:Y:S04]  /*39b00*/  STL.64 [R1+0x1118], R94 ;  /* 0x0011185e01007387 */ /* 0x0005e80000100a00 */
[----:B------:R-:W-:Y:S04]  /*39b10*/  LDS R8, [R2+0x4700] ;  /* 0x0047000002087984 */ /* 0x000fe80000000800 */
[----:B------:R-:W-:Y:S01]  /*39b20*/  LDS R10, [R2+0x6700] ;  /* 0x00670000020a7984 */ /* 0x000fe20000000800 */
[C---:B--2---:R-:W-:Y:S03]  /*39b30*/  HMMA.1688.F32.TF32 R92, R12.reuse, R74, R20 ;  /* 0x0000004a0c5c723c */ /* 0x044fe60000081014 */
[----:B------:R-:W-:Y:S04]  /*39b40*/  LDS R9, [R3+0x4700] ;  /* 0x0047000003097984 */ /* 0x000fe80000000800 */
[----:B------:R-:W2:Y:S01]  /*39b50*/  LDS R11, [R3+0x6700] ;  /* 0x00670000030b7984 */ /* 0x000ea20000000800 */
[C---:B------:R-:W-:Y:S03]  /*39b60*/  HMMA.1688.F32.TF32 R20, R12.reuse, R38, R212 ;  /* 0x000000260c14723c */ /* 0x040fe600000810d4 */
[----:B------:R-:W-:Y:S04]  /*39b70*/  STL.64 [R1+0x2f0], R88 ;  /* 0x0002f05801007387 */ /* 0x000fe80000100a00 */
[----:B------:R3:W-:Y:S08]  /*39b80*/  STL.64 [R1+0x2f8], R90 ;  /* 0x0002f85a01007387 */ /* 0x0007f00000100a00 */
[----:B------:R-:W-:Y:S01]  /*39b90*/  STL.64 [R1+0x310], R92 ;  /* 0x0003105c01007387 */ /* 0x000fe20000100a00 */
[C---:B---3--:R-:W-:Y:S03]  /*39ba0*/  HMMA.1688.F32.TF32 R88, R12.reuse, R54, R40 ;  /* 0x000000360c58723c */ /* 0x048fe60000081028 */
[----:B------:R-:W-:Y:S04]  /*39bb0*/  STL.64 [R1+0x318], R94 ;  /* 0x0003185e01007387 */ /* 0x000fe80000100a00 */
[----:B------:R-:W-:Y:S01]  /*39bc0*/  STL.64 [R1+0x610], R20 ;  /* 0x0006101401007387 */ /* 0x000fe20000100a00 */
[C---:B------:R-:W-:Y:S03]  /*39bd0*/  HMMA.1688.F32.TF32 R40, R12.reuse, R34, R228 ;  /* 0x000000220c28723c */ /* 0x040fe600000810e4 */
[----:B------:R3:W-:Y:S05]  /*39be0*/  STL.64 [R1+0x618], R22 ;  /* 0x0006181601007387 */ /* 0x0007ea0000100a00 */
[----:B---3--:R-:W-:Y:S07]  /*39bf0*/  HMMA.1688.F32.TF32 R20, R12, R50, R224 ;  /* 0x000000320c14723c */ /* 0x008fee00000810e0 */
[----:B------:R-:W-:Y:S04]  /*39c00*/  STL.64 [R1+0x630], R88 ;  /* 0x0006305801007387 */ /* 0x000fe80000100a00 */
[----:B------:R-:W-:Y:S04]  /*39c10*/  STL.64 [R1+0x638], R90 ;  /* 0x0006385a01007387 */ /* 0x000fe80000100a00 */
[----:B------:R-:W-:Y:S04]  /*39c20*/  STL.64 [R1+0x650], R40 ;  /* 0x0006502801007387 */ /* 0x000fe80000100a00 */
[----:B------:R-:W-:Y:S04]  /*39c30*/  STL.64 [R1+0x658], R42 ;  /* 0x0006582a01007387 */ /* 0x000fe80000100a00 */
[----:B------:R3:W-:Y:S04]  /*39c40*/  STL.64 [R1+0x668], R22 ;  /* 0x0006681601007387 */ /* 0x0007e80000100a00 */
[----:B------:R-:W4:Y:S04]  /*39c50*/  LDL.LU R224, [R1+0xe70] ;  /* 0x000e700001e07983 */ /* 0x000f280000300800 */
[----:B------:R-:W4:Y:S04]  /*39c60*/  LDL.LU R225, [R1+0xe74] ;  /* 0x000e740001e17983 */ /* 0x000f280000300800 */
[----:B------:R-:W4:Y:S04]  /*39c70*/  LDL.LU R226, [R1+0xe78] ;  /* 0x000e780001e27983 */ /* 0x000f280000300800 */
[----:B------:R-:W4:Y:S04]  /*39c80*/  LDL.LU R227, [R1+0xe7c] ;  /* 0x000e7c0001e37983 */ /* 0x000f280000300800 */
[----:B------:R-:W2:Y:S04]  /*39c90*/  LDL.LU R228, [R1+0xe50] ;  /* 0x000e500001e47983 */ /* 0x000ea80000300800 */
[----:B------:R-:W2:Y:S04]  /*39ca0*/  LDL.LU R229, [R1+0xe54] ;  /* 0x000e540001e57983 */ /* 0x000ea80000300800 */
[----:B------:R-:W2:Y:S04]  /*39cb0*/  LDL.LU R230, [R1+0xe58] ;  /* 0x000e580001e67983 */ /* 0x000ea80000300800 */
[----:B------:R-:W2:Y:S01]  /*39cc0*/  LDL.LU R231, [R1+0xe5c] ;  /* 0x000e5c0001e77983 */ /* 0x000ea20000300800 */
[----:B------:R-:W-:-:S03]  /*39cd0*/  IMAD.MOV.U32 R68, RZ, RZ, R20 ;  /* 0x000000ffff447224 */ /* 0x000fc600078e0014 */
[----:B------:R-:W2:Y:S01]  /*39ce0*/  LDL.LU R212, [R1+0xe10] ;  /* 0x000e100001d47983 */ /* 0x000ea20000300800 */
[----:B------:R-:W-:-:S03]  /*39cf0*/  IMAD.MOV.U32 R69, RZ, RZ, R21 ;  /* 0x000000ffff457224 */ /* 0x000fc600078e0015 */
[----:B------:R-:W2:Y:S04]  /*39d00*/  LDL.LU R213, [R1+0xe14] ;  /* 0x000e140001d57983 */ /* 0x000ea80000300800 */
[----:B------:R-:W2:Y:S04]  /*39d10*/  LDL.LU R214, [R1+0xe18] ;  /* 0x000e180001d67983 */ /* 0x000ea80000300800 */
[----:B------:R-:W2:Y:S04]  /*39d20*/  LDL.LU R215, [R1+0xe1c] ;  /* 0x000e1c0001d77983 */ /* 0x000ea80000300800 */
[----:B------:R-:W2:Y:S04]  /*39d30*/  LDL.LU R20, [R1+0xdf0] ;  /* 0x000df00001147983 */ /* 0x000ea80000300800 */
[----:B------:R-:W2:Y:S04]  /*39d40*/  LDL.LU R21, [R1+0xdf4] ;  /* 0x000df40001157983 */ /* 0x000ea80000300800 */
[----:B---3--:R-:W2:Y:S04]  /*39d50*/  LDL.LU R22, [R1+0xdf8] ;  /* 0x000df80001167983 */ /* 0x008ea80000300800 */
[----:B------:R-:W2:Y:S04]  /*39d60*/  LDL.LU R23, [R1+0xdfc] ;  /* 0x000dfc0001177983 */ /* 0x000ea80000300800 */
[----:B------:R-:W3:Y:S04]  /*39d70*/  LDL.LU R216, [R1+0xdd0] ;  /* 0x000dd00001d87983 */ /* 0x000ee80000300800 */
[----:B------:R-:W3:Y:S04]  /*39d80*/  LDL.LU R217, [R1+0xdd4] ;  /* 0x000dd40001d97983 */ /* 0x000ee80000300800 */
[----:B------:R-:W3:Y:S04]  /*39d90*/  LDL.LU R218, [R1+0xdd8] ;  /* 0x000dd80001da7983 */ /* 0x000ee80000300800 */
[----:B------:R-:W3:Y:S04]  /*39da0*/  LDL.LU R219, [R1+0xddc] ;  /* 0x000ddc0001db7983 */ /* 0x000ee80000300800 */
        /* <DEDUP_REMOVED lines=56> */
[C---:B--2---:R-:W-:Y:S11]  /*3a130*/  HMMA.1688.F32.TF32 R92, R12.reuse, R30, R92 ;  /* 0x0000001e0c5c723c */ /* 0x044ff6000008105c */
[----:B------:R-:W-:Y:S11]  /*3a140*/  @!UPT UIADD3 URZ, URZ, URZ, URZ ;  /* 0x0000003f3f3ff290 */ /* 0x000ff6000fffe03f */
[----:B------:R-:W-:Y:S01]  /*3a150*/  @!UPT UIADD3 URZ, URZ, URZ, URZ ;  /* 0x0000003f3f3ff290 */ /* 0x000fe2000fffe03f */
[----:B------:R3:W-:Y:S01]  /*3a160*/  STL.64 [R1+0x688], R94 ;  /* 0x0006885e01007387 */ /* 0x0007e20000100a00 */
[----:B------:R-:W-:Y:S02]  /*3a170*/  IMAD.MOV.U32 R64, RZ, RZ, R92 ;  /* 0x000000ffff407224 */ /* 0x000fe400078e005c */
[----:B------:R-:W-:Y:S02]  /*3a180*/  IMAD.MOV.U32 R65, RZ, RZ, R93 ;  /* 0x000000ffff417224 */ /* 0x000fe400078e005d */
[C---:B---3--:R-:W-:Y:S08]  /*3a190*/  HMMA.1688.F32.TF32 R92, R12.reuse, R86, R88 ;  /* 0x000000560c5c723c */ /* 0x048ff00000081058 */
[----:B------:R-:W-:Y:S11]  /*3a1a0*/  HMMA.1688.F32.TF32 R88, R12, R46, R240 ;  /* 0x0000002e0c58723c */ /* 0x000ff600000810f0 */
[----:B------:R-:W-:Y:S04]  /*3a1b0*/  @!UPT UIADD3 URZ, URZ, URZ, URZ ;  /* 0x0000003f3f3ff290 */ /* 0x000fe8000fffe03f */
[----:B------:R-:W-:Y:S04]  /*3a1c0*/  STL.64 [R1+0x6a0], R92 ;  /* 0x0006a05c01007387 */ /* 0x000fe80000100a00 */
[----:B------:R-:W-:Y:S04]  /*3a1d0*/  STL.64 [R1+0x6a8], R94 ;  /* 0x0006a85e01007387 */ /* 0x000fe80000100a00 */
[----:B------:R2:W-:Y:S01]  /*3a1e0*/  STL.64 [R1+0x6c8], R90 ;  /* 0x0006c85a01007387 */ /* 0x0005e20000100a00 */
[----:B------:R-:W-:Y:S01]  /*3a1f0*/  MOV R36, R88 ;  /* 0x0000005800247202 */ /* 0x000fe20000000f00 */
[----:B------:R-:W-:-:S02]  /*3a200*/  IMAD.MOV.U32 R37, RZ, RZ, R89 ;  /* 0x000000ffff257224 */ /* 0x000fc400078e0059 */
[C---:B--2---:R-:W-:Y:S11]  /*3a210*/  HMMA.1688.F32.TF32 R88, R12.reuse, R6, R244 ;  /* 0x000000060c58723c */ /* 0x044ff600000810f4 */
[----:B------:R-:W-:Y:S11]  /*3a220*/  @!UPT UIADD3 URZ, URZ, URZ, URZ ;  /* 0x0000003f3f3ff290 */ /* 0x000ff6000fffe03f */
[----:B------:R-:W-:Y:S01]  /*3a230*/  @!UPT UIADD3 URZ, URZ, URZ, URZ ;  /* 0x0000003f3f3ff290 */ /* 0x000fe2000fffe03f */
[----:B------:R4:W-:Y:S01]  /*3a240*/  STL.64 [R1+0x6f8], R90 ;  /* 0x0006f85a01007387 */ /* 0x0009e20000100a00 */
[----:B------:R-:W-:Y:S02]  /*3a250*/  IMAD.MOV.U32 R72, RZ, RZ, R88 ;  /* 0x000000ffff487224 */ /* 0x000fe400078e0058 */
[----:B------:R-:W-:Y:S02]  /*3a260*/  IMAD.MOV.U32 R73, RZ, RZ, R89 ;  /* 0x000000ffff497224 */ /* 0x000fe400078e0059 */
[C---:B----4-:R-:W-:Y:S08]  /*3a270*/  HMMA.1688.F32.TF32 R88, R12.reuse, R58, R248 ;  /* 0x0000003a0c58723c */ /* 0x050ff000000810f8 */
[C---:B------:R-:W-:Y:S08]  /*3a280*/  HMMA.1688.F32.TF32 R96, R12.reuse, R82, R184 ;  /* 0x000000520c60723c */ /* 0x040ff000000810b8 */
[----:B------:R-:W-:Y:S07]  /*3a290*/  HMMA.1688.F32.TF32 R92, R12, R62, R200 ;  /* 0x0000003e0c5c723c */ /* 0x000fee00000810c8 */
[----:B------:R2:W-:Y:S01]  /*3a2a0*/  STL.64 [R1+0x708], R90 ;  /* 0x0007085a01007387 */ /* 0x0005e20000100a00 */
[----:B------:R-:W-:-:S02]  /*3a2b0*/  IMAD.MOV.U32 R48, RZ, RZ, R88 ;  /* 0x000000ffff307224 */ /* 0x000fc400078e0058 */
[----:B------:R-:W-:Y:S02]  /*3a2c0*/  IMAD.MOV.U32 R49, RZ, RZ, R89 ;  /* 0x000000ffff317224 */ /* 0x000fe400078e0059 */
[----:B--2---:R-:W-:Y:S03]  /*3a2d0*/  HMMA.1688.F32.TF32 R88, R12, R26, R196 ;  /* 0x0000001a0c58723c */ /* 0x004fe600000810c4 */
[----:B------:R-:W-:Y:S04]  /*3a2e0*/  STL.64 [R1+0x720], R96 ;  /* 0x0007206001007387 */ /* 0x000fe80000100a00 */
[----:B------:R-:W-:Y:S04]  /*3a2f0*/  STL.64 [R1+0x728], R98 ;  /* 0x0007286201007387 */ /* 0x000fe80000100a00 */
[----:B------:R-:W-:Y:S04]  /*3a300*/  STL.64 [R1+0x740], R92 ;  /* 0x0007405c01007387 */ /* 0x000fe80000100a00 */
[----:B------:R-:W-:Y:S08]  /*3a310*/  STL.64 [R1+0x748], R94 ;  /* 0x0007485e01007387 */ /* 0x000ff00000100a00 */
[----:B------:R2:W-:Y:S01]  /*3a320*/  STL.64 [R1+0x768], R90 ;  /* 0x0007685a01007387 */ /* 0x0005e20000100a00 */
[----:B------:R-:W-:-:S02]  /*3a330*/  IMAD.MOV.U32 R56, RZ, RZ, R88 ;  /* 0x000000ffff387224 */ /* 0x000fc400078e0058 */
[----:B------:R-:W-:Y:S02]  /*3a340*/  IMAD.MOV.U32 R57, RZ, RZ, R89 ;  /* 0x000000ffff397224 */ /* 0x000fe400078e0059 */
[C---:B--2---:R-:W-:Y:S11]  /*3a350*/  HMMA.1688.F32.TF32 R88, R12.reuse, R66, R188 ;  /* 0x000000420c58723c */ /* 0x044ff600000810bc */
[----:B------:R-:W-:Y:S11]  /*3a360*/  @!UPT UIADD3 URZ, URZ, URZ, URZ ;  /* 0x0000003f3f3ff290 */ /* 0x000ff6000fffe03f */
[----:B------:R-:W-:Y:S01]  /*3a370*/  @!UPT UIADD3 URZ, URZ, URZ, URZ ;  /* 0x0000003f3f3ff290 */ /* 0x000fe2000fffe03f */
[----:B------:R2:W-:Y:S01]  /*3a380*/  STL.64 [R1+0x778], R90 ;  /* 0x0007785a01007387 */ /* 0x0005e20000100a00 */
[----:B------:R-:W-:Y:S01]  /*3a390*/  IMAD.MOV.U32 R60, RZ, RZ, R88 ;  /* 0x000000ffff3c7224 */ /* 0x000fe200078e0058 */
[----:B------:R-:W-:Y:S02]  /*3a3a0*/  MOV R61, R89 ;  /* 0x00000059003d7202 */ /* 0x000fe40000000f00 */
[----:B--2---:R-:W-:Y:S08]  /*3a3b0*/  HMMA.1688.F32.TF32 R88, R12, R78, R208 ;  /* 0x0000004e0c58723c */ /* 0x004ff000000810d0 */
[----:B-1----:R-:W-:Y:S11]  /*3a3c0*/  HMMA.1688.F32.TF32 R92, R16, R74, R204 ;  /* 0x0000004a105c723c */ /* 0x002ff600000810cc */
[----:B------:R-:W-:Y:S04]  /*3a3d0*/  @!UPT UIADD3 URZ, URZ, URZ, URZ ;  /* 0x0000003f3f3ff290 */ /* 0x000fe8000fffe03f */
[----:B------:R1:W-:Y:S01]  /*3a3e0*/  STL.64 [R1+0x7a8], R90 ;  /* 0x0007a85a01007387 */ /* 0x0003e20000100a00 */
[----:B------:R-:W-:Y:S02]  /*3a3f0*/  IMAD.MOV.U32 R44, RZ, RZ, R88 ;  /* 0x000000ffff2c7224 */ /* 0x000fe400078e0058 */
[----:B------:R-:W-:Y:S02]  /*3a400*/  IMAD.MOV.U32 R45, RZ, RZ, R89 ;  /* 0x000000ffff2d7224 */ /* 0x000fe400078e0059 */
[----:B-1----:R-:W-:Y:S08]  /*3a410*/  HMMA.1688.F32.TF32 R88, R12, R70, R220 ;  /* 0x000000460c58723c */ /* 0x002ff000000810dc */
[C---:B------:R-:W-:Y:S08]  /*3a420*/  HMMA.1688.F32.TF32 R12, R16.reuse, R38, R192 ;  /* 0x00000026100c723c */ /* 0x040ff000000810c0 */
[C---:B------:R-:W-:Y:S07]  /*3a430*/  HMMA.1688.F32.TF32 R20, R16.reuse, R34, R20 ;  /* 0x000000221014723c */ /* 0x040fee0000081014 */
[----:B------:R-:W-:Y:S04]  /*3a440*/  STL.64 [R1+0x790], R88 ;  /* 0x0007905801007387 */ /* 0x000fe80000100a00 */
[----:B------:R1:W-:Y:S04]  /*3a450*/  STL.64 [R1+0x798], R90 ;  /* 0x0007985a01007387 */ /* 0x0003e80000100a00 */
[----:B------:R-:W-:Y:S04]  /*3a460*/  STL.64 [R1+0x7d0], R92 ;  /* 0x0007d05c01007387 */ /* 0x000fe80000100a00 */
[----:B------:R-:W-:Y:S01]  /*3a470*/  STL.64 [R1+0x7d8], R94 ;  /* 0x0007d85e01007387 */ /* 0x000fe20000100a00 */
[C---:B-1----:R-:W-:Y:S03]  /*3a480*/  HMMA.1688.F32.TF32 R88, R16.reuse, R54, R216 ;  /* 0x000000361058723c */ /* 0x042fe600000810d8 */
[----:B------:R-:W-:Y:S04]  /*3a490*/  STL.64 [R1+0x7f0], R12 ;  /* 0x0007f00c01007387 */ /* 0x000fe80000100a00 */
[----:B------:R1:W-:Y:S02]  /*3a4a0*/  STL.64 [R1+0x7f8], R14 ;  /* 0x0007f80e01007387 */ /* 0x0003e40000100a00 */
[C---:B-1----:R-:W-:Y:S11]  /*3a4b0*/  HMMA.1688.F32.TF32 R12, R16.reuse, R50, R212 ;  /* 0x00000032100c723c */ /* 0x042ff600000810d4 */
[----:B------:R-:W-:Y:S03]  /*3a4c0*/  @!UPT UIADD3 URZ, URZ, URZ, URZ ;  /* 0x0000003f3f3ff290 */ /* 0x000fe6000fffe03f */
[----:B------:R-:W-:Y:S01]  /*3a4d0*/  STL.64 [R1+0x810], R88 ;  /* 0x0008105801007387 */ /* 0x000fe20000100a00 */
[C---:B------:R-:W-:Y:S03]  /*3a4e0*/  HMMA.1688.F32.TF32 R40, R16.reuse, R30, R40 ;  /* 0x0000001e1028723c */ /* 0x040fe60000081028 */
[----:B------:R-:W-:Y:S04]  /*3a4f0*/  STL.64 [R1+0x818], R90 ;  /* 0x0008185a01007387 */ /* 0x000fe80000100a00 */
[----:B------:R-:W-:Y:S04]  /*3a500*/  STL.64 [R1+0xa00], R20 ;  /* 0x000a001401007387 */ /* 0x000fe80000100a00 */
[----:B------:R1:W-:Y:S04]  /*3a510*/  STL.64 [R1+0xa08], R22 ;  /* 0x000a081601007387 */ /* 0x0003e80000100a00 */
[----:B------:R-:W-:Y:S04]  /*3a520*/  STL.64 [R1+0xa40], R12 ;  /* 0x000a400c01007387 */ /* 0x000fe80000100a00 */
[----:B------:R2:W-:Y:S01]  /*3a530*/  STL.64 [R1+0xa48], R14 ;  /* 0x000a480e01007387 */ /* 0x0005e20000100a00 */
[C---:B-1----:R-:W-:Y:S08]  /*3a540*/  HMMA.1688.F32.TF32 R20, R16.reuse, R86, R228 ;  /* 0x000000561014723c */ /* 0x042ff000000810e4 */
[C---:B--2---:R-:W-:Y:S01]  /*3a550*/  HMMA.1688.F32.TF32 R12, R16.reuse, R46, R224 ;  /* 0x0000002e100c723c */ /* 0x044fe200000810e0 */
[----:B------:R1:W-:Y:S04]  /*3a560*/  STL.64 [R1+0xa60], R40 ;  /* 0x000a602801007387 */ /* 0x0003e80000100a00 */
[----:B------:R2:W-:Y:S04]  /*3a570*/  STL.64 [R1+0xa68], R42 ;  /* 0x000a682a01007387 */ /* 0x0005e80000100a00 */
[----:B------:R-:W3:Y:S06]  /*3a580*/  LDL.LU R228, [R1+0xd50] ;  /* 0x000d500001e47983 */ /* 0x000eec0000300800 */
[----:B------:R4:W-:Y:S04]  /*3a590*/  STL.64 [R1+0xa70], R20 ;  /* 0x000a701401007387 */ /* 0x0009e80000100a00 */
[----:B------:R1:W-:Y:S04]  /*3a5a0*/  STL.64 [R1+0xa78], R22 ;  /* 0x000a781601007387 */ /* 0x0003e80000100a00 */
[----:B------:R-:W-:Y:S04]  /*3a5b0*/  STL.64 [R1+0xa90], R12 ;  /* 0x000a900c01007387 */ /* 0x000fe80000100a00 */
[----:B------:R1:W-:Y:S04]  /*3a5c0*/  STL.64 [R1+0xa98], R14 ;  /* 0x000a980e01007387 */ /* 0x0003e80000100a00 */
[----:B------:R-:W3:Y:S04]  /*3a5d0*/  LDL.LU R229, [R1+0xd54] ;  /* 0x000d540001e57983 */ /* 0x000ee80000300800 */
[----:B------:R-:W3:Y:S04]  /*3a5e0*/  LDL.LU R230, [R1+0xd58] ;  /* 0x000d580001e67983 */ /* 0x000ee80000300800 */
[----:B------:R-:W3:Y:S04]  /*3a5f0*/  LDL.LU R231, [R1+0xd5c] ;  /* 0x000d5c0001e77983 */ /* 0x000ee80000300800 */
[----:B-1----:R-:W3:Y:S04]  /*3a600*/  LDL.LU R40, [R1+0xd80] ;  /* 0x000d800001287983 */ /* 0x002ee80000300800 */
[----:B------:R-:W3:Y:S04]  /*3a610*/  LDL.LU R41, [R1+0xd84] ;  /* 0x000d840001297983 */ /* 0x000ee80000300800 */
[----:B--2---:R-:W3:Y:S04]  /*3a620*/  LDL.LU R42, [R1+0xd88] ;  /* 0x000d8800012a7983 */ /* 0x004ee80000300800 */
[----:B------:R-:W3:Y:S04]  /*3a630*/  LDL.LU R43, [R1+0xd8c] ;  /* 0x000d8c00012b7983 */ /* 0x000ee80000300800 */
        /* <DEDUP_REMOVED lines=72> */
[----:B----4-:R-:W4:Y:S04]  /*3aac0*/  LDL.LU R20, [R1+0xdc0] ;  /* 0x000dc00001147983 */ /* 0x010f280000300800 */
[----:B------:R-:W4:Y:S04]  /*3aad0*/  LDL.LU R21, [R1+0xdc4] ;  /* 0x000dc40001157983 */ /* 0x000f280000300800 */
[----:B------:R-:W4:Y:S04]  /*3aae0*/  LDL.LU R22, [R1+0xdc8] ;  /* 0x000dc80001167983 */ /* 0x000f280000300800 */
[----:B------:R-:W4:Y:S04]  /*3aaf0*/  LDL.LU R23, [R1+0xdcc] ;  /* 0x000dcc0001177983 */ /* 0x000f280000300800 */
[----:B------:R-:W4:Y:S04]  /*3ab00*/  LDL.LU R224, [R1+0xd30] ;  /* 0x000d300001e07983 */ /* 0x000f280000300800 */
[----:B------:R-:W4:Y:S04]  /*3ab10*/  LDL.LU R225, [R1+0xd34] ;  /* 0x000d340001e17983 */ /* 0x000f280000300800 */
[----:B------:R-:W4:Y:S01]  /*3ab20*/  LDL.LU R226, [R1+0xd38] ;  /* 0x000d380001e27983 */ /* 0x000f220000300800 */
[C---:B--2---:R-:W-:Y:S08]  /*3ab30*/  HMMA.1688.F32.TF32 R12, R16.reuse, R6, R104 ;  /* 0x00000006100c723c */ /* 0x044ff00000081068 */
[C---:B------:R-:W-:Y:S08]  /*3ab40*/  HMMA.1688.F32.TF32 R100, R16.reuse, R58, R100 ;  /* 0x0000003a1064723c */ /* 0x040ff00000081064 */
[C---:B---3--:R-:W-:Y:S07]  /*3ab50*/  HMMA.1688.F32.TF32 R96, R16.reuse, R82, R96 ;  /* 0x000000521060723c */ /* 0x048fee0000081060 */
[----:B------:R-:W-:Y:S04]  /*3ab60*/  STL.64 [R1+0xab0], R12 ;  /* 0x000ab00c01007387 */ /* 0x000fe80000100a00 */
[----:B------:R1:W-:Y:S02]  /*3ab70*/  STL.64 [R1+0xab8], R14 ;  /* 0x000ab80e01007387 */ /* 0x0003e40000100a00 */
[C---:B-1----:R-:W-:Y:S02]  /*3ab80*/  HMMA.1688.F32.TF32 R12, R16.reuse, R62, R92 ;  /* 0x0000003e100c723c */ /* 0x042fe4000008105c */
[----:B------:R-:W-:Y:S04]  /*3ab90*/  STL.64 [R1+0x1100], R100 ;  /* 0x0011006401007387 */ /* 0x000fe80000100a00 */
[----:B------:R-:W-:Y:S02]  /*3aba0*/  STL.64 [R1+0x1108], R102 ;  /* 0x0011086601007387 */ /* 0x000fe40000100a00 */
[C---:B------:R-:W-:Y:S02]  /*3abb0*/  HMMA.1688.F32.TF32 R92, R16.reuse, R26, R88 ;  /* 0x0000001a105c723c */ /* 0x040fe40000081058 */
[----:B------:R-:W-:Y:S04]  /*3abc0*/  STL.64 [R1+0x10f0], R96 ;  /* 0x0010f06001007387 */ /* 0x000fe80000100a00 */
[----:B------:R-:W-:Y:S02]  /*3abd0*/  STL.64 [R1+0x10f8], R98 ;  /* 0x0010f86201007387 */ /* 0x000fe40000100a00 */
[C---:B------:R-:W-:Y:S07]  /*3abe0*/  HMMA.1688.F32.TF32 R88, R16.reuse, R66, R240 ;  /* 0x000000421058723c */ /* 0x040fee00000810f0 */
[----:B------:R-:W-:Y:S04]  /*3abf0*/  STL.64 [R1+0x10e0], R12 ;  /* 0x0010e00c01007387 */ /* 0x000fe80000100a00 */
[----:B------:R1:W-:Y:S02]  /*3ac00*/  STL.64 [R1+0x10e8], R14 ;  /* 0x0010e80e01007387 */ /* 0x0003e40000100a00 */
[----:B-1----:R-:W-:Y:S02]  /*3ac10*/  HMMA.1688.F32.TF32 R12, R16, R78, R244 ;  /* 0x0000004e100c723c */ /* 0x002fe400000810f4 */
[----:B------:R-:W-:Y:S04]  /*3ac20*/  STL.64 [R1+0x10d0], R92 ;  /* 0x0010d05c01007387 */ /* 0x000fe80000100a00 */
[----:B------:R-:W-:Y:S04]  /*3ac30*/  STL.64 [R1+0x10d8], R94 ;  /* 0x0010d85e01007387 */ /* 0x000fe80000100a00 */
[----:B------:R-:W-:Y:S04]  /*3ac40*/  STL.64 [R1+0x10c0], R88 ;  /* 0x0010c05801007387 */ /* 0x000fe80000100a00 */
[----:B------:R1:W-:Y:S09]  /*3ac50*/  STL.64 [R1+0x10c8], R90 ;  /* 0x0010c85a01007387 */ /* 0x0003f20000100a00 */
[----:B------:R2:W-:Y:S01]  /*3ac60*/  STL.64 [R1+0x10b8], R14 ;  /* 0x0010b80e01007387 */ /* 0x0005e20000100a00 */
[----:B------:R-:W-:-:S02]  /*3ac70*/  IMAD.MOV.U32 R76, RZ, RZ, R12 ;  /* 0x000000ffff4c7224 */ /* 0x000fc400078e000c */
[----:B------:R-:W-:Y:S01]  /*3ac80*/  IMAD.MOV.U32 R77, RZ, RZ, R13 ;  /* 0x000000ffff4d7224 */ /* 0x000fe200078e000d */
[----:B-1----:R-:W-:Y:S01]  /*3ac90*/  HMMA.1688.F32.TF32 R88, R8, R74, R184 ;  /* 0x0000004a0858723c */ /* 0x002fe200000810b8 */
[----:B------:R-:W-:Y:S01]  /*3aca0*/  IMAD.MOV.U32 R227, RZ, RZ, R252 ;  /* 0x000000ffffe37224 */ /* 0x000fe200078e00fc */
[----:B------:R-:W-:Y:S06]  /*3acb0*/  LDS R184, [R2+0x4780] ;  /* 0x0047800002b87984 */ /* 0x000fec0000000800 */
[----:B--2---:R-:W-:Y:S01]  /*3acc0*/  HMMA.1688.F32.TF32 R12, R16, R70, R248 ;  /* 0x00000046100c723c */ /* 0x004fe200000810f8 */
[----:B------:R-:W-:Y:S04]  /*3acd0*/  LDS R186, [R2+0x6780] ;  /* 0x0067800002ba7984 */ /* 0x000fe80000000800 */
[----:B------:R-:W-:Y:S03]  /*3ace0*/  LDS R185, [R3+0x4780] ;  /* 0x0047800003b97984 */ /* 0x000fe60000000800 */
[C---:B------:R-:W-:Y:S01]  /*3acf0*/  HMMA.1688.F32.TF32 R16, R8.reuse, R38, R200 ;  /* 0x000000260810723c */ /* 0x040fe200000810c8 */
[----:B------:R-:W-:Y:S11]  /*3ad00*/  LDS R187, [R3+0x6780] ;  /* 0x0067800003bb7984 */ /* 0x000ff60000000800 */
[----:B------:R-:W-:Y:S03]  /*3ad10*/  @!UPT UIADD3 URZ, URZ, URZ, URZ ;  /* 0x0000003f3f3ff290 */ /* 0x000fe6000fffe03f */
[----:B------:R-:W-:Y:S04]  /*3ad20*/  STL.64 [R1+0xef0], R12 ;  /* 0x000ef00c01007387 */ /* 0x000fe80000100a00 */
[----:B------:R1:W-:Y:S04]  /*3ad30*/  STL.64 [R1+0xef8], R14 ;  /* 0x000ef80e01007387 */ /* 0x0003e80000100a00 */
[----:B------:R-:W-:Y:S01]  /*3ad40*/  STL.64 [R1+0x10a0], R88 ;  /* 0x0010a05801007387 */ /* 0x000fe20000100a00 */
[C---:B-1----:R-:W-:Y:S03]  /*3ad50*/  HMMA.1688.F32.TF32 R12, R8.reuse, R54, R196 ;  /* 0x00000036080c723c */ /* 0x042fe600000810c4 */
[----:B------:R-:W-:Y:S04]  /*3ad60*/  STL.64 [R1+0x10a8], R90 ;  /* 0x0010a85a01007387 */ /* 0x000fe80000100a00 */
[----:B------:R-:W-:Y:S04]  /*3ad70*/  STL.64 [R1+0x1090], R16 ;  /* 0x0010901001007387 */ /* 0x000fe80000100a00 */
[----:B------:R1:W-:Y:S02]  /*3ad80*/  STL.64 [R1+0x1098], R18 ;  /* 0x0010981201007387 */ /* 0x0003e40000100a00 */
[C---:B-1----:R-:W-:Y:S08]  /*3ad90*/  HMMA.1688.F32.TF32 R16, R8.reuse, R34, R188 ;  /* 0x000000220810723c */ /* 0x042ff000000810bc */
[----:B------:R-:W-:Y:S03]  /*3ada0*/  HMMA.1688.F32.TF32 R92, R8, R86, R204 ;  /* 0x00000056085c723c */ /* 0x000fe600000810cc */
[----:B------:R-:W-:-:S02]  /*3adb0*/  IMAD.MOV.U32 R85, RZ, RZ, R13 ;  /* 0x000000ffff557224 */ /* 0x000fc400078e000d */
[----:B------:R-:W-:Y:S01]  /*3adc0*/  IMAD.MOV.U32 R84, RZ, RZ, R12 ;  /* 0x000000ffff547224 */ /* 0x000fe200078e000c */
[----:B------:R-:W-:Y:S04]  /*3add0*/  STL.64 [R1+0x1088], R14 ;  /* 0x0010880e01007387 */ /* 0x000fe80000100a00 */
[----:B------:R-:W-:Y:S01]  /*3ade0*/  STL [R1+0x3e8c], R85 ;  /* 0x003e8c5501007387 */ /* 0x000fe20000100800 */
[C---:B------:R-:W-:Y:S03]  /*3adf0*/  HMMA.1688.F32.TF32 R88, R8.reuse, R50, R208 ;  /* 0x000000320858723c */ /* 0x040fe600000810d0 */
[----:B------:R-:W-:Y:S04]  /*3ae00*/  STL [R1+0x3e88], R84 ;  /* 0x003e885401007387 */ /* 0x000fe80000100800 */
[----:B------:R-:W2:Y:S04]  /*3ae10*/  LDL R12, [R1+0x28dc] ;  /* 0x0028dc00010c7983 */ /* 0x000ea80000100800 */
[----:B------:R-:W-:Y:S04]  /*3ae20*/  STL.64 [R1+0x1070], R16 ;  /* 0x0010701001007387 */ /* 0x000fe80000100a00 */
[----:B------:R1:W-:Y:S01]  /*3ae30*/  STL.64 [R1+0x1078], R18 ;  /* 0x0010781201007387 */ /* 0x0003e20000100a00 */
[C---:B----4-:R-:W-:Y:S08]  /*3ae40*/  HMMA.1688.F32.TF32 R20, R8.reuse, R58, R20 ;  /* 0x0000003a0814723c */ /* 0x050ff00000081014 */
[C---:B------:R-:W-:Y:S01]  /*3ae50*/  HMMA.1688.F32.TF32 R40, R8.reuse, R62, R40 ;  /* 0x0000003e0828723c */ /* 0x040fe20000081028 */
[----:B------:R-:W-:Y:S01]  /*3ae60*/  IMAD.U32 R252, RZ, RZ, UR4 ;  /* 0x00000004fffc7e24 */ /* 0x000fe2000f8e00ff */
[----:B------:R-:W-:Y:S04]  /*3ae70*/  LDS R188, [R2+0x8000] ;  /* 0x0080000002bc7984 */ /* 0x000fe80000000800 */
[----:B------:R-:W-:Y:S02]  /*3ae80*/  LDS R190, [R2+0xa000] ;  /* 0x00a0000002be7984 */ /* 0x000fe40000000800 */
[----:B-1----:R-:W-:Y:S02]  /*3ae90*/  HMMA.1688.F32.TF32 R16, R8, R30, R220 ;  /* 0x0000001e0810723c */ /* 0x002fe400000810dc */
[----:B------:R-:W-:Y:S04]  /*3aea0*/  STL.64 [R1+0x1060], R88 ;  /* 0x0010605801007387 */ /* 0x000fe80000100a00 */
[----:B------:R-:W-:Y:S04]  /*3aeb0*/  STL.64 [R1+0x1068], R90 ;  /* 0x0010685a01007387 */ /* 0x000fe80000100a00 */
[----:B------:R-:W-:Y:S04]  /*3aec0*/  LDS R189, [R3+0x8000] ;  /* 0x0080000003bd7984 */ /* 0x000fe80000000800 */
[----:B------:R-:W-:Y:S09]  /*3aed0*/  LDS R191, [R3+0xa000] ;  /* 0x00a0000003bf7984 */ /* 0x000ff20000000800 */
[----:B------:R1:W-:Y:S01]  /*3aee0*/  STL.64 [R1+0x1050], R16 ;  /* 0x0010501001007387 */ /* 0x0003e20000100a00 */
[----:B------:R-:W-:Y:S01]  /*3aef0*/  IMAD.MOV.U32 R85, RZ, RZ, R18 ;  /* 0x000000ffff557224 */ /* 0x000fe200078e0012 */
[----:B------:R-:W-:-:S02]  /*3af00*/  MOV R84, R19 ;  /* 0x0000001300547202 */ /* 0x000fc40000000f00 */
[C---:B-1----:R-:W-:Y:S01]  /*3af10*/  HMMA.1688.F32.TF32 R16, R8.reuse, R46, R192 ;  /* 0x0000002e0810723c */ /* 0x042fe200000810c0 */
[----:B------:R-:W-:Y:S04]  /*3af20*/  STL.64 [R1+0x1040], R92 ;  /* 0x0010405c01007387 */ /* 0x000fe80000100a00 */
[----:B------:R-:W-:Y:S03]  /*3af30*/  STL.64 [R1+0x1048], R94 ;  /* 0x0010485e01007387 */ /* 0x000fe60000100a00 */
[C---:B------:R-:W-:Y:S01]  /*3af40*/  HMMA.1688.F32.TF32 R88, R8.reuse, R6, R216 ;  /* 0x000000060858723c */ /* 0x040fe200000810d8 */
[----:B------:R-:W-:Y:S04]  /*3af50*/  LDS R192, [R2+0x8080] ;  /* 0x0080800002c07984 */ /* 0x000fe80000000800 */
[----:B------:R-:W-:Y:S04]  /*3af60*/  LDS R194, [R2+0xa080] ;  /* 0x00a0800002c27984 */ /* 0x000fe80000000800 */
[----:B------:R-:W-:Y:S04]  /*3af70*/  LDS R193, [R3+0x8080] ;  /* 0x0080800003c17984 */ /* 0x000fe80000000800 */
[----:B------:R-:W-:Y:S04]  /*3af80*/  LDS R195, [R3+0xa080] ;  /* 0x00a0800003c37984 */ /* 0x000fe80000000800 */
        /* <DEDUP_REMOVED lines=10> */
[C---:B-1----:R-:W-:Y:S01]  /*3b030*/  HMMA.1688.F32.TF32 R16, R8.reuse, R66, R224 ;  /* 0x000000420810723c */ /* 0x042fe200000810e0 */
[----:B------:R-:W-:Y:S04]  /*3b040*/  STL.64 [R1+0xff0], R40 ;  /* 0x000ff02801007387 */ /* 0x000fe80000100a00 */
[----:B------:R-:W-:Y:S10]  /*3b050*/  STL.64 [R1+0xff8], R42 ;  /* 0x000ff82a01007387 */ /* 0x000ff40000100a00 */
[----:B------:R-:W-:Y:S04]  /*3b060*/  STL.64 [R1+0xfe0], R20 ;  /* 0x000fe01401007387 */ /* 0x000fe80000100a00 */
[----:B------:R-:W-:Y:S04]  /*3b070*/  STL.64 [R1+0xfe8], R22 ;  /* 0x000fe81601007387 */ /* 0x000fe80000100a00 */
[----:B------:R-:W-:Y:S04]  /*3b080*/  STL.64 [R1+0xfd0], R16 ;  /* 0x000fd01001007387 */ /* 0x000fe80000100a00 */
[----:B------:R1:W-:Y:S02]  /*3b090*/  STL.64 [R1+0xfd8], R18 ;  /* 0x000fd81201007387 */ /* 0x0003e40000100a00 */
[C---:B-1----:R-:W-:Y:S08]  /*3b0a0*/  HMMA.1688.F32.TF32 R16, R8.reuse, R78, R236 ;  /* 0x0000004e0810723c */ /* 0x042ff000000810ec */
[----:B------:R-:W-:Y:S11]  /*3b0b0*/  HMMA.1688.F32.TF32 R8, R8, R70, R232 ;  /* 0x000000460808723c */ /* 0x000ff600000810e8 */
[----:B------:R-:W-:Y:S04]  /*3b0c0*/  @!UPT UIADD3 URZ, URZ, URZ, URZ ;  /* 0x0000003f3f3ff290 */ /* 0x000fe8000fffe03f */
[----:B------:R-:W-:Y:S04]  /*3b0d0*/  STL.64 [R1+0xfc0], R16 ;  /* 0x000fc01001007387 */ /* 0x000fe80000100a00 */
[----:B------:R-:W-:Y:S04]  /*3b0e0*/  STL.64 [R1+0xfc8], R18 ;  /* 0x000fc81201007387 */ /* 0x000fe80000100a00 */
[----:B------:R-:W3:Y:S04]  /*3b0f0*/  LDL.LU R248, [R1+0x1540] ;  /* 0x0015400001f87983 */ /* 0x000ee80000300800 */
[----:B------:R-:W-:Y:S04]  /*3b100*/  STL.64 [R1+0xee0], R8 ;  /* 0x000ee00801007387 */ /* 0x000fe80000100a00 */
[----:B------:R-:W-:Y:S04]  /*3b110*/  STL.64 [R1+0xee8], R10 ;  /* 0x000ee80a01007387 */ /* 0x000fe80000100a00 */
[----:B------:R-:W3:Y:S04]  /*3b120*/  LDL.LU R249, [R1+0x1544] ;  /* 0x0015440001f97983 */ /* 0x000ee80000300800 */
[----:B------:R-:W3:Y:S04]  /*3b130*/  LDL.LU R250, [R1+0x1548] ;  /* 0x0015480001fa7983 */ /* 0x000ee80000300800 */
[----:B------:R-:W3:Y:S04]  /*3b140*/  LDL.LU R251, [R1+0x154c] ;  /* 0x00154c0001fb7983 */ /* 0x000ee80000300800 */
[----:B------:R-:W4:Y:S04]  /*3b150*/  LDL.LU R244, [R1+0x1550] ;  /* 0x0015500001f47983 */ /* 0x000f280000300800 */
[----:B------:R-:W4:Y:S04]  /*3b160*/  LDL.LU R245, [R1+0x1554] ;  /* 0x0015540001f57983 */ /* 0x000f280000300800 */
[----:B------:R-:W4:Y:S04]  /*3b170*/  LDL.LU R246, [R1+0x1558] ;  /* 0x0015580001f67983 */ /* 0x000f280000300800 */
[----:B------:R-:W4:Y:S04]  /*3b180*/  LDL.LU R247, [R1+0x155c] ;  /* 0x00155c0001f77983 */ /* 0x000f280000300800 */
        /* <DEDUP_REMOVED lines=11> */
[----:B------:R-:W4:Y:S01]  /*3b240*/  LDL.LU R95, [R1+0x158c] ;  /* 0x00158c00015f7983 */ /* 0x000f220000300800 */
[----:B--2---:R-:W-:-:S05]  /*3b250*/  IMAD R252, R252, 0x40000, R12 ;  /* 0x00040000fcfc7824 */ /* 0x004fca00078e020c */
[----:B------:R-:W1:Y:S04]  /*3b260*/  LDSM.16.M88.4 R196, [R252+0x80000] ;  /* 0x08000000fcc4783b */ /* 0x000e680000000200 */
[----:B------:R-:W2:Y:S04]  /*3b270*/  LDSM.16.M88.4 R200, [R252+0x84000] ;  /* 0x08400000fcc8783b */ /* 0x000ea80000000200 */
[----:B------:R-:W1:Y:S04]  /*3b280*/  LDSM.16.M88.4 R204, [R252+0x88000] ;  /* 0x08800000fccc783b */ /* 0x000e680000000200 */
[----:B------:R-:W1:Y:S04]  /*3b290*/  LDSM.16.M88.4 R208, [R252+0x8c000] ;  /* 0x08c00000fcd0783b */ /* 0x000e680000000200 */
[----:B------:R-:W1:Y:S04]  /*3b2a0*/  LDSM.16.M88.4 R212, [R252+0x90000] ;  /* 0x09000000fcd4783b */ /* 0x000e680000000200 */
[----:B------:R-:W1:Y:S04]  /*3b2b0*/  LDSM.16.M88.4 R216, [R252+0x94000] ;  /* 0x09400000fcd8783b */ /* 0x000e680000000200 */
[----:B------:R-:W1:Y:S04]  /*3b2c0*/  LDSM.16.M88.4 R220, [R252+0x98000] ;  /* 0x09800000fcdc783b */ /* 0x000e680000000200 */
[----:B------:R-:W2:Y:S04]  /*3b2d0*/  LDSM.16.M88.4 R224, [R252+0x9c000] ;  /* 0x09c00000fce0783b */ /* 0x000ea80000000200 */
        /* <DEDUP_REMOVED lines=8> */
[----:B-1----:R-:W-:Y:S04]  /*3b360*/  STL [R1+0x3e24], R198 ;  /* 0x003e24c601007387 */ /* 0x002fe80000100800 */
        /* <DEDUP_REMOVED lines=32> */
[C---:B---3--:R-:W-:Y:S08]  /*3b570*/  HMMA.1688.F32.TF32 R88, R184.reuse, R38, R88 ;  /* 0x00000026b858723c */ /* 0x048ff00000081058 */
[C---:B----4-:R-:W-:Y:S08]  /*3b580*/  HMMA.1688.F32.TF32 R92, R184.reuse, R74, R92 ;  /* 0x0000004ab85c723c */ /* 0x050ff0000008105c */
[C---:B------:R-:W-:Y:S11]  /*3b590*/  HMMA.1688.F32.TF32 R96, R184.reuse, R54, R240 ;  /* 0x00000036b860723c */ /* 0x040ff600000810f0 */
        /* <DEDUP_REMOVED lines=9> */
[----:B------:R-:W2:Y:S06]  /*3b630*/  LDL.LU R100, [R1+0x14a0] ;  /* 0x0014a00001647983 */ /* 0x000eac0000300800 */
[----:B------:R-:W-:Y:S04]  /*3b640*/  STL.64 [R1+0xea0], R92 ;  /* 0x000ea05c01007387 */ /* 0x000fe80000100a00 */
[----:B------:R-:W-:Y:S04]  /*3b650*/  STL.64 [R1+0xea8], R94 ;  /* 0x000ea85e01007387 */ /* 0x000fe80000100a00 */
[----:B------:R1:W-:Y:S04]  /*3b660*/  STL.64 [R1+0xe90], R88 ;  /* 0x000e905801007387 */ /* 0x0003e80000100a00 */
        /* <DEDUP_REMOVED lines=32> */
[----:B-1----:R-:W4:Y:S04]  /*3b870*/  LDL.LU R88, [R1+0x14d0] ;  /* 0x0014d00001587983 */ /* 0x002f280000300800 */
[----:B------:R-:W4:Y:S04]  /*3b880*/  LDL.LU R89, [R1+0x14d4] ;  /* 0x0014d40001597983 */ /* 0x000f280000300800 */
[----:B---3--:R-:W3:Y:S04]  /*3b890*/  LDL.LU R90, [R1+0x14d8] ;  /* 0x0014d800015a7983 */ /* 0x008ee80000300800 */
        /* <DEDUP_REMOVED lines=8> */
[----:B------:R-:W3:Y:S01]  /*3b920*/  LDL.LU R243, [R1+0xfbc] ;  /* 0x000fbc0001f37983 */ /* 0x000ee20000300800 */
[C---:B--2---:R-:W-:Y:S03]  /*3b930*/  HMMA.1688.F32.TF32 R92, R184.reuse, R30, R244 ;  /* 0x0000001eb85c723c */ /* 0x044fe600000810f4 */
[----:B------:R-:W2:Y:S11]  /*3b940*/  LDL.LU R244, [R1+0xfa0] ;  /* 0x000fa00001f47983 */ /* 0x000eb60000300800 */
[----:B------:R-:W-:Y:S09]  /*3b950*/  @!UPT UIADD3 URZ, URZ, URZ, URZ ;  /* 0x0000003f3f3ff290 */ /* 0x000ff2000fffe03f */
[----:B------:R-:W-:Y:S04]  /*3b960*/  STL.64 [R1+0xe80], R92 ;  /* 0x000e805c01007387 */ /* 0x000fe80000100a00 */
[----:B------:R4:W-:Y:S04]  /*3b970*/  STL.64 [R1+0xe88], R94 ;  /* 0x000e885e01007387 */ /* 0x0009e80000100a00 */
[----:B------:R-:W2:Y:S04]  /*3b980*/  LDL.LU R245, [R1+0xfa4] ;  /* 0x000fa40001f57983 */ /* 0x000ea80000300800 */
[----:B------:R-:W2:Y:S01]  /*3b990*/  LDL.LU R246, [R1+0xfa8] ;  /* 0x000fa80001f67983 */ /* 0x000ea20000300800 */
[C---:B----4-:R-:W-:Y:S03]  /*3b9a0*/  HMMA.1688.F32.TF32 R92, R184.reuse, R86, R248 ;  /* 0x00000056b85c723c */ /* 0x050fe600000810f8 */
[----:B------:R-:W2:Y:S04]  /*3b9b0*/  LDL.LU R247, [R1+0xfac] ;  /* 0x000fac0001f77983 */ /* 0x000ea80000300800 */
[----:B------:R-:W4:Y:S11]  /*3b9c0*/  LDL.LU R248, [R1+0xf90] ;  /* 0x000f900001f87983 */ /* 0x000f360000300800 */
[----:B------:R-:W-:Y:S05]  /*3b9d0*/  @!UPT UIADD3 URZ, URZ, URZ, URZ ;  /* 0x0000003f3f3ff290 */ /* 0x000fea000fffe03f */
[----:B------:R1:W-:Y:S04]  /*3b9e0*/  STL.64 [R1+0xe70], R92 ;  /* 0x000e705c01007387 */ /* 0x0003e80000100a00 */
[----:B------:R1:W-:Y:S04]  /*3b9f0*/  STL.64 [R1+0xe78], R94 ;  /* 0x000e785e01007387 */ /* 0x0003e80000100a00 */
[----:B------:R-:W4:Y:S04]  /*3ba00*/  LDL.LU R249, [R1+0xf94] ;  /* 0x000f940001f97983 */ /* 0x000f280000300800 */
[----:B------:R-:W4:Y:S04]  /*3ba10*/  LDL.LU R250, [R1+0xf98] ;  /* 0x000f980001fa7983 */ /* 0x000f280000300800 */
[----:B------:R-:W4:Y:S01]  /*3ba20*/  LDL.LU R251, [R1+0xf9c] ;  /* 0x000f9c0001fb7983 */ /* 0x000f220000300800 */
[C---:B------:R-:W-:Y:S03]  /*3ba30*/  HMMA.1688.F32.TF32 R128, R184.reuse, R46, R124 ;  /* 0x0000002eb880723c */ /* 0x040fe6000008107c */
[----:B------:R-:W4:Y:S04]  /*3ba40*/  LDL.LU R96, [R1+0xf80] ;  /* 0x000f800001607983 */ /* 0x000f280000300800 */
[----:B------:R-:W4:Y:S01]  /*3ba50*/  LDL.LU R97, [R1+0xf84] ;  /* 0x000f840001617983 */ /* 0x000f220000300800 */
[C---:B------:R-:W-:Y:S03]  /*3ba60*/  HMMA.1688.F32.TF32 R124, R184.reuse, R6, R120 ;  /* 0x00000006b87c723c */ /* 0x040fe60000081078 */
[----:B------:R-:W4:Y:S04]  /*3ba70*/  LDL.LU R98, [R1+0xf88] ;  /* 0x000f880001627983 */ /* 0x000f280000300800 */
[----:B------:R-:W4:Y:S01]  /*3ba80*/  LDL.LU R99, [R1+0xf8c] ;  /* 0x000f8c0001637983 */ /* 0x000f220000300800 */
[C---:B------:R-:W-:Y:S03]  /*3ba90*/  HMMA.1688.F32.TF32 R120, R184.reuse, R58, R116 ;  /* 0x0000003ab878723c */ /* 0x040fe60000081074 */
[----:B-1----:R-:W4:Y:S04]  /*3baa0*/  LDL.LU R92, [R1+0xf70] ;  /* 0x000f7000015c7983 */ /* 0x002f280000300800 */
[----:B------:R-:W4:Y:S01]  /*3bab0*/  LDL.LU R93, [R1+0xf74] ;  /* 0x000f7400015d7983 */ /* 0x000f220000300800 */
[C---:B------:R-:W-:Y:S03]  /*3bac0*/  HMMA.1688.F32.TF32 R116, R184.reuse, R82, R112 ;  /* 0x00000052b874723c */ /* 0x040fe60000081070 */
[----:B------:R-:W4:Y:S04]  /*3bad0*/  LDL.LU R94, [R1+0xf78] ;  /* 0x000f7800015e7983 */ /* 0x000f280000300800 */
[----:B------:R-:W4:Y:S01]  /*3bae0*/  LDL.LU R95, [R1+0xf7c] ;  /* 0x000f7c00015f7983 */ /* 0x000f220000300800 */
[C---:B---3--:R-:W-:Y:S03]  /*3baf0*/  HMMA.1688.F32.TF32 R112, R184.reuse, R62, R88 ;  /* 0x0000003eb870723c */ /* 0x048fe60000081058 */
[----:B------:R-:W-:Y:S04]  /*3bb00*/  STL.64 [R1+0xe60], R128 ;  /* 0x000e608001007387 */ /* 0x000fe80000100a00 */
[----:B------:R-:W-:Y:S04]  /*3bb10*/  STL.64 [R1+0xe68], R130 ;  /* 0x000e688201007387 */ /* 0x000fe80000100a00 */
[----:B------:R-:W-:Y:S04]  /*3bb20*/  STL.64 [R1+0xe50], R124 ;  /* 0x000e507c01007387 */ /* 0x000fe80000100a00 */
[----:B------:R-:W-:Y:S04]  /*3bb30*/  STL.64 [R1+0xe58], R126 ;  /* 0x000e587e01007387 */ /* 0x000fe80000100a00 */
[----:B------:R-:W-:Y:S04]  /*3bb40*/  STL.64 [R1+0xe40], R120 ;  /* 0x000e407801007387 */ /* 0x000fe80000100a00 */
[----:B------:R-:W-:Y:S04]  /*3bb50*/  STL.64 [R1+0xe48], R122 ;  /* 0x000e487a01007387 */ /* 0x000fe80000100a00 */
[----:B------:R-:W3:Y:S04]  /*3bb60*/  LDL.LU R88, [R1+0xf60] ;  /* 0x000f600001587983 */ /* 0x000ee80000300800 */
[----:B------:R-:W-:Y:S04]  /*3bb70*/  STL.64 [R1+0xe30], R116 ;  /* 0x000e307401007387 */ /* 0x000fe80000100a00 */
[----:B------:R-:W-:Y:S04]  /*3bb80*/  STL.64 [R1+0xe38], R118 ;  /* 0x000e387601007387 */ /* 0x000fe80000100a00 */
[----:B------:R-:W-:Y:S04]  /*3bb90*/  STL.64 [R1+0xe20], R112 ;  /* 0x000e207001007387 */ /* 0x000fe80000100a00 */
[----:B------:R1:W-:Y:S04]  /*3bba0*/  STL.64 [R1+0xe28], R114 ;  /* 0x000e287201007387 */ /* 0x0003e80000100a00 */
[----:B------:R-:W3:Y:S04]  /*3bbb0*/  LDL.LU R89, [R1+0xf64] ;  /* 0x000f640001597983 */ /* 0x000ee80000300800 */
[----:B------:R-:W3:Y:S01]  /*3bbc0*/  LDL.LU R90, [R1+0xf68] ;  /* 0x000f6800015a7983 */ /* 0x000ee20000300800 */
[C---:B-1----:R-:W-:Y:S03]  /*3bbd0*/  HMMA.1688.F32.TF32 R112, R184.reuse, R26, R108 ;  /* 0x0000001ab870723c */ /* 0x042fe6000008106c */
[----:B------:R-:W3:Y:S05]  /*3bbe0*/  LDL.LU R91, [R1+0xf6c] ;  /* 0x000f6c00015b7983 */ /* 0x000eea0000300800 */
[C---:B------:R-:W-:Y:S08]  /*3bbf0*/  HMMA.1688.F32.TF32 R108, R184.reuse, R66, R104 ;  /* 0x00000042b86c723c */ /* 0x040ff00000081068 */
[C---:B------:R-:W-:Y:S08]  /*3bc00*/  HMMA.1688.F32.TF32 R104, R184.reuse, R78, R100 ;  /* 0x0000004eb868723c */ /* 0x040ff00000081064 */
[----:B------:R-:W-:Y:S01]  /*3bc10*/  HMMA.1688.F32.TF32 R100, R184, R70, R240 ;  /* 0x00000046b864723c */ /* 0x000fe200000810f0 */
        /* <DEDUP_REMOVED lines=21> */
[----:B------:R-:W3:Y:S11]  /*3bd70*/  LDL.LU R248, [R1+0xca0] ;  /* 0x000ca00001f87983 */ /* 0x000ef60000300800 */
[----:B------:R-:W-:Y:S05]  /*3bd80*/  @!UPT UIADD3 URZ, URZ, URZ, URZ ;  /* 0x0000003f3f3ff290 */ /* 0x000fea000fffe03f */
[----:B------:R-:W-:Y:S04]  /*3bd90*/  STL.64 [R1+0xf10], R100 ;  /* 0x000f106401007387 */ /* 0x000fe80000100a00 */
[----:B------:R-:W-:Y:S04]  /*3bda0*/  STL.64 [R1+0xf18], R102 ;  /* 0x000f186601007387 */ /* 0x000fe80000100a00 */
[----:B------:R-:W3:Y:S04]  /*3bdb0*/  LDL.LU R249, [R1+0xca4] ;  /* 0x000ca40001f97983 */ /* 0x000ee80000300800 */
[----:B------:R-:W3:Y:S04]  /*3bdc0*/  LDL.LU R250, [R1+0xca8] ;  /* 0x000ca80001fa7983 */ /* 0x000ee80000300800 */
[----:B------:R-:W3:Y:S01]  /*3bdd0*/  LDL.LU R251, [R1+0xcac] ;  /* 0x000cac0001fb7983 */ /* 0x000ee20000300800 */
[C---:B------:R-:W-:Y:S08]  /*3bde0*/  HMMA.1688.F32.TF32 R96, R188.reuse, R204, R96 ;  /* 0x000000ccbc60723c */ /* 0x040ff00000081060 */
[C---:B---3--:R-:W-:Y:S11]  /*3bdf0*/  HMMA.1688.F32.TF32 R88, R188.reuse, R212, R88 ;  /* 0x000000d4bc58723c */ /* 0x048ff60000081058 */
[----:B------:R-:W-:Y:S11]  /*3be00*/  @!UPT UIADD3 URZ, URZ, URZ, URZ ;  /* 0x0000003f3f3ff290 */ /* 0x000ff6000fffe03f */
[----:B------:R-:W-:Y:S02]  /*3be10*/  @!UPT UIADD3 URZ, URZ, URZ, URZ ;  /* 0x0000003f3f3ff290 */ /* 0x000fe4000fffe03f */
[----:B------:R-:W-:Y:S01]  /*3be20*/  IMAD.MOV.U32 R219, RZ, RZ, R88 ;  /* 0x000000ffffdb7224 */ /* 0x000fe200078e0058 */
[----:B------:R-:W-:Y:S01]  /*3be30*/  MOV R214, R89 ;  /* 0x0000005900d67202 */ /* 0x000fe20000000f00 */
[----:B------:R-:W-:Y:S02]  /*3be40*/  IMAD.MOV.U32 R215, RZ, RZ, R90 ;  /* 0x000000ffffd77224 */ /* 0x000fe400078e005a */
[----:B------:R-:W-:Y:S01]  /*3be50*/  IMAD.MOV.U32 R210, RZ, RZ, R91 ;  /* 0x000000ffffd27224 */ /* 0x000fe200078e005b */
[C---:B------:R-:W-:Y:S08]  /*3be60*/  HMMA.1688.F32.TF32 R92, R188.reuse, R208, R92 ;  /* 0x000000d0bc5c723c */ /* 0x040ff0000008105c */
[----:B------:R-:W-:Y:S01]  /*3be70*/  HMMA.1688.F32.TF32 R88, R188, R216, R240 ;  /* 0x000000d8bc58723c */ /* 0x000fe200000810f0 */
[----:B------:R-:W-:Y:S11]  /*3be80*/  IMAD.MOV.U32 R234, RZ, RZ, R99 ;  /* 0x000000ffffea7224 */ /* 0x000ff600078e0063 */
[----:B------:R-:W-:Y:S04]  /*3be90*/  @!UPT UIADD3 URZ, URZ, URZ, URZ ;  /* 0x0000003f3f3ff290 */ /* 0x000fe8000fffe03f */
[----:B------:R-:W-:Y:S01]  /*3bea0*/  IMAD.MOV.U32 R218, RZ, RZ, R95 ;  /* 0x000000ffffda7224 */ /* 0x000fe200078e005f */
[----:B------:R-:W-:Y:S01]  /*3beb0*/  STL.64 [R1+0xf80], R96 ;  /* 0x000f806001007387 */ /* 0x000fe20000100a00 */
[----:B------:R-:W-:-:S06]  /*3bec0*/  IMAD.MOV.U32 R223, RZ, RZ, R94 ;  /* 0x000000ffffdf7224 */ /* 0x000fcc00078e005e */
[----:B------:R-:W-:Y:S02]  /*3bed0*/  IMAD.MOV.U32 R235, RZ, RZ, R88 ;  /* 0x000000ffffeb7224 */ /* 0x000fe400078e0058 */
[----:B------:R-:W-:Y:S02]  /*3bee0*/  IMAD.MOV.U32 R230, RZ, RZ, R89 ;  /* 0x000000ffffe67224 */ /* 0x000fe400078e0059 */
[----:B------:R-:W-:Y:S02]  /*3bef0*/  IMAD.MOV.U32 R231, RZ, RZ, R90 ;  /* 0x000000ffffe77224 */ /* 0x000fe400078e005a */
[----:B------:R-:W-:Y:S01]  /*3bf00*/  IMAD.MOV.U32 R226, RZ, RZ, R91 ;  /* 0x000000ffffe27224 */ /* 0x000fe200078e005b */
[----:B------:R-:W-:Y:S01]  /*3bf10*/  STL [R1+0xf88], R98 ;  /* 0x000f886201007387 */ /* 0x000fe20000100800 */
[----:B------:R-:W-:Y:S02]  /*3bf20*/  IMAD.MOV.U32 R222, RZ, RZ, R93 ;  /* 0x000000ffffde7224 */ /* 0x000fe400078e005d */
[----:B------:R-:W-:Y:S01]  /*3bf30*/  IMAD.MOV.U32 R227, RZ, RZ, R92 ;  /* 0x000000ffffe37224 */ /* 0x000fe200078e005c */
        /* <DEDUP_REMOVED lines=8> */
[----:B------:R-:W4:Y:S04]  /*3bfc0*/  LDL.LU R240, [R1+0x970] ;  /* 0x0009700001f07983 */ /* 0x000f280000300800 */
[----:B------:R-:W4:Y:S04]  /*3bfd0*/  LDL.LU R241, [R1+0x974] ;  /* 0x0009740001f17983 */ /* 0x000f280000300800 */
[----:B------:R-:W4:Y:S04]  /*3bfe0*/  LDL.LU R242, [R1+0x978] ;  /* 0x0009780001f27983 */ /* 0x000f280000300800 */
[----:B------:R-:W4:Y:S01]  /*3bff0*/  LDL.LU R243, [R1+0x97c] ;  /* 0x00097c0001f37983 */ /* 0x000f220000300800 */
[C---:B--2---:R-:W-:Y:S11]  /*3c000*/  HMMA.1688.F32.TF32 R88, R188.reuse, R220, R244 ;  /* 0x000000dcbc58723c */ /* 0x044ff600000810f4 */
[----:B------:R-:W-:Y:S11]  /*3c010*/  @!UPT UIADD3 URZ, URZ, URZ, URZ ;  /* 0x0000003f3f3ff290 */ /* 0x000ff6000fffe03f */
[----:B------:R-:W-:Y:S02]  /*3c020*/  @!UPT UIADD3 URZ, URZ, URZ, URZ ;  /* 0x0000003f3f3ff290 */ /* 0x000fe4000fffe03f */
[----:B-1----:R-:W-:Y:S01]  /*3c030*/  IMAD.MOV.U32 R223, RZ, RZ, R88 ;  /* 0x000000ffffdf7224 */ /* 0x002fe200078e0058 */
[----:B---3--:R-:W-:Y:S01]  /*3c040*/  MOV R227, R90 ;  /* 0x0000005a00e37202 */ /* 0x008fe20000000f00 */
[----:B------:R-:W-:Y:S02]  /*3c050*/  IMAD.MOV.U32 R222, RZ, RZ, R89 ;  /* 0x000000ffffde7224 */ /* 0x000fe400078e0059 */
[----:B------:R-:W-:Y:S02]  /*3c060*/  IMAD.MOV.U32 R234, RZ, RZ, R91 ;  /* 0x000000ffffea7224 */ /* 0x000fe400078e005b */
[C---:B------:R-:W-:Y:S11]  /*3c070*/  HMMA.1688.F32.TF32 R88, R188.reuse, R224, R248 ;  /* 0x000000e0bc58723c */ /* 0x040ff600000810f8 */
[----:B------:R-:W-:Y:S11]  /*3c080*/  @!UPT UIADD3 URZ, URZ, URZ, URZ ;  /* 0x0000003f3f3ff290 */ /* 0x000ff6000fffe03f */
[----:B------:R-:W-:Y:S02]  /*3c090*/  @!UPT UIADD3 URZ, URZ, URZ, URZ ;  /* 0x0000003f3f3ff290 */ /* 0x000fe4000fffe03f */
[----:B------:R-:W-:Y:S02]  /*3c0a0*/  IMAD.MOV.U32 R211, RZ, RZ, R88 ;  /* 0x000000ffffd37224 */ /* 0x000fe400078e0058 */
[----:B------:R-:W-:Y:S01]  /*3c0b0*/  IMAD.MOV.U32 R206, RZ, RZ, R89 ;  /* 0x000000ffffce7224 */ /* 0x000fe200078e0059 */
[----:B------:R-:W2:Y:S01]  /*3c0c0*/  LDL.LU R88, [R1+0x980] ;  /* 0x0009800001587983 */ /* 0x000ea20000300800 */
[----:B------:R-:W-:Y:S02]  /*3c0d0*/  IMAD.MOV.U32 R207, RZ, RZ, R90 ;  /* 0x000000ffffcf7224 */ /* 0x000fe400078e005a */
[----:B------:R-:W-:Y:S01]  /*3c0e0*/  IMAD.MOV.U32 R198, RZ, RZ, R91 ;  /* 0x000000ffffc67224 */ /* 0x000fe200078e005b */
[----:B------:R-:W2:Y:S04]  /*3c0f0*/  LDL.LU R89, [R1+0x984] ;  /* 0x0009840001597983 */ /* 0x000ea80000300800 */
[----:B------:R-:W2:Y:S04]  /*3c100*/  LDL.LU R90, [R1+0x988] ;  /* 0x00098800015a7983 */ /* 0x000ea80000300800 */
[----:B------:R-:W2:Y:S04]  /*3c110*/  LDL.LU R91, [R1+0x98c] ;  /* 0x00098c00015b7983 */ /* 0x000ea80000300800 */
[----:B------:R-:W3:Y:S04]  /*3c120*/  LDL.LU R100, [R1+0x9d0] ;  /* 0x0009d00001647983 */ /* 0x000ee80000300800 */
[----:B------:R-:W3:Y:S04]  /*3c130*/  LDL.LU R101, [R1+0x9d4] ;  /* 0x0009d40001657983 */ /* 0x000ee80000300800 */
[----:B------:R-:W3:Y:S04]  /*3c140*/  LDL.LU R102, [R1+0x9d8] ;  /* 0x0009d80001667983 */ /* 0x000ee80000300800 */
        /* <DEDUP_REMOVED lines=49> */
[----:B--2---:R-:W-:Y:S03]  /*3c460*/  HMMA.1688.F32.TF32 R136, R188, R228, R248 ;  /* 0x000000e4bc88723c */ /* 0x004fe600000810f8 */
[----:B------:R-:W2:Y:S04]  /*3c470*/  LDL.LU R248, [R1+0x920] ;  /* 0x0009200001f87983 */ /* 0x000ea80000300800 */
[----:B------:R-:W-:-:S02]  /*3c480*/  IMAD.MOV.U32 R249, RZ, RZ, R25 ;  /* 0x000000fffff97224 */ /* 0x000fc400078e0019 */
[----:B------:R-:W-:Y:S02]  /*3c490*/  IMAD.MOV.U32 R250, RZ, RZ, R24 ;  /* 0x000000fffffa7224 */ /* 0x000fe400078e0018 */
[C---:B---3--:R-:W-:Y:S01]  /*3c4a0*/  HMMA.1688.F32.TF32 R24, R188.reuse, R232, R132 ;  /* 0x000000e8bc18723c */ /* 0x048fe20000081084 */
[----:B------:R-:W-:Y:S11]  /*3c4b0*/  IMAD.MOV.U32 R251, RZ, RZ, R0 ;  /* 0x000000fffffb7224 */ /* 0x000ff600078e0000 */
[----:B------:R-:W-:Y:S11]  /*3c4c0*/  @!UPT UIADD3 URZ, URZ, URZ, URZ ;  /* 0x0000003f3f3ff290 */ /* 0x000ff6000fffe03f */
[----:B------:R-:W-:Y:S01]  /*3c4d0*/  @!UPT UIADD3 URZ, URZ, URZ, URZ ;  /* 0x0000003f3f3ff290 */ /* 0x000fe2000fffe03f */
[----:B------:R-:W-:Y:S02]  /*3c4e0*/  IMAD.MOV.U32 R199, RZ, RZ, R24 ;  /* 0x000000ffffc77224 */ /* 0x000fe400078e0018 */
[----:B------:R-:W-:Y:S02]  /*3c4f0*/  IMAD.MOV.U32 R202, RZ, RZ, R25 ;  /* 0x000000ffffca7224 */ /* 0x000fe400078e0019 */
[----:B------:R-:W-:Y:S02]  /*3c500*/  IMAD.MOV.U32 R203, RZ, RZ, R26 ;  /* 0x000000ffffcb7224 */ /* 0x000fe400078e001a */
[----:B------:R-:W-:Y:S02]  /*3c510*/  IMAD.MOV.U32 R0, RZ, RZ, R27 ;  /* 0x000000ffff007224 */ /* 0x000fe400078e001b */
[C---:B----4-:R-:W-:Y:S08]  /*3c520*/  HMMA.1688.F32.TF32 R24, R188.reuse, R236, R128 ;  /* 0x000000ecbc18723c */ /* 0x050ff00000081080 */
[C---:B------:R-:W-:Y:S08]  /*3c530*/  HMMA.1688.F32.TF32 R124, R188.reuse, R8, R124 ;  /* 0x00000008bc7c723c */ /* 0x040ff0000008107c */
[C---:B------:R-:W-:Y:S07]  /*3c540*/  HMMA.1688.F32.TF32 R120, R188.reuse, R12, R120 ;  /* 0x0000000cbc78723c */ /* 0x040fee0000081078 */
        /* <DEDUP_REMOVED lines=8> */
[----:B------:R-:W-:Y:S07]  /*3c5d0*/  HMMA.1688.F32.TF32 R108, R188, R40, R108 ;  /* 0x00000028bc6c723c */ /* 0x000fee000008106c */
[----:B------:R-:W-:Y:S01]  /*3c5e0*/  STL.64 [R1+0xda0], R24 ;  /* 0x000da01801007387 */ /* 0x000fe20000100a00 */
[C---:B------:R-:W-:Y:S03]  /*3c5f0*/  HMMA.1688.F32.TF32 R100, R192.reuse, R200, R100 ;  /* 0x000000c8c064723c */ /* 0x040fe60000081064 */
[----:B------:R1:W-:Y:S05]  /*3c600*/  STL.64 [R1+0xda8], R26 ;  /* 0x000da81a01007387 */ /* 0x0003ea0000100a00 */
[C---:B------:R-:W-:Y:S08]  /*3c610*/  HMMA.1688.F32.TF32 R96, R192.reuse, R204, R96 ;  /* 0x000000ccc060723c */ /* 0x040ff00000081060 */
[C---:B-1----:R-:W-:Y:S08]  /*3c620*/  HMMA.1688.F32.TF32 R24, R192.reuse, R196, R104 ;  /* 0x000000c4c018723c */ /* 0x042ff00000081068 */
        /* <DEDUP_REMOVED lines=13> */
[C---:B-1----:R-:W-:Y:S01]  /*3c700*/  HMMA.1688.F32.TF32 R96, R192.reuse, R212, R88 ;  /* 0x000000d4c060723c */ /* 0x042fe20000081058 */
[----:B------:R-:W-:Y:S01]  /*3c710*/  IMAD.MOV.U32 R215, RZ, RZ, R136 ;  /* 0x000000ffffd77224 */ /* 0x000fe200078e0088 */
[----:B------:R-:W-:Y:S01]  /*3c720*/  MOV R218, R139 ;  /* 0x0000008b00da7202 */ /* 0x000fe20000000f00 */
[----:B------:R-:W-:Y:S01]  /*3c730*/  IMAD.MOV.U32 R214, RZ, RZ, R137 ;  /* 0x000000ffffd67224 */ /* 0x000fe200078e0089 */
[----:B------:R-:W-:Y:S04]  /*3c740*/  LDS R24, [R2+0x8100] ;  /* 0x0081000002187984 */ /* 0x000fe80000000800 */
[C---:B------:R-:W-:Y:S01]  /*3c750*/  HMMA.1688.F32.TF32 R88, R192.reuse, R220, R244 ;  /* 0x000000dcc058723c */ /* 0x040fe200000810f4 */
[----:B------:R-:W-:Y:S01]  /*3c760*/  IMAD.MOV.U32 R219, RZ, RZ, R138 ;  /* 0x000000ffffdb7224 */ /* 0x000fe200078e008a */
[----:B------:R-:W-:Y:S04]  /*3c770*/  LDS R26, [R2+0xa100] ;  /* 0x00a10000021a7984 */ /* 0x000fe80000000800 */
[----:B------:R-:W-:Y:S02]  /*3c780*/  LDS R25, [R3+0x8100] ;  /* 0x0081000003197984 */ /* 0x000fe40000000800 */
[----:B---3--:R-:W-:Y:S02]  /*3c790*/  HMMA.1688.F32.TF32 R92, R192, R216, R240 ;  /* 0x000000d8c05c723c */ /* 0x008fe400000810f0 */
[----:B------:R-:W1:Y:S05]  /*3c7a0*/  LDS R27, [R3+0xa100] ;  /* 0x00a10000031b7984 */ /* 0x000e6a0000000800 */
[----:B------:R3:W-:Y:S04]  /*3c7b0*/  STL.64 [R1+0xd30], R96 ;  /* 0x000d306001007387 */ /* 0x0007e80000100a00 */
[----:B------:R4:W-:Y:S05]  /*3c7c0*/  STL.64 [R1+0xd38], R98 ;  /* 0x000d386201007387 */ /* 0x0009ea0000100a00 */
[----:B------:R-:W-:Y:S01]  /*3c7d0*/  IMAD.MOV.U32 R19, RZ, RZ, R91 ;  /* 0x000000ffff137224 */ /* 0x000fe200078e005b */
[----:B------:R-:W-:Y:S01]  /*3c7e0*/  MOV R43, R89 ;  /* 0x00000059002b7202 */ /* 0x000fe20000000f00 */
[----:B------:R-:W-:-:S02]  /*3c7f0*/  IMAD.MOV.U32 R18, RZ, RZ, R90 ;  /* 0x000000ffff127224 */ /* 0x000fc400078e005a */
[----:B------:R-:W-:-:S03]  /*3c800*/  IMAD.MOV.U32 R42, RZ, RZ, R88 ;  /* 0x000000ffff2a7224 */ /* 0x000fc600078e0058 */
[----:B------:R1:W-:Y:S04]  /*3c810*/  STL.64 [R1+0xd20], R92 ;  /* 0x000d205c01007387 */ /* 0x0003e80000100a00 */
[----:B------:R1:W-:Y:S04]  /*3c820*/  STL.64 [R1+0xd28], R94 ;  /* 0x000d285e01007387 */ /* 0x0003e80000100a00 */
[----:B------:R-:W-:Y:S04]  /*3c830*/  STL [R1+0x3e14], R19 ;  /* 0x003e141301007387 */ /* 0x000fe80000100800 */
[----:B------:R-:W-:Y:S04]  /*3c840*/  STL [R1+0x3e10], R18 ;  /* 0x003e101201007387 */ /* 0x000fe80000100800 */
[----:B------:R-:W-:Y:S04]  /*3c850*/  STL [R1+0x3e0c], R43 ;  /* 0x003e0c2b01007387 */ /* 0x000fe80000100800 */
[----:B------:R-:W-:Y:S01]  /*3c860*/  STL [R1+0x3e08], R42 ;  /* 0x003e082a01007387 */ /* 0x000fe20000100800 */
[----:B--2---:R-:W-:Y:S07]  /*3c870*/  HMMA.1688.F32.TF32 R88, R192, R224, R248 ;  /* 0x000000e0c058723c */ /* 0x004fee00000810f8 */
[----:B------:R-:W-:Y:S01]  /*3c880*/  IMAD.MOV.U32 R248, RZ, RZ, R29 ;  /* 0x000000fffff87224 */ /* 0x000fe200078e001d */
[----:B------:R-:W-:Y:S01]  /*3c890*/  MOV R250, R4 ;  /* 0x0000000400fa7202 */ /* 0x000fe20000000f00 */
[----:B------:R-:W2:Y:S01]  /*3c8a0*/  LDL.LU R29, [R1+0x412c] ;  /* 0x00412c00011d7983 */ /* 0x000ea20000300800 */
[----:B------:R-:W-:-:S02]  /*3c8b0*/  IMAD.MOV.U32 R249, RZ, RZ, R28 ;  /* 0x000000fffff97224 */ /* 0x000fc400078e001c */
[----:B------:R-:W-:Y:S01]  /*3c8c0*/  IMAD.MOV.U32 R251, RZ, RZ, R5 ;  /* 0x000000fffffb7224 */ /* 0x000fe200078e0005 */
[----:B------:R-:W3:Y:S04]  /*3c8d0*/  LDL.LU R28, [R1+0x4128] ;  /* 0x00412800011c7983 */ /* 0x000ee80000300800 */
[----:B------:R-:W4:Y:S04]  /*3c8e0*/  LDL.LU R4, [R1+0x4124] ;  /* 0x0041240001047983 */ /* 0x000f280000300800 */
[----:B------:R-:W4:Y:S04]  /*3c8f0*/  LDL.LU R5, [R1+0x4120] ;  /* 0x0041200001057983 */ /* 0x000f280000300800 */
[----:B------:R-:W4:Y:S04]  /*3c900*/  LDL.LU R244, [R1+0x13a0] ;  /* 0x0013a00001f47983 */ /* 0x000f280000300800 */
[----:B------:R-:W4:Y:S04]  /*3c910*/  LDL.LU R245, [R1+0x13a4] ;  /* 0x0013a40001f57983 */ /* 0x000f280000300800 */
[----:B------:R-:W4:Y:S04]  /*3c920*/  LDL.LU R246, [R1+0x13a8] ;  /* 0x0013a80001f67983 */ /* 0x000f280000300800 */
[----:B------:R-:W4:Y:S01]  /*3c930*/  LDL.LU R247, [R1+0x13ac] ;  /* 0x0013ac0001f77983 */ /* 0x000f220000300800 */
[----:B------:R-:W-:-:S02]  /*3c940*/  IMAD.MOV.U32 R14, RZ, RZ, R88 ;  /* 0x000000ffff0e7224 */ /* 0x000fc400078e0058 */
[----:B------:R-:W-:Y:S02]  /*3c950*/  IMAD.MOV.U32 R238, RZ, RZ, R89 ;  /* 0x000000ffffee7224 */ /* 0x000fe400078e0059 */
[----:B------:R-:W-:Y:S02]  /*3c960*/  IMAD.MOV.U32 R239, RZ, RZ, R90 ;  /* 0x000000ffffef7224 */ /* 0x000fe400078e005a */
[----:B------:R-:W-:Y:S02]  /*3c970*/  IMAD.MOV.U32 R10, RZ, RZ, R91 ;  /* 0x000000ffff0a7224 */ /* 0x000fe400078e005b */
[----:B--2---:R-:W-:Y:S02]  /*3c980*/  IMAD.MOV.U32 R243, RZ, RZ, R29 ;  /* 0x000000fffff37224 */ /* 0x004fe400078e001d */
[----:B---3--:R-:W-:Y:S02]  /*3c990*/  IMAD.MOV.U32 R242, RZ, RZ, R28 ;  /* 0x000000fffff27224 */ /* 0x008fe400078e001c */
[----:B----4-:R-:W-:-:S02]  /*3c9a0*/  IMAD.MOV.U32 R240, RZ, RZ, R4 ;  /* 0x000000fffff07224 */ /* 0x010fc400078e0004 */
[----:B------:R-:W2:Y:S01]  /*3c9b0*/  LDL.LU R4, [R1+0x411c] ;  /* 0x00411c0001047983 */ /* 0x000ea20000300800 */
[----:B------:R-:W-:-:S03]  /*3c9c0*/  IMAD.MOV.U32 R241, RZ, RZ, R5 ;  /* 0x000000fffff17224 */ /* 0x000fc600078e0005 */
[----:B------:R-:W3:Y:S04]  /*3c9d0*/  LDL.LU R5, [R1+0x4118] ;  /* 0x0041180001057983 */ /* 0x000ee80000300800 */
[----:B------:R-:W1:Y:S04]  /*3c9e0*/  LDL.LU R28, [R1+0x4114] ;  /* 0x00411400011c7983 */ /* 0x000e680000300800 */
        /* <DEDUP_REMOVED lines=61> */
[----:B-1----:R-:W-:-:S02]  /*3cdc0*/  IMAD.MOV.U32 R93, RZ, RZ, R28 ;  /* 0x000000ffff5d7224 */ /* 0x002fc400078e001c */
[----:B----4-:R-:W-:Y:S01]  /*3cdd0*/  IMAD.MOV.U32 R92, RZ, RZ, R29 ;  /* 0x000000ffff5c7224 */ /* 0x010fe200078e001d */
[----:B--2---:R-:W-:Y:S01]  /*3cde0*/  MOV R95, R4 ;  /* 0x00000004005f7202 */ /* 0x004fe20000000f00 */
[----:B---3--:R-:W-:-:S07]  /*3cdf0*/  IMAD.MOV.U32 R94, RZ, RZ, R5 ;  /* 0x000000ffff5e7224 */ /* 0x008fce00078e0005 */
[C---:B------:R-:W-:Y:S08]  /*3ce00*/  HMMA.1688.F32.TF32 R92, R24.reuse, R220, R92 ;  /* 0x000000dc185c723c */ /* 0x040ff0000008105c */
[C---:B------:R-:W-:Y:S08]  /*3ce10*/  HMMA.1688.F32.TF32 R88, R24.reuse, R224, R88 ;  /* 0x000000e01858723c */ /* 0x040ff00000081058 */
[C---:B------:R-:W-:Y:S08]  /*3ce20*/  HMMA.1688.F32.TF32 R96, R24.reuse, R216, R96 ;  /* 0x000000d81860723c */ /* 0x040ff00000081060 */
[C---:B------:R-:W-:Y:S08]  /*3ce30*/  HMMA.1688.F32.TF32 R100, R24.reuse, R212, R100 ;  /* 0x000000d41864723c */ /* 0x040ff00000081064 */
[C---:B------:R-:W-:Y:S08]  /*3ce40*/  HMMA.1688.F32.TF32 R104, R24.reuse, R208, R104 ;  /* 0x000000d01868723c */ /* 0x040ff00000081068 */
[----:B------:R-:W-:Y:S08]  /*3ce50*/  HMMA.1688.F32.TF32 R112, R24, R200, R112 ;  /* 0x000000c81870723c */ /* 0x000ff00000081070 */
[C---:B------:R-:W-:Y:S08]  /*3ce60*/  HMMA.1688.F32.TF32 R120, R192.reuse, R40, R120 ;  /* 0x00000028c078723c */ /* 0x040ff00000081078 */
[C---:B------:R-:W-:Y:S11]  /*3ce70*/  HMMA.1688.F32.TF32 R28, R192.reuse, R232, R144 ;  /* 0x000000e8c01c723c */ /* 0x040ff60000081090 */
[----:B------:R-:W-:Y:S11]  /*3ce80*/  @!UPT UIADD3 URZ, URZ, URZ, URZ ;  /* 0x0000003f3f3ff290 */ /* 0x000ff6000fffe03f */
[----:B------:R-:W-:Y:S02]  /*3ce90*/  @!UPT UIADD3 URZ, URZ, URZ, URZ ;  /* 0x0000003f3f3ff290 */ /* 0x000fe4000fffe03f */
[----:B------:R-:W-:Y:S02]  /*3cea0*/  IMAD.MOV.U32 R11, RZ, RZ, R28 ;  /* 0x000000ffff0b7224 */ /* 0x000fe400078e001c */
[----:B------:R-:W-:Y:S02]  /*3ceb0*/  IMAD.MOV.U32 R15, RZ, RZ, R29 ;  /* 0x000000ffff0f7224 */ /* 0x000fe400078e001d */
[----:B------:R-:W-:Y:S02]  /*3cec0*/  IMAD.MOV.U32 R22, RZ, RZ, R30 ;  /* 0x000000ffff167224 */ /* 0x000fe400078e001e */
[----:B------:R-:W-:Y:S02]  /*3ced0*/  IMAD.MOV.U32 R23, RZ, RZ, R31 ;  /* 0x000000ffff177224 */ /* 0x000fe400078e001f */
[C---:B------:R-:W-:Y:S08]  /*3cee0*/  HMMA.1688.F32.TF32 R28, R192.reuse, R236, R140 ;  /* 0x000000ecc01c723c */ /* 0x040ff0000008108c */
[C---:B------:R-:W-:Y:S08]  /*3cef0*/  HMMA.1688.F32.TF32 R136, R192.reuse, R8, R136 ;  /* 0x00000008c088723c */ /* 0x040ff00000081088 */
[C---:B------:R-:W-:Y:S07]  /*3cf00*/  HMMA.1688.F32.TF32 R132, R192.reuse, R12, R132 ;  /* 0x0000000cc084723c */ /* 0x040fee0000081084 */
[----:B------:R-:W-:Y:S01]  /*3cf10*/  STL.64 [R1+0xcd0], R28 ;  /* 0x000cd01c01007387 */ /* 0x000fe20000100a00 */
[----:B------:R-:W-:Y:S03]  /*3cf20*/  HMMA.1688.F32.TF32 R124, R192, R20, R124 ;  /* 0x00000014c07c723c */ /* 0x000fe6000008107c */
[----:B------:R1:W-:Y:S05]  /*3cf30*/  STL.64 [R1+0xcd8], R30 ;  /* 0x000cd81e01007387 */ /* 0x0003ea0000100a00 */
[----:B------:R-:W-:Y:S08]  /*3cf40*/  HMMA.1688.F32.TF32 R116, R24, R196, R116 ;  /* 0x000000c41874723c */ /* 0x000ff00000081074 */
[----:B-1----:R-:W-:Y:S08]  /*3cf50*/  HMMA.1688.F32.TF32 R28, R192, R16, R128 ;  /* 0x00000010c01c723c */ /* 0x002ff00000081080 */
        /* <DEDUP_REMOVED lines=28> */
[C---:B--2---:R-:W-:Y:S03]  /*3d120*/  HMMA.1688.F32.TF32 R92, R24.reuse, R232, R244 ;  /* 0x000000e8185c723c */ /* 0x044fe600000810f4 */
[----:B------:R-:W-:Y:S04]  /*3d130*/  LDS R28, [R2+0x8200] ;  /* 0x00820000021c7984 */ /* 0x000fe80000000800 */
[----:B------:R-:W-:Y:S01]  /*3d140*/  LDS R30, [R2+0xa200] ;  /* 0x00a20000021e7984 */ /* 0x000fe20000000800 */
[----:B-1----:R-:W-:Y:S03]  /*3d150*/  HMMA.1688.F32.TF32 R88, R24, R236, R248 ;  /* 0x000000ec1858723c */ /* 0x002fe600000810f8 */
[----:B------:R-:W-:Y:S04]  /*3d160*/  LDS R29, [R3+0x8200] ;  /* 0x00820000031d7984 */ /* 0x000fe80000000800 */
[----:B------:R-:W-:Y:S04]  /*3d170*/  LDS R31, [R3+0xa200] ;  /* 0x00a20000031f7984 */ /* 0x000fe80000000800 */
[----:B------:R-:W-:Y:S04]  /*3d180*/  STL.64 [R1+0xbf0], R96 ;  /* 0x000bf06001007387 */ /* 0x000fe80000100a00 */
[----:B------:R-:W-:Y:S04]  /*3d190*/  STL.64 [R1+0xbf8], R98 ;  /* 0x000bf86201007387 */ /* 0x000fe80000100a00 */
[----:B------:R-:W2:Y:S04]  /*3d1a0*/  LDL.LU R244, [R1+0x140] ;  /* 0x0001400001f47983 */ /* 0x000ea80000300800 */
[----:B------:R-:W-:Y:S04]  /*3d1b0*/  STL.64 [R1+0xbe0], R92 ;  /* 0x000be05c01007387 */ /* 0x000fe80000100a00 */
[----:B------:R-:W-:Y:S04]  /*3d1c0*/  STL.64 [R1+0xbe8], R94 ;  /* 0x000be85e01007387 */ /* 0x000fe80000100a00 */
[----:B------:R1:W-:Y:S04]  /*3d1d0*/  STL.64 [R1+0xbd0], R88 ;  /* 0x000bd05801007387 */ /* 0x0003e80000100a00 */
[----:B------:R3:W-:Y:S04]  /*3d1e0*/  STL.64 [R1+0xbd8], R90 ;  /* 0x000bd85a01007387 */ /* 0x0007e80000100a00 */
[----:B------:R-:W2:Y:S04]  /*3d1f0*/  LDL.LU R245, [R1+0x144] ;  /* 0x0001440001f57983 */ /* 0x000ea80000300800 */
[----:B------:R-:W2:Y:S04]  /*3d200*/  LDL.LU R246, [R1+0x148] ;  /* 0x0001480001f67983 */ /* 0x000ea80000300800 */
[----:B------:R-:W2:Y:S04]  /*3d210*/  LDL.LU R247, [R1+0x14c] ;  /* 0x00014c0001f77983 */ /* 0x000ea80000300800 */
[----:B-1----:R-:W4:Y:S04]  /*3d220*/  LDL.LU R88, [R1+0xe0] ;  /* 0x0000e00001587983 */ /* 0x002f280000300800 */
[----:B------:R-:W4:Y:S04]  /*3d230*/  LDL.LU R89, [R1+0xe4] ;  /* 0x0000e40001597983 */ /* 0x000f280000300800 */
[----:B---3--:R-:W4:Y:S04]  /*3d240*/  LDL.LU R90, [R1+0xe8] ;  /* 0x0000e800015a7983 */ /* 0x008f280000300800 */
[----:B------:R-:W4:Y:S04]  /*3d250*/  LDL.LU R91, [R1+0xec] ;  /* 0x0000ec00015b7983 */ /* 0x000f280000300800 */
        /* <DEDUP_REMOVED lines=36> */
[----:B------:R-:W-:Y:S03]  /*3d4a0*/  HMMA.1688.F32.TF32 R4, R192, R228, R148 ;  /* 0x000000e4c004723c */ /* 0x000fe60000081094 */
        /* <DEDUP_REMOVED lines=64> */
[----:B------:R-:W-:-:S02]  /*3d8b0*/  IMAD.MOV.U32 R19, RZ, RZ, R4 ;  /* 0x000000ffff137224 */ /* 0x000fc400078e0004 */
[----:B------:R-:W-:Y:S01]  /*3d8c0*/  IMAD.MOV.U32 R18, RZ, RZ, R5 ;  /* 0x000000ffff127224 */ /* 0x000fe200078e0005 */
[----:B------:R-:W-:Y:S01]  /*3d8d0*/  LDS R4, [R2+0x8180] ;  /* 0x0081800002047984 */ /* 0x000fe20000000800 */
[----:B------:R-:W-:Y:S02]  /*3d8e0*/  IMAD.MOV.U32 R43, RZ, RZ, R6 ;  /* 0x000000ffff2b7224 */ /* 0x000fe400078e0006 */
[----:B------:R-:W-:Y:S01]  /*3d8f0*/  IMAD.MOV.U32 R42, RZ, RZ, R7 ;  /* 0x000000ffff2a7224 */ /* 0x000fe200078e0007 */
[----:B------:R-:W-:Y:S04]  /*3d900*/  LDS R6, [R2+0xa180] ;  /* 0x00a1800002067984 */ /* 0x000fe80000000800 */
[----:B------:R-:W-:Y:S04]  /*3d910*/  LDS R5, [R3+0x8180] ;  /* 0x0081800003057984 */ /* 0x000fe80000000800 */
[----:B------:R-:W2:Y:S02]  /*3d920*/  LDS R7, [R3+0xa180] ;  /* 0x00a1800003077984 */ /* 0x000ea40000000800 */
[C---:B--2---:R-:W-:Y:S08]  /*3d930*/  HMMA.1688.F32.TF32 R144, R4.reuse, R212, R144 ;  /* 0x000000d40490723c */ /* 0x044ff00000081090 */
[----:B---3--:R-:W-:Y:S08]  /*3d940*/  HMMA.1688.F32.TF32 R172, R4, R204, R172 ;  /* 0x000000cc04ac723c */ /* 0x008ff000000810ac */
[C---:B----4-:R-:W-:Y:S08]  /*3d950*/  HMMA.1688.F32.TF32 R184, R24.reuse, R40, R184 ;  /* 0x0000002818b8723c */ /* 0x050ff000000810b8 */
[C---:B------:R-:W-:Y:S08]  /*3d960*/  HMMA.1688.F32.TF32 R188, R24.reuse, R20, R188 ;  /* 0x0000001418bc723c */ /* 0x040ff000000810bc */
[C---:B------:R-:W-:Y:S08]  /*3d970*/  HMMA.1688.F32.TF32 R156, R24.reuse, R12, R156 ;  /* 0x0000000c189c723c */ /* 0x040ff0000008109c */
[C---:B------:R-:W-:Y:S08]  /*3d980*/  HMMA.1688.F32.TF32 R152, R24.reuse, R8, R152 ;  /* 0x000000081898723c */ /* 0x040ff00000081098 */
[----:B------:R-:W-:Y:S08]  /*3d990*/  HMMA.1688.F32.TF32 R192, R24, R16, R192 ;  /* 0x0000001018c0723c */ /* 0x000ff000000810c0 */
[C---:B------:R-:W-:Y:S07]  /*3d9a0*/  HMMA.1688.F32.TF32 R24, R4.reuse, R196, R180 ;  /* 0x000000c40418723c */ /* 0x040fee00000810b4 */
[----:B------:R-:W-:Y:S04]  /*3d9b0*/  STL.64 [R1+0xbc0], R152 ;  /* 0x000bc09801007387 */ /* 0x000fe80000100a00 */
[----:B------:R1:W-:Y:S04]  /*3d9c0*/  STL.64 [R1+0xbc8], R154 ;  /* 0x000bc89a01007387 */ /* 0x0003e80000100a00 */
[----:B-1----:R-:W2:Y:S04]  /*3d9d0*/  LDL.LU.64 R154, [R1+0x4108] ;  /* 0x00410800019a7983 */ /* 0x002ea80000300a00 */
[----:B------:R-:W3:Y:S04]  /*3d9e0*/  LDL.LU.64 R152, [R1+0x4100] ;  /* 0x0041000001987983 */ /* 0x000ee80000300a00 */
[----:B------:R-:W-:Y:S04]  /*3d9f0*/  STL.64 [R1+0xbb0], R156 ;  /* 0x000bb09c01007387 */ /* 0x000fe80000100a00 */
[----:B------:R1:W-:Y:S01]  /*3da00*/  STL.64 [R1+0xbb8], R158 ;  /* 0x000bb89e01007387 */ /* 0x0003e20000100a00 */
[C---:B------:R-:W-:Y:S03]  /*3da10*/  HMMA.1688.F32.TF32 R176, R4.reuse, R200, R176 ;  /* 0x000000c804b0723c */ /* 0x040fe600000810b0 */
[----:B-1----:R-:W4:Y:S04]  /*3da20*/  LDL.LU.64 R158, [R1+0x40f8] ;  /* 0x0040f800019e7983 */ /* 0x002f280000300a00 */
[----:B------:R-:W2:Y:S04]  /*3da30*/  LDL.LU.64 R156, [R1+0x40f0] ;  /* 0x0040f000019c7983 */ /* 0x000ea80000300a00 */
        /* <DEDUP_REMOVED lines=8> */
[C---:B-1----:R-:W-:Y:S02]  /*3dac0*/  HMMA.1688.F32.TF32 R24, R4.reuse, R208, R148 ;  /* 0x000000d00418723c */ /* 0x042fe40000081094 */
[----:B------:R-:W-:Y:S04]  /*3dad0*/  STL.64 [R1+0xb60], R176 ;  /* 0x000b60b001007387 */ /* 0x000fe80000100a00 */
[----:B------:R-:W-:Y:S04]  /*3dae0*/  STL.64 [R1+0xb68], R178 ;  /* 0x000b68b201007387 */ /* 0x000fe80000100a00 */
[----:B------:R-:W-:Y:S01]  /*3daf0*/  STL.64 [R1+0xb50], R172 ;  /* 0x000b50ac01007387 */ /* 0x000fe20000100a00 */
[C---:B------:R-:W-:Y:S03]  /*3db00*/  HMMA.1688.F32.TF32 R140, R4.reuse, R216, R140 ;  /* 0x000000d8048c723c */ /* 0x040fe6000008108c */
[----:B------:R-:W-:Y:S09]  /*3db10*/  STL.64 [R1+0xb58], R174 ;  /* 0x000b58ae01007387 */ /* 0x000ff20000100a00 */
        /* <DEDUP_REMOVED lines=40> */
[----:B------:R-:W-:Y:S04]  /*3dda0*/  STL.64 [R1+0xa28], R6 ;  /* 0x000a280601007387 */ /* 0x000fe80000100a00 */
[----:B------:R-:W-:Y:S04]  /*3ddb0*/  STL.64 [R1+0xa10], R92 ;  /* 0x000a105c01007387 */ /* 0x000fe80000100a00 */
[----:B------:R-:W-:Y:S01]  /*3ddc0*/  STL.64 [R1+0xa18], R94 ;  /* 0x000a185e01007387 */ /* 0x000fe20000100a00 */
[C---:B------:R-:W-:Y:S03]  /*3ddd0*/  HMMA.1688.F32.TF32 R88, R28.reuse, R212, R244 ;  /* 0x000000d41c58723c */ /* 0x040fe600000810f4 */
[----:B------:R-:W-:Y:S04]  /*3dde0*/  LDS R4, [R2+0x8280] ;  /* 0x0082800002047984 */ /* 0x000fe80000000800 */
[----:B------:R-:W-:Y:S04]  /*3ddf0*/  LDS R6, [R2+0xa280] ;  /* 0x00a2800002067984 */ /* 0x000fe80000000800 */
[----:B------:R-:W-:Y:S04]  /*3de00*/  STL.64 [R1+0x9f0], R24 ;  /* 0x0009f01801007387 */ /* 0x000fe80000100a00 */
[----:B------:R1:W-:Y:S04]  /*3de10*/  STL.64 [R1+0x9f8], R26 ;  /* 0x0009f81a01007387 */ /* 0x0003e80000100a00 */
[----:B------:R-:W-:Y:S04]  /*3de20*/  LDS R5, [R3+0x8280] ;  /* 0x0082800003057984 */ /* 0x000fe80000000800 */
[----:B------:R-:W2:Y:S01]  /*3de30*/  LDS R7, [R3+0xa280] ;  /* 0x00a2800003077984 */ /* 0x000ea20000000800 */
[C---:B-1----:R-:W-:Y:S11]  /*3de40*/  HMMA.1688.F32.TF32 R24, R28.reuse, R208, R240 ;  /* 0x000000d01c18723c */ /* 0x042ff600000810f0 */
[----:B------:R-:W-:Y:S11]  /*3de50*/  @!UPT UIADD3 URZ, URZ, URZ, URZ ;  /* 0x0000003f3f3ff290 */ /* 0x000ff6000fffe03f */
[----:B------:R-:W-:Y:S01]  /*3de60*/  @!UPT UIADD3 URZ, URZ, URZ, URZ ;  /* 0x0000003f3f3ff290 */ /* 0x000fe2000fffe03f */
[----:B------:R-:W-:Y:S04]  /*3de70*/  STL.64 [R1+0x9e0], R24 ;  /* 0x0009e01801007387 */ /* 0x000fe80000100a00 */
[----:B------:R1:W-:Y:S04]  /*3de80*/  STL.64 [R1+0x9e8], R26 ;  /* 0x0009e81a01007387 */ /* 0x0003e80000100a00 */
[----:B------:R-:W2:Y:S01]  /*3de90*/  LDL.LU R244, [R1+0x4b0] ;  /* 0x0004b00001f47983 */ /* 0x000ea20000300800 */
[C---:B-1----:R-:W-:Y:S03]  /*3dea0*/  HMMA.1688.F32.TF32 R24, R28.reuse, R216, R248 ;  /* 0x000000d81c18723c */ /* 0x042fe600000810f8 */
[----:B------:R1:W-:Y:S04]  /*3deb0*/  STL.64 [R1+0x9d0], R88 ;  /* 0x0009d05801007387 */ /* 0x0003e80000100a00 */
[----:B------:R1:W-:Y:S11]  /*3dec0*/  STL.64 [R1+0x9d8], R90 ;  /* 0x0009d85a01007387 */ /* 0x0003f60000100a00 */
[----:B------:R-:W-:Y:S05]  /*3ded0*/  @!UPT UIADD3 URZ, URZ, URZ, URZ ;  /* 0x0000003f3f3ff290 */ /* 0x000fea000fffe03f */
        /* <DEDUP_REMOVED lines=8> */
[----:B------:R-:W2:Y:S04]  /*3df60*/  LDL.LU R243, [R1+0x4cc] ;  /* 0x0004cc0001f37983 */ /* 0x000ea80000300800 */
[----:B-1----:R-:W2:Y:S04]  /*3df70*/  LDL.LU R88, [R1+0x4d0] ;  /* 0x0004d00001587983 */ /* 0x002ea80000300800 */
        /* <DEDUP_REMOVED lines=84> */
[C---:B---3--:R-:W-:Y:S08]  /*3e4c0*/  HMMA.1688.F32.TF32 R132, R28.reuse, R20, R132 ;  /* 0x000000141c84723c */ /* 0x048ff00000081084 */
[C---:B----4-:R-:W-:Y:S08]  /*3e4d0*/  HMMA.1688.F32.TF32 R136, R28.reuse, R16, R136 ;  /* 0x000000101c88723c */ /* 0x050ff00000081088 */
[C---:B------:R-:W-:Y:S08]  /*3e4e0*/  HMMA.1688.F32.TF32 R144, R28.reuse, R8, R144 ;  /* 0x000000081c90723c */ /* 0x040ff00000081090 */
[C---:B------:R-:W-:Y:S08]  /*3e4f0*/  HMMA.1688.F32.TF32 R148, R28.reuse, R236, R148 ;  /* 0x000000ec1c94723c */ /* 0x040ff00000081094 */
[C---:B------:R-:W-:Y:S08]  /*3e500*/  HMMA.1688.F32.TF32 R180, R28.reuse, R224, R180 ;  /* 0x000000e01cb4723c */ /* 0x040ff000000810b4 */
[C---:B------:R-:W-:Y:S08]  /*3e510*/  HMMA.1688.F32.TF32 R24, R28.reuse, R220, R184 ;  /* 0x000000dc1c18723c */ /* 0x040ff000000810b8 */
[C---:B------:R-:W-:Y:S08]  /*3e520*/  HMMA.1688.F32.TF32 R176, R28.reuse, R228, R176 ;  /* 0x000000e41cb0723c */ /* 0x040ff000000810b0 */
[C---:B------:R-:W-:Y:S07]  /*3e530*/  HMMA.1688.F32.TF32 R172, R28.reuse, R232, R172 ;  /* 0x000000e81cac723c */ /* 0x040fee00000810ac */
[----:B------:R-:W-:Y:S01]  /*3e540*/  STL.64 [R1+0x9b0], R24 ;  /* 0x0009b01801007387 */ /* 0x000fe20000100a00 */
[----:B------:R-:W-:Y:S03]  /*3e550*/  HMMA.1688.F32.TF32 R140, R28, R12, R140 ;  /* 0x0000000c1c8c723c */ /* 0x000fe6000008108c */
        /* <DEDUP_REMOVED lines=24> */
[C---:B------:R-:W-:Y:S03]  /*3e6e0*/  HMMA.1688.F32.TF32 R124, R4.reuse, R200, R120 ;  /* 0x000000c8047c723c */ /* 0x040fe60000081078 */
[----:B------:R-:W-:Y:S04]  /*3e6f0*/  LDS R28, [R2+0x8380] ;  /* 0x00838000021c7984 */ /* 0x000fe80000000800 */
[----:B------:R-:W-:Y:S01]  /*3e700*/  LDS R30, [R2+0xa380] ;  /* 0x00a38000021e7984 */ /* 0x000fe20000000800 */
[C---:B------:R-:W-:Y:S03]  /*3e710*/  HMMA.1688.F32.TF32 R120, R4.reuse, R204, R116 ;  /* 0x000000cc0478723c */ /* 0x040fe60000081074 */
[----:B------:R-:W-:Y:S04]  /*3e720*/  LDS R29, [R3+0x8380] ;  /* 0x00838000031d7984 */ /* 0x000fe80000000800 */
[----:B------:R-:W2:Y:S01]  /*3e730*/  LDS R31, [R3+0xa380] ;  /* 0x00a38000031f7984 */ /* 0x000ea20000000800 */
        /* <DEDUP_REMOVED lines=28> */
[C---:B---3--:R-:W-:Y:S08]  /*3e900*/  HMMA.1688.F32.TF32 R96, R4.reuse, R8, R244 ;  /* 0x000000080460723c */ /* 0x048ff000000810f4 */
[----:B----4-:R-:W-:Y:S01]  /*3e910*/  HMMA.1688.F32.TF32 R92, R4, R12, R248 ;  /* 0x0000000c045c723c */ /* 0x010fe200000810f8 */
[----:B------:R3:W-:Y:S04]  /*3e920*/  STL.64 [R1+0x870], R88 ;  /* 0x0008705801007387 */ /* 0x0007e80000100a00 */
[----:B------:R4:W-:Y:S04]  /*3e930*/  STL.64 [R1+0x878], R90 ;  /* 0x0008785a01007387 */ /* 0x0009e80000100a00 */
[----:B---3--:R-:W3:Y:S06]  /*3e940*/  LDL.LU R88, [R1+0x10] ;  /* 0x0000100001587983 */ /* 0x008eec0000300800 */
[----:B------:R-:W-:Y:S04]  /*3e950*/  STL.64 [R1+0x860], R96 ;  /* 0x0008606001007387 */ /* 0x000fe80000100a00 */
[----:B------:R-:W-:Y:S04]  /*3e960*/  STL.64 [R1+0x868], R98 ;  /* 0x0008686201007387 */ /* 0x000fe80000100a00 */
[----:B------:R1:W-:Y:S04]  /*3e970*/  STL.64 [R1+0x850], R92 ;  /* 0x0008505c01007387 */ /* 0x0003e80000100a00 */
[----:B------:R2:W-:Y:S04]  /*3e980*/  STL.64 [R1+0x858], R94 ;  /* 0x0008585e01007387 */ /* 0x0005e80000100a00 */
[----:B------:R-:W3:Y:S04]  /*3e990*/  LDL.LU R89, [R1+0x14] ;  /* 0x0000140001597983 */ /* 0x000ee80000300800 */
[----:B----4-:R-:W3:Y:S01]  /*3e9a0*/  LDL.LU R90, [R1+0x18] ;  /* 0x00001800015a7983 */ /* 0x010ee20000300800 */
[----:B-1----:R-:W-:Y:S01]  /*3e9b0*/  MOV R92, R33 ;  /* 0x00000021005c7202 */ /* 0x002fe20000000f00 */
[----:B------:R-:W-:-:S02]  /*3e9c0*/  IMAD.MOV.U32 R93, RZ, RZ, R32 ;  /* 0x000000ffff5d7224 */ /* 0x000fc400078e0020 */
[----:B------:R-:W3:Y:S04]  /*3e9d0*/  LDL.LU R91, [R1+0x1c] ;  /* 0x00001c00015b7983 */ /* 0x000ee80000300800 */
[----:B------:R-:W4:Y:S04]  /*3e9e0*/  LDL.LU R33, [R1+0x40ec] ;  /* 0x0040ec0001217983 */ /* 0x000f280000300800 */
[----:B------:R-:W3:Y:S04]  /*3e9f0*/  LDL.LU R32, [R1+0x40e8] ;  /* 0x0040e80001207983 */ /* 0x000ee80000300800 */
[----:B--2---:R-:W2:Y:S04]  /*3ea00*/  LDL.LU R94, [R1+0x28] ;  /* 0x00002800015e7983 */ /* 0x004ea80000300800 */
[----:B------:R-:W2:Y:S04]  /*3ea10*/  LDL.LU R95, [R1+0x2c] ;  /* 0x00002c00015f7983 */ /* 0x000ea80000300800 */
[----:B------:R-:W2:Y:S04]  /*3ea20*/  LDL.LU R104, [R1+0x50] ;  /* 0x0000500001687983 */ /* 0x000ea80000300800 */
[----:B------:R-:W2:Y:S01]  /*3ea30*/  LDL.LU R105, [R1+0x54] ;  /* 0x0000540001697983 */ /* 0x000ea20000300800 */
[----:B----4-:R-:W-:-:S03]  /*3ea40*/  IMAD.MOV.U32 R106, RZ, RZ, R33 ;  /* 0x000000ffff6a7224 */ /* 0x010fc600078e0021 */
[----:B------:R-:W4:Y:S01]  /*3ea50*/  LDL.LU R33, [R1+0x40e4] ;  /* 0x0040e40001217983 */ /* 0x000f220000300800 */
[----:B---3--:R-:W-:-:S03]  /*3ea60*/  IMAD.MOV.U32 R107, RZ, RZ, R32 ;  /* 0x000000ffff6b7224 */ /* 0x008fc600078e0020 */
[----:B------:R-:W3:Y:S04]  /*3ea70*/  LDL.LU R32, [R1+0x40e0] ;  /* 0x0040e00001207983 */ /* 0x000ee80000300800 */
[----:B------:R-:W2:Y:S04]  /*3ea80*/  LDL.LU R108, [R1+0x60] ;  /* 0x00006000016c7983 */ /* 0x000ea80000300800 */
[----:B------:R-:W2:Y:S04]  /*3ea90*/  LDL.LU R109, [R1+0x64] ;  /* 0x00006400016d7983 */ /* 0x000ea80000300800 */
[----:B------:R-:W2:Y:S04]  /*3eaa0*/  LDL.LU R110, [R1+0x68] ;  /* 0x00006800016e7983 */ /* 0x000ea80000300800 */
[----:B------:R-:W2:Y:S04]  /*3eab0*/  LDL.LU R111, [R1+0x6c] ;  /* 0x00006c00016f7983 */ /* 0x000ea80000300800 */
[----:B------:R-:W2:Y:S04]  /*3eac0*/  LDL.LU R112, [R1+0x70] ;  /* 0x0000700001707983 */ /* 0x000ea80000300800 */
[----:B------:R-:W2:Y:S01]  /*3ead0*/  LDL.LU R113, [R1+0x74] ;  /* 0x0000740001717983 */ /* 0x000ea20000300800 */
[----:B----4-:R-:W-:-:S02]  /*3eae0*/  IMAD.MOV.U32 R115, RZ, RZ, R33 ;  /* 0x000000ffff737224 */ /* 0x010fc400078e0021 */
[----:B---3--:R-:W-:Y:S02]  /*3eaf0*/  IMAD.MOV.U32 R114, RZ, RZ, R32 ;  /* 0x000000ffff727224 */ /* 0x008fe400078e0020 */
[----:B------:R-:W3:Y:S04]  /*3eb00*/  LDL.LU R32, [R1+0x40dc] ;  /* 0x0040dc0001207983 */ /* 0x000ee80000300800 */
[----:B------:R-:W4:Y:S04]  /*3eb10*/  LDL.LU R33, [R1+0x40d8] ;  /* 0x0040d80001217983 */ /* 0x000f280000300800 */
[----:B------:R-:W2:Y:S04]  /*3eb20*/  LDL.LU R120, [R1+0x90] ;  /* 0x0000900001787983 */ /* 0x000ea80000300800 */
[----:B------:R-:W2:Y:S04]  /*3eb30*/  LDL.LU R121, [R1+0x94] ;  /* 0x0000940001797983 */ /* 0x000ea80000300800 */
[----:B------:R-:W2:Y:S04]  /*3eb40*/  LDL.LU R122, [R1+0x98] ;  /* 0x00009800017a7983 */ /* 0x000ea80000300800 */
[----:B------:R-:W2:Y:S04]  /*3eb50*/  LDL.LU R123, [R1+0x9c] ;  /* 0x00009c00017b7983 */ /* 0x000ea80000300800 */
[----:B------:R-:W2:Y:S01]  /*3eb60*/  LDL.LU R124, [R1+0xa0] ;  /* 0x0000a000017c7983 */ /* 0x000ea20000300800 */
[----:B---3--:R-:W-:-:S02]  /*3eb70*/  IMAD.MOV.U32 R126, RZ, RZ, R32 ;  /* 0x000000ffff7e7224 */ /* 0x008fc400078e0020 */
[----:B----4-:R-:W-:Y:S02]  /*3eb80*/  IMAD.MOV.U32 R125, RZ, RZ, R33 ;  /* 0x000000ffff7d7224 */ /* 0x010fe400078e0021 */
[----:B------:R-:W3:Y:S04]  /*3eb90*/  LDL.LU R33, [R1+0x40d4] ;  /* 0x0040d40001217983 */ /* 0x000ee80000300800 */
[----:B------:R-:W3:Y:S04]  /*3eba0*/  LDL.LU R32, [R1+0x40d0] ;  /* 0x0040d00001207983 */ /* 0x000ee80000300800 */
[----:B------:R-:W4:Y:S04]  /*3ebb0*/  LDL.LU R127, [R1+0xac] ;  /* 0x0000ac00017f7983 */ /* 0x000f280000300800 */
[----:B------:R-:W2:Y:S04]  /*3ebc0*/  LDL.LU R128, [R1+0xb0] ;  /* 0x0000b00001807983 */ /* 0x000ea80000300800 */
[----:B------:R-:W2:Y:S04]  /*3ebd0*/  LDL.LU R129, [R1+0xb4] ;  /* 0x0000b40001817983 */ /* 0x000ea80000300800 */
[----:B------:R-:W2:Y:S04]  /*3ebe0*/  LDL.LU R130, [R1+0xb8] ;  /* 0x0000b80001827983 */ /* 0x000ea80000300800 */
[----:B------:R-:W2:Y:S04]  /*3ebf0*/  LDL.LU R131, [R1+0xbc] ;  /* 0x0000bc0001837983 */ /* 0x000ea80000300800 */
        /* <DEDUP_REMOVED lines=66> */
[----:B------:R-:W4:Y:S04]  /*3f020*/  LDL.LU R240, [R1] ;  /* 0x0000000001f07983 */ /* 0x000f280000300800 */
[----:B------:R-:W4:Y:S04]  /*3f030*/  LDL.LU R241, [R1+0x4] ;  /* 0x0000040001f17983 */ /* 0x000f280000300800 */
[----:B------:R-:W4:Y:S04]  /*3f040*/  LDL.LU R242, [R1+0x8] ;  /* 0x0000080001f27983 */ /* 0x000f280000300800 */
[----:B------:R-:W4:Y:S01]  /*3f050*/  LDL.LU R243, [R1+0xc] ;  /* 0x00000c0001f37983 */ /* 0x000f220000300800 */
[C---:B--2---:R-:W-:Y:S08]  /*3f060*/  HMMA.1688.F32.TF32 R176, R4.reuse, R20, R176 ;  /* 0x0000001404b0723c */ /* 0x044ff000000810b0 */
[C---:B---3--:R-:W-:Y:S08]  /*3f070*/  HMMA.1688.F32.TF32 R180, R4.reuse, R16, R180 ;  /* 0x0000001004b4723c */ /* 0x048ff000000810b4 */
[----:B----4-:R-:W-:Y:S11]  /*3f080*/  HMMA.1688.F32.TF32 R4, R4, R40, R172 ;  /* 0x000000280404723c */ /* 0x010ff600000810ac */
[----:B------:R-:W-:Y:S04]  /*3f090*/  @!UPT UIADD3 URZ, URZ, URZ, URZ ;  /* 0x0000003f3f3ff290 */ /* 0x000fe8000fffe03f */
[----:B------:R-:W-:Y:S04]  /*3f0a0*/  STL.64 [R1+0x840], R180 ;  /* 0x000840b401007387 */ /* 0x000fe80000100a00 */
[----:B------:R1:W-:Y:S04]  /*3f0b0*/  STL.64 [R1+0x848], R182 ;  /* 0x000848b601007387 */ /* 0x0003e80000100a00 */
[----:B-1----:R-:W2:Y:S04]  /*3f0c0*/  LDL.LU.64 R182, [R1+0x40c8] ;  /* 0x0040c80001b67983 */ /* 0x002ea80000300a00 */
[----:B------:R-:W3:Y:S04]  /*3f0d0*/  LDL.LU.64 R180, [R1+0x40c0] ;  /* 0x0040c00001b47983 */ /* 0x000ee80000300a00 */
[----:B------:R-:W-:Y:S04]  /*3f0e0*/  STL.64 [R1+0x830], R176 ;  /* 0x000830b001007387 */ /* 0x000fe80000100a00 */
[----:B------:R1:W-:Y:S04]  /*3f0f0*/  STL.64 [R1+0x838], R178 ;  /* 0x000838b201007387 */ /* 0x0003e80000100a00 */
[----:B-1----:R-:W4:Y:S04]  /*3f100*/  LDL.LU.64 R178, [R1+0x40b8] ;  /* 0x0040b80001b27983 */ /* 0x002f280000300a00 */
[----:B------:R-:W2:Y:S04]  /*3f110*/  LDL.LU.64 R176, [R1+0x40b0] ;  /* 0x0040b00001b07983 */ /* 0x000ea80000300a00 */
[----:B------:R-:W2:Y:S04]  /*3f120*/  LDL.LU.64 R174, [R1+0x40a8] ;  /* 0x0040a80001ae7983 */ /* 0x000ea80000300a00 */
[----:B------:R-:W2:Y:S04]  /*3f130*/  LDL.LU.64 R172, [R1+0x40a0] ;  /* 0x0040a00001ac7983 */ /* 0x000ea80000300a00 */
[----:B------:R1:W-:Y:S04]  /*3f140*/  STL.64 [R1+0x820], R4 ;  /* 0x0008200401007387 */ /* 0x0003e80000100a00 */
[----:B------:R1:W-:Y:S04]  /*3f150*/  STL.64 [R1+0x828], R6 ;  /* 0x0008280601007387 */ /* 0x0003e80000100a00 */
[----:B-1----:R-:W2:Y:S04]  /*3f160*/  LDL.LU R4, [R1+0x1d0] ;  /* 0x0001d00001047983 */ /* 0x002ea80000300800 */
[----:B------:R-:W2:Y:S04]  /*3f170*/  LDL.LU R5, [R1+0x1d4] ;  /* 0x0001d40001057983 */ /* 0x000ea80000300800 */
[----:B------:R-:W2:Y:S04]  /*3f180*/  LDL.LU R6, [R1+0x1d8] ;  /* 0x0001d80001067983 */ /* 0x000ea80000300800 */
[----:B------:R-:W2:Y:S01]  /*3f190*/  LDL.LU R7, [R1+0x1dc] ;  /* 0x0001dc0001077983 */ /* 0x000ea20000300800 */
[C---:B------:R-:W-:Y:S08]  /*3f1a0*/  HMMA.1688.F32.TF32 R148, R24.reuse, R196, R148 ;  /* 0x000000c41894723c */ /* 0x040ff00000081094 */
[C---:B------:R-:W-:Y:S08]  /*3f1b0*/  HMMA.1688.F32.TF32 R144, R24.reuse, R200, R144 ;  /* 0x000000c81890723c */ /* 0x040ff00000081090 */
[C---:B------:R-:W-:Y:S08]  /*3f1c0*/  HMMA.1688.F32.TF32 R140, R24.reuse, R204, R140 ;  /* 0x000000cc188c723c */ /* 0x040ff0000008108c */
[C---:B------:R-:W-:Y:S01]  /*3f1d0*/  HMMA.1688.F32.TF32 R136, R24.reuse, R208, R136 ;  /* 0x000000d01888723c */ /* 0x040fe20000081088 */
[----:B------:R-:W-:Y:S07]  /*3f1e0*/  STL.64 [R1+0x800], R148 ;  /* 0x0008009401007387 */ /* 0x000fee0000100a00 */
[C---:B------:R-:W-:Y:S01]  /*3f1f0*/  HMMA.1688.F32.TF32 R244, R24.reuse, R212, R244 ;  /* 0x000000d418f4723c */ /* 0x040fe200000810f4 */
[----:B------:R1:W-:Y:S07]  /*3f200*/  STL.64 [R1+0x808], R150 ;  /* 0x0008089601007387 */ /* 0x0003ee0000100a00 */
[C---:B------:R-:W-:Y:S01]  /*3f210*/  HMMA.1688.F32.TF32 R248, R24.reuse, R216, R248 ;  /* 0x000000d818f8723c */ /* 0x040fe200000810f8 */
        /* <DEDUP_REMOVED lines=22> */
[C---:B------:R-:W-:Y:S08]  /*3f380*/  HMMA.1688.F32.TF32 R192, R24.reuse, R224, R192 ;  /* 0x000000e018c0723c */ /* 0x040ff000000810c0 */
[C---:B------:R-:W-:Y:S08]  /*3f390*/  HMMA.1688.F32.TF32 R188, R24.reuse, R228, R188 ;  /* 0x000000e418bc723c */ /* 0x040ff000000810bc */
[C---:B------:R-:W-:Y:S08]  /*3f3a0*/  HMMA.1688.F32.TF32 R32, R24.reuse, R236, R32 ;  /* 0x000000ec1820723c */ /* 0x040ff00000081020 */
[C---:B------:R-:W-:Y:S08]  /*3f3b0*/  HMMA.1688.F32.TF32 R132, R24.reuse, R8, R132 ;  /* 0x000000081884723c */ /* 0x040ff00000081084 */
[C---:B------:R-:W-:Y:S08]  /*3f3c0*/  HMMA.1688.F32.TF32 R120, R24.reuse, R20, R120 ;  /* 0x000000141878723c */ /* 0x040ff00000081078 */
[C---:B--2---:R-:W-:Y:S11]  /*3f3d0*/  HMMA.1688.F32.TF32 R4, R24.reuse, R220, R4 ;  /* 0x000000dc1804723c */ /* 0x044ff60000081004 */
        /* <DEDUP_REMOVED lines=8> */
[----:B------:R-:W-:Y:S09]  /*3f460*/  STL.64 [R1+0x6e8], R190 ;  /* 0x0006e8be01007387 */ /* 0x000ff20000100a00 */
[----:B------:R-:W-:Y:S04]  /*3f470*/  STL.64 [R1+0x6d0], R4 ;  /* 0x0006d00401007387 */ /* 0x000fe80000100a00 */
[----:B------:R1:W-:Y:S02]  /*3f480*/  STL.64 [R1+0x6d8], R6 ;  /* 0x0006d80601007387 */ /* 0x0003e40000100a00 */
[C---:B-1----:R-:W-:Y:S02]  /*3f490*/  HMMA.1688.F32.TF32 R4, R24.reuse, R12, R128 ;  /* 0x0000000c1804723c */ /* 0x042fe40000081080 */
[----:B------:R-:W-:Y:S04]  /*3f4a0*/  STL.64 [R1+0x6b0], R32 ;  /* 0x0006b02001007387 */ /* 0x000fe80000100a00 */
[----:B------:R1:W-:Y:S04]  /*3f4b0*/  STL.64 [R1+0x6b8], R34 ;  /* 0x0006b82201007387 */ /* 0x0003e80000100a00 */
[----:B------:R-:W-:Y:S04]  /*3f4c0*/  STL.64 [R1+0x690], R132 ;  /* 0x0006908401007387 */ /* 0x000fe80000100a00 */
[----:B------:R-:W-:Y:S01]  /*3f4d0*/  STL.64 [R1+0x698], R134 ;  /* 0x0006988601007387 */ /* 0x000fe20000100a00 */
[C---:B-1----:R-:W-:Y:S08]  /*3f4e0*/  HMMA.1688.F32.TF32 R32, R24.reuse, R16, R124 ;  /* 0x000000101820723c */ /* 0x042ff0000008107c */
[----:B------:R-:W-:Y:S04]  /*3f4f0*/  STL.64 [R1+0x670], R4 ;  /* 0x0006700401007387 */ /* 0x000fe80000100a00 */
[----:B------:R1:W-:Y:S02]  /*3f500*/  STL.64 [R1+0x678], R6 ;  /* 0x0006780601007387 */ /* 0x0003e40000100a00 */
[----:B-1----:R-:W-:Y:S09]  /*3f510*/  HMMA.1688.F32.TF32 R4, R24, R40, R116 ;  /* 0x000000281804723c */ /* 0x002ff20000081074 */
[----:B------:R-:W-:Y:S04]  /*3f520*/  STL.64 [R1+0x640], R32 ;  /* 0x0006402001007387 */ /* 0x000fe80000100a00 */
[----:B------:R1:W-:Y:S04]  /*3f530*/  STL.64 [R1+0x648], R34 ;  /* 0x0006482201007387 */ /* 0x0003e80000100a00 */
[----:B------:R-:W-:Y:S01]  /*3f540*/  STL.64 [R1+0x620], R120 ;  /* 0x0006207801007387 */ /* 0x000fe20000100a00 */
[C---:B------:R-:W-:Y:S03]  /*3f550*/  HMMA.1688.F32.TF32 R24, R28.reuse, R200, R108 ;  /* 0x000000c81c18723c */ /* 0x040fe6000008106c */
[----:B------:R-:W-:Y:S05]  /*3f560*/  STL.64 [R1+0x628], R122 ;  /* 0x0006287a01007387 */ /* 0x000fea0000100a00 */
[C---:B-1----:R-:W-:Y:S01]  /*3f570*/  HMMA.1688.F32.TF32 R32, R28.reuse, R196, R112 ;  /* 0x000000c41c20723c */ /* 0x042fe20000081070 */
[----:B------:R-:W-:Y:S04]  /*3f580*/  STL.64 [R1+0x600], R4 ;  /* 0x0006000401007387 */ /* 0x000fe80000100a00 */
[----:B------:R1:W-:Y:S03]  /*3f590*/  STL.64 [R1+0x608], R6 ;  /* 0x0006080601007387 */ /* 0x0003e60000100a00 */
[C---:B-1----:R-:W-:Y:S11]  /*3f5a0*/  HMMA.1688.F32.TF32 R4, R28.reuse, R204, R104 ;  /* 0x000000cc1c04723c */ /* 0x042ff60000081068 */
[----:B------:R-:W-:Y:S04]  /*3f5b0*/  @!UPT UIADD3 URZ, URZ, URZ, URZ ;  /* 0x0000003f3f3ff290 */ /* 0x000fe8000fffe03f */
[----:B------:R-:W-:Y:S04]  /*3f5c0*/  STL.64 [R1+0x5f0], R32 ;  /* 0x0005f02001007387 */ /* 0x000fe80000100a00 */
[----:B------:R-:W-:Y:S04]  /*3f5d0*/  STL.64 [R1+0x5f8], R34 ;  /* 0x0005f82201007387 */ /* 0x000fe80000100a00 */
[----:B------:R-:W-:Y:S04]  /*3f5e0*/  STL.64 [R1+0x5e0], R24 ;  /* 0x0005e01801007387 */ /* 0x000fe80000100a00 */
[----:B------:R1:W-:Y:S01]  /*3f5f0*/  STL.64 [R1+0x5e8], R26 ;  /* 0x0005e81a01007387 */ /* 0x0003e20000100a00 */
[C---:B------:R-:W-:Y:S01]  /*3f600*/  HMMA.1688.F32.TF32 R92, R28.reuse, R216, R92 ;  /* 0x000000d81c5c723c */ /* 0x040fe2000008105c */
[----:B---3--:R-:W-:Y:S01]  /*3f610*/  IMAD.MOV.U32 R190, RZ, RZ, R247 ;  /* 0x000000ffffbe7224 */ /* 0x008fe200078e00f7 */
[----:B------:R-:W-:Y:S01]  /*3f620*/  MOV R191, R248 ;  /* 0x000000f800bf7202 */ /* 0x000fe20000000f00 */
[----:B------:R-:W-:Y:S01]  /*3f630*/  IMAD.MOV.U32 R192, RZ, RZ, R249 ;  /* 0x000000ffffc07224 */ /* 0x000fe200078e00f9 */
[----:B------:R-:W-:Y:S04]  /*3f640*/  LDS R32, [R2+0x8400] ;  /* 0x0084000002207984 */ /* 0x000fe80000000800 */
[----:B------:R-:W-:Y:S01]  /*3f650*/  STL.64 [R1+0x5d0], R4 ;  /* 0x0005d00401007387 */ /* 0x000fe20000100a00 */
[----:B-1----:R-:W-:Y:S03]  /*3f660*/  HMMA.1688.F32.TF32 R24, R28, R208, R100 ;  /* 0x000000d01c18723c */ /* 0x002fe60000081064 */
[----:B------:R1:W-:Y:S01]  /*3f670*/  STL.64 [R1+0x5d8], R6 ;  /* 0x0005d80601007387 */ /* 0x0003e20000100a00 */
[----:B------:R-:W-:-:S02]  /*3f680*/  IMAD.MOV.U32 R193, RZ, RZ, R250 ;  /* 0x000000ffffc17224 */ /* 0x000fc400078e00fa */
[----:B------:R-:W-:Y:S01]  /*3f690*/  IMAD.MOV.U32 R194, RZ, RZ, R251 ;  /* 0x000000ffffc27224 */ /* 0x000fe200078e00fb */
[----:B------:R-:W-:Y:S01]  /*3f6a0*/  LDS R34, [R2+0xa400] ;  /* 0x00a4000002227984 */ /* 0x000fe20000000800 */
[----:B------:R-:W-:Y:S02]  /*3f6b0*/  IMAD.MOV.U32 R184, RZ, RZ, R245 ;  /* 0x000000ffffb87224 */ /* 0x000fe400078e00f5 */
[----:B------:R-:W-:Y:S01]  /*3f6c0*/  IMAD.MOV.U32 R186, RZ, RZ, R246 ;  /* 0x000000ffffba7224 */ /* 0x000fe200078e00f6 */
[----:B------:R-:W-:Y:S01]  /*3f6d0*/  LDS R33, [R3+0x8400] ;  /* 0x0084000003217984 */ /* 0x000fe20000000800 */
[C---:B-1----:R-:W-:Y:S01]  /*3f6e0*/  HMMA.1688.F32.TF32 R4, R28.reuse, R212, R96 ;  /* 0x000000d41c04723c */ /* 0x042fe20000081060 */
[----:B------:R-:W-:Y:S02]  /*3f6f0*/  IMAD.MOV.U32 R187, RZ, RZ, R244 ;  /* 0x000000ffffbb7224 */ /* 0x000fe400078e00f4 */
[----:B------:R-:W1:Y:S08]  /*3f700*/  LDS R35, [R3+0xa400] ;  /* 0x00a4000003237984 */ /* 0x000e700000000800 */
[----:B------:R-:W-:Y:S04]  /*3f710*/  STL.64 [R1+0x5c0], R24 ;  /* 0x0005c01801007387 */ /* 0x000fe80000100a00 */
[----:B------:R2:W-:Y:S08]  /*3f720*/  STL.64 [R1+0x5c8], R26 ;  /* 0x0005c81a01007387 */ /* 0x0005f00000100a00 */
[----:B------:R-:W-:Y:S01]  /*3f730*/  STL.64 [R1+0x5b0], R4 ;  /* 0x0005b00401007387 */ /* 0x000fe20000100a00 */
[C---:B--2---:R-:W-:Y:S03]  /*3f740*/  HMMA.1688.F32.TF32 R24, R28.reuse, R220, R88 ;  /* 0x000000dc1c18723c */ /* 0x044fe60000081058 */
[----:B------:R2:W-:Y:S05]  /*3f750*/  STL.64 [R1+0x5b8], R6 ;  /* 0x0005b80601007387 */ /* 0x0005ea0000100a00 */
[C---:B--2---:R-:W-:Y:S01]  /*3f760*/  HMMA.1688.F32.TF32 R4, R28.reuse, R224, R240 ;  /* 0x000000e01c04723c */ /* 0x044fe200000810f0 */
[----:B------:R-:W-:Y:S04]  /*3f770*/  STL.64 [R1+0x5a0], R92 ;  /* 0x0005a05c01007387 */ /* 0x000fe80000100a00 */
[----:B------:R-:W-:Y:S04]  /*3f780*/  STL.64 [R1+0x5a8], R94 ;  /* 0x0005a85e01007387 */ /* 0x000fe80000100a00 */
[----:B------:R-:W2:Y:S06]  /*3f790*/  LDL.LU R188, [R1+0x2d0] ;  /* 0x0002d00001bc7983 */ /* 0x000eac0000300800 */
[----:B------:R-:W-:Y:S04]  /*3f7a0*/  STL.64 [R1+0x590], R24 ;  /* 0x0005901801007387 */ /* 0x000fe80000100a00 */
[----:B------:R-:W-:Y:S04]  /*3f7b0*/  STL.64 [R1+0x598], R26 ;  /* 0x0005981a01007387 */ /* 0x000fe80000100a00 */
[----:B------:R-:W-:Y:S04]  /*3f7c0*/  LDS R24, [R2+0x8480] ;  /* 0x0084800002187984 */ /* 0x000fe80000000800 */
[----:B------:R-:W-:Y:S04]  /*3f7d0*/  STL.64 [R1+0x580], R4 ;  /* 0x0005800401007387 */ /* 0x000fe80000100a00 */
[----:B------:R3:W-:Y:S04]  /*3f7e0*/  STL.64 [R1+0x588], R6 ;  /* 0x0005880601007387 */ /* 0x0007e80000100a00 */
[----:B------:R-:W2:Y:S04]  /*3f7f0*/  LDL.LU R189, [R1+0x2d4] ;  /* 0x0002d40001bd7983 */ /* 0x000ea80000300800 */
[----:B------:R-:W2:Y:S04]  /*3f800*/  LDL.LU R247, [R1+0x403c] ;  /* 0x00403c0001f77983 */ /* 0x000ea80000300800 */
[----:B------:R-:W3:Y:S04]  /*3f810*/  LDL.LU R248, [R1+0x4038] ;  /* 0x0040380001f87983 */ /* 0x000ee80000300800 */
[----:B------:R-:W3:Y:S04]  /*3f820*/  LDL.LU R249, [R1+0x4034] ;  /* 0x0040340001f97983 */ /* 0x000ee80000300800 */
[----:B------:R-:W3:Y:S04]  /*3f830*/  LDL.LU R250, [R1+0x4030] ;  /* 0x0040300001fa7983 */ /* 0x000ee80000300800 */
[----:B------:R-:W3:Y:S04]  /*3f840*/  LDL.LU R251, [R1+0x402c] ;  /* 0x00402c0001fb7983 */ /* 0x000ee80000300800 */
[----:B------:R-:W2:Y:S04]  /*3f850*/  LDL.LU R195, [R1+0x32c] ;  /* 0x00032c0001c37983 */ /* 0x000ea80000300800 */
[----:B------:R-:W4:Y:S04]  /*3f860*/  LDL.LU R245, [R1+0x4028] ;  /* 0x0040280001f57983 */ /* 0x000f280000300800 */
[----:B------:R-:W4:Y:S04]  /*3f870*/  LDL.LU R185, [R1+0x2b4] ;  /* 0x0002b40001b97983 */ /* 0x000f280000300800 */
[----:B------:R-:W4:Y:S04]  /*3f880*/  LDL.LU R246, [R1+0x4024] ;  /* 0x0040240001f67983 */ /* 0x000f280000300800 */
[----:B------:R-:W4:Y:S04]  /*3f890*/  LDL.LU R244, [R1+0x4020] ;  /* 0x0040200001f47983 */ /* 0x000f280000300800 */
[----:B------:R-:W-:Y:S04]  /*3f8a0*/  LDS R26, [R2+0xa480] ;  /* 0x00a48000021a7984 */ /* 0x000fe80000000800 */
[----:B------:R-:W-:Y:S04]  /*3f8b0*/  LDS R25, [R3+0x8480] ;  /* 0x0084800003197984 */ /* 0x000fe80000000800 */
[----:B------:R-:W1:Y:S01]  /*3f8c0*/  LDS R27, [R3+0xa480] ;  /* 0x00a48000031b7984 */ /* 0x000e620000000800 */
[----:B---3--:R-:W-:Y:S07]  /*3f8d0*/  HMMA.1688.F32.TF32 R4, R28, R228, R248 ;  /* 0x000000e41c04723c */ /* 0x008fee00000810f8 */
[----:B--2---:R-:W-:-:S02]  /*3f8e0*/  IMAD.MOV.U32 R248, RZ, RZ, R247 ;  /* 0x000000fffff87224 */ /* 0x004fc400078e00f7 */
[----:B------:R-:W2:Y:S01]  /*3f8f0*/  LDL.LU R247, [R1+0x401c] ;  /* 0x00401c0001f77983 */ /* 0x000ea20000300800 */
[----:B----4-:R-:W-:Y:S11]  /*3f900*/  IMAD.MOV.U32 R249, RZ, RZ, R245 ;  /* 0x000000fffff97224 */ /* 0x010ff600078e00f5 */
[----:B------:R-:W-:Y:S02]  /*3f910*/  @!UPT UIADD3 URZ, URZ, URZ, URZ ;  /* 0x0000003f3f3ff290 */ /* 0x000fe4000fffe03f */
[----:B------:R3:W-:Y:S04]  /*3f920*/  STL.64 [R1+0x570], R4 ;  /* 0x0005700401007387 */ /* 0x0007e80000100a00 */
[----:B------:R4:W-:Y:S04]  /*3f930*/  STL.64 [R1+0x578], R6 ;  /* 0x0005780601007387 */ /* 0x0009e80000100a00 */
[----:B------:R-:W3:Y:S01]  /*3f940*/  LDL.LU R245, [R1+0x4018] ;  /* 0x0040180001f57983 */ /* 0x000ee20000300800 */
[----:B------:R-:W-:Y:S01]  /*3f950*/  MOV R240, R244 ;  /* 0x000000f400f07202 */ /* 0x000fe20000000f00 */
[----:B------:R-:W-:-:S02]  /*3f960*/  IMAD.MOV.U32 R241, RZ, RZ, R246 ;  /* 0x000000fffff17224 */ /* 0x000fc400078e00f6 */
[----:B------:R-:W4:Y:S04]  /*3f970*/  LDL.LU R250, [R1+0x348] ;  /* 0x0003480001fa7983 */ /* 0x000f280000300800 */
[----:B------:R-:W4:Y:S04]  /*3f980*/  LDL.LU R251, [R1+0x34c] ;  /* 0x00034c0001fb7983 */ /* 0x000f280000300800 */
[----:B------:R-:W4:Y:S04]  /*3f990*/  LDL.LU R244, [R1+0x4014] ;  /* 0x0040140001f47983 */ /* 0x000f280000300800 */
[----:B------:R-:W4:Y:S01]  /*3f9a0*/  LDL.LU R246, [R1+0x4010] ;  /* 0x0040100001f67983 */ /* 0x000f220000300800 */
[----:B--2---:R-:W-:-:S03]  /*3f9b0*/  IMAD.MOV.U32 R242, RZ, RZ, R247 ;  /* 0x000000fffff27224 */ /* 0x004fc600078e00f7 */
[----:B------:R-:W2:Y:S01]  /*3f9c0*/  LDL.LU R247, [R1+0x400c] ;  /* 0x00400c0001f77983 */ /* 0x000ea20000300800 */
[----:B---3--:R-:W-:-:S03]  /*3f9d0*/  IMAD.MOV.U32 R243, RZ, RZ, R245 ;  /* 0x000000fffff37224 */ /* 0x008fc600078e00f5 */
[----:B------:R-:W3:Y:S04]  /*3f9e0*/  LDL.LU R245, [R1+0x4008] ;  /* 0x0040080001f57983 */ /* 0x000ee80000300800 */
[----:B------:R-:W3:Y:S04]  /*3f9f0*/  LDL.LU R92, [R1+0x3a0] ;  /* 0x0003a000015c7983 */ /* 0x000ee80000300800 */
[----:B------:R-:W3:Y:S04]  /*3fa00*/  LDL.LU R93, [R1+0x3a4] ;  /* 0x0003a400015d7983 */ /* 0x000ee80000300800 */
[----:B------:R-:W3:Y:S04]  /*3fa10*/  LDL.LU R94, [R1+0x3a8] ;  /* 0x0003a800015e7983 */ /* 0x000ee80000300800 */
[----:B------:R-:W3:Y:S01]  /*3fa20*/  LDL.LU R95, [R1+0x3ac] ;  /* 0x0003ac00015f7983 */ /* 0x000ee20000300800 */
[----:B----4-:R-:W-:-:S03]  /*3fa30*/  IMAD.MOV.U32 R99, RZ, RZ, R244 ;  /* 0x000000ffff637224 */ /* 0x010fc600078e00f4 */
[----:B------:R-:W4:Y:S04]  /*3fa40*/  LDL.LU R4, [R1+0x410] ;  /* 0x0004100001047983 */ /* 0x000f280000300800 */
[----:B------:R-:W4:Y:S01]  /*3fa50*/  LDL.LU R5, [R1+0x414] ;  /* 0x0004140001057983 */ /* 0x000f220000300800 */
[----:B------:R-:W-:-:S03]  /*3fa60*/  IMAD.MOV.U32 R97, RZ, RZ, R246 ;  /* 0x000000ffff617224 */ /* 0x000fc600078e00f6 */
[----:B------:R-:W4:Y:S04]  /*3fa70*/  LDL.LU R6, [R1+0x418] ;  /* 0x0004180001067983 */ /* 0x000f280000300800 */
[----:B------:R-:W4:Y:S04]  /*3fa80*/  LDL.LU R7, [R1+0x41c] ;  /* 0x00041c0001077983 */ /* 0x000f280000300800 */
[----:B------:R-:W4:Y:S01]  /*3fa90*/  LDL.LU R244, [R1+0x420] ;  /* 0x0004200001f47983 */ /* 0x000f220000300800 */
[----:B--2---:R-:W-:Y:S02]  /*3faa0*/  IMAD.MOV.U32 R96, RZ, RZ, R247 ;  /* 0x000000ffff607224 */ /* 0x004fe400078e00f7 */
[----:B---3--:R-:W-:-:S02]  /*3fab0*/  IMAD.MOV.U32 R98, RZ, RZ, R245 ;  /* 0x000000ffff627224 */ /* 0x008fc400078e00f5 */
        /* <DEDUP_REMOVED lines=43> */
[C---:B----4-:R-:W-:Y:S08]  /*3fd70*/  HMMA.1688.F32.TF32 R244, R28.reuse, R16, R244 ;  /* 0x000000101cf4723c */ /* 0x050ff000000810f4 */
[C---:B--2---:R-:W-:Y:S08]  /*3fd80*/  HMMA.1688.F32.TF32 R120, R28.reuse, R12, R120 ;  /* 0x0000000c1c78723c */ /* 0x044ff00000081078 */
[C---:B---3--:R-:W-:Y:S08]  /*3fd90*/  HMMA.1688.F32.TF32 R128, R28.reuse, R236, R128 ;  /* 0x000000ec1c80723c */ /* 0x048ff00000081080 */
[C---:B------:R-:W-:Y:S08]  /*3fda0*/  HMMA.1688.F32.TF32 R132, R28.reuse, R232, R132 ;  /* 0x000000e81c84723c */ /* 0x040ff00000081084 */
[C---:B------:R-:W-:Y:S11]  /*3fdb0*/  HMMA.1688.F32.TF32 R124, R28.reuse, R8, R124 ;  /* 0x000000081c7c723c */ /* 0x040ff6000008107c */
[----:B------:R-:W-:Y:S04]  /*3fdc0*/  @!UPT UIADD3 URZ, URZ, URZ, URZ ;  /* 0x0000003f3f3ff290 */ /* 0x000fe8000fffe03f */
[----:B------:R-:W-:Y:S04]  /*3fdd0*/  STL.64 [R1+0x560], R132 ;  /* 0x0005608401007387 */ /* 0x000fe80000100a00 */
[----:B------:R2:W-:Y:S04]  /*3fde0*/  STL.64 [R1+0x568], R134 ;  /* 0x0005688601007387 */ /* 0x0005e80000100a00 */
[----:B--2---:R-:W2:Y:S04]  /*3fdf0*/  LDL.LU.64 R134, [R1+0x4000] ;  /* 0x0040000001867983 */ /* 0x004ea80000300a00 */
[----:B------:R-:W2:Y:S04]  /*3fe00*/  LDL.LU.64 R132, [R1+0x3ff8] ;  /* 0x003ff80001847983 */ /* 0x000ea80000300a00 */
[----:B------:R-:W-:Y:S04]  /*3fe10*/  STL.64 [R1+0x550], R128 ;  /* 0x0005508001007387 */ /* 0x000fe80000100a00 */
[----:B------:R3:W-:Y:S04]  /*3fe20*/  STL.64 [R1+0x558], R130 ;  /* 0x0005588201007387 */ /* 0x0007e80000100a00 */
[----:B---3--:R-:W3:Y:S04]  /*3fe30*/  LDL.LU.64 R130, [R1+0x3ff0] ;  /* 0x003ff00001827983 */ /* 0x008ee80000300a00 */
[----:B------:R-:W3:Y:S04]  /*3fe40*/  LDL.LU.64 R128, [R1+0x3fe8] ;  /* 0x003fe80001807983 */ /* 0x000ee80000300a00 */
[----:B------:R-:W-:Y:S04]  /*3fe50*/  STL.64 [R1+0x540], R124 ;  /* 0x0005407c01007387 */ /* 0x000fe80000100a00 */
[----:B------:R4:W-:Y:S04]  /*3fe60*/  STL.64 [R1+0x548], R126 ;  /* 0x0005487e01007387 */ /* 0x0009e80000100a00 */
[----:B----4-:R-:W4:Y:S04]  /*3fe70*/  LDL.LU.64 R126, [R1+0x3fe0] ;  /* 0x003fe000017e7983 */ /* 0x010f280000300a00 */
[----:B------:R-:W4:Y:S04]  /*3fe80*/  LDL.LU.64 R124, [R1+0x3fd8] ;  /* 0x003fd800017c7983 */ /* 0x000f280000300a00 */
[----:B------:R-:W-:Y:S04]  /*3fe90*/  STL.64 [R1+0x530], R120 ;  /* 0x0005307801007387 */ /* 0x000fe80000100a00 */
[----:B------:R1:W-:Y:S04]  /*3fea0*/  STL.64 [R1+0x538], R122 ;  /* 0x0005387a01007387 */ /* 0x0003e80000100a00 */
[----:B-1----:R-:W2:Y:S04]  /*3feb0*/  LDL.LU.64 R122, [R1+0x3fd0] ;  /* 0x003fd000017a7983 */ /* 0x002ea80000300a00 */
[----:B------:R-:W2:Y:S04]  /*3fec0*/  LDL.LU.64 R120, [R1+0x3fc8] ;  /* 0x003fc80001787983 */ /* 0x000ea80000300a00 */
[----:B------:R-:W-:Y:S04]  /*3fed0*/  STL.64 [R1+0x520], R244 ;  /* 0x000520f401007387 */ /* 0x000fe80000100a00 */
[----:B------:R1:W-:Y:S04]  /*3fee0*/  STL.64 [R1+0x528], R246 ;  /* 0x000528f601007387 */ /* 0x0003e80000100a00 */
[----:B-1----:R-:W2:Y:S04]  /*3fef0*/  LDL.LU.64 R246, [R1+0x3fc0] ;  /* 0x003fc00001f67983 */ /* 0x002ea80000300a00 */
[----:B------:R-:W2:Y:S01]  /*3ff00*/  LDL.LU.64 R244, [R1+0x3fb8] ;  /* 0x003fb80001f47983 */ /* 0x000ea20000300a00 */
[----:B------:R-:W-:Y:S11]  /*3ff10*/  HMMA.1688.F32.TF32 R4, R28, R20, R4 ;  /* 0x000000141c04723c */ /* 0x000ff60000081004 */
[----:B------:R-:W-:Y:S11]  /*3ff20*/  @!UPT UIADD3 URZ, URZ, URZ, URZ ;  /* 0x0000003f3f3ff290 */ /* 0x000ff6000fffe03f */
[----:B------:R-:W-:Y:S01]  /*3ff30*/  @!UPT UIADD3 URZ, URZ, URZ, URZ ;  /* 0x0000003f3f3ff290 */ /* 0x000fe2000fffe03f */
[----:B------:R-:W-:Y:S04]  /*3ff40*/  STL.64 [R1+0x510], R4 ;  /* 0x0005100401007387 */ /* 0x000fe80000100a00 */
[----:B------:R2:W-:Y:S01]  /*3ff50*/  STL.64 [R1+0x518], R6 ;  /* 0x0005180601007387 */ /* 0x0005e20000100a00 */
[C---:B------:R-:W-:Y:S08]  /*3ff60*/  HMMA.1688.F32.TF32 R116, R32.reuse, R196, R116 ;  /* 0x000000c42074723c */ /* 0x040ff00000081074 */
[C---:B------:R-:W-:Y:S08]  /*3ff70*/  HMMA.1688.F32.TF32 R112, R32.reuse, R200, R112 ;  /* 0x000000c82070723c */ /* 0x040ff00000081070 */
[C---:B------:R-:W-:Y:S08]  /*3ff80*/  HMMA.1688.F32.TF32 R108, R32.reuse, R204, R108 ;  /* 0x000000cc206c723c */ /* 0x040ff0000008106c */
[C---:B------:R-:W-:Y:S08]  /*3ff90*/  HMMA.1688.F32.TF32 R104, R32.reuse, R208, R104 ;  /* 0x000000d02068723c */ /* 0x040ff00000081068 */
[C---:B------:R-:W-:Y:S08]  /*3ffa0*/  HMMA.1688.F32.TF32 R100, R32.reuse, R212, R100 ;  /* 0x000000d42064723c */ /* 0x040ff00000081064 */
[C---:B------:R-:W-:Y:S08]  /*3ffb0*/  HMMA.1688.F32.TF32 R96, R32.reuse, R216, R96 ;  /* 0x000000d82060723c */ /* 0x040ff00000081060 */
[C---:B------:R-:W-:Y:S08]  /*3ffc0*/  HMMA.1688.F32.TF32 R92, R32.reuse, R220, R92 ;  /* 0x000000dc205c723c */ /* 0x040ff0000008105c */
[C---:B------:R-:W-:Y:S08]  /*3ffd0*/  HMMA.1688.F32.TF32 R88, R32.reuse, R224, R88 ;  /* 0x000000e02058723c */ /* 0x040ff00000081058 */
[----:B------:R-:W-:Y:S08]  /*3ffe0*/  HMMA.1688.F32.TF32 R240, R32, R228, R240 ;  /* 0x000000e420f0723c */ /* 0x000ff000000810f0 */
[----:B--2---:R-:W-:Y:S01]  /*3fff0*/  HMMA.1688.F32.TF32 R4, R28, R40, R244 ;  /* 0x000000281c04723c */ /* 0x004fe200000810f4 */
[----:B------:R-:W2:Y:S11]  /*40000*/  LDL.LU R28, [R1+0x370] ;  /* 0x00037000011c7983 */ /* 0x000eb60000300800 */
[----:B------:R-:W-:Y:S11]  /*40010*/  @!UPT UIADD3 URZ, URZ, URZ, URZ ;  /* 0x0000003f3f3ff290 */ /* 0x000ff6000fffe03f */
[----:B------:R-:W-:Y:S04]  /*40020*/  STL.64 [R1+0x500], R4 ;  /* 0x0005000401007387 */ /* 0x000fe80000100a00 */
[----:B------:R-:W-:Y:S04]  /*40030*/  STL.64 [R1+0x508], R6 ;  /* 0x0005080601007387 */ /* 0x000fe80000100a00 */
[----:B------:R-:W2:Y:S04]  /*40040*/  LDL.LU R29, [R1+0x374] ;  /* 0x00037400011d7983 */ /* 0x000ea80000300800 */
[----:B------:R-:W2:Y:S04]  /*40050*/  LDL.LU R30, [R1+0x378] ;  /* 0x00037800011e7983 */ /* 0x000ea80000300800 */
[----:B------:R-:W2:Y:S04]  /*40060*/  LDL.LU R31, [R1+0x37c] ;  /* 0x00037c00011f7983 */ /* 0x000ea80000300800 */
[----:B------:R-:W3:Y:S04]  /*40070*/  LDL.LU R244, [R1+0x350] ;  /* 0x0003500001f47983 */ /* 0x000ee80000300800 */
[----:B------:R-:W3:Y:S04]  /*40080*/  LDL.LU R245, [R1+0x354] ;  /* 0x0003540001f57983 */ /* 0x000ee80000300800 */
[----:B------:R-:W3:Y:S04]  /*40090*/  LDL.LU R246, [R1+0x358] ;  /* 0x0003580001f67983 */ /* 0x000ee80000300800 */
[----:B------:R-:W3:Y:S04]  /*400a0*/  LDL.LU R247, [R1+0x35c] ;  /* 0x00035c0001f77983 */ /* 0x000ee80000300800 */
[----:B------:R-:W-:Y:S04]  /*400b0*/  STL.64 [R1+0x4f0], R116 ;  /* 0x0004f07401007387 */ /* 0x000fe80000100a00 */
[----:B------:R1:W-:Y:S01]  /*400c0*/  STL.64 [R1+0x4f8], R118 ;  /* 0x0004f87601007387 */ /* 0x0003e20000100a00 */
[----:B------:R-:W-:Y:S01]  /*400d0*/  HMMA.1688.F32.TF32 R188, R32, R16, R188 ;  /* 0x0000001020bc723c */ /* 0x000fe200000810bc */
[----:B------:R-:W-:-:S02]  /*400e0*/  IMAD.MOV.U32 R82, RZ, RZ, R53 ;  /* 0x000000ffff527224 */ /* 0x000fc400078e0035 */
[----:B------:R-:W-:Y:S01]  /*400f0*/  IMAD.MOV.U32 R83, RZ, RZ, R52 ;  /* 0x000000ffff537224 */ /* 0x000fe200078e0034 */
[----:B------:R-:W-:Y:S04]  /*40100*/  LDS R4, [R2+0x8500] ;  /* 0x0085000002047984 */ /* 0x000fe80000000800 */
[C---:B------:R-:W-:Y:S01]  /*40110*/  HMMA.1688.F32.TF32 R184, R32.reuse, R20, R184 ;  /* 0x0000001420b8723c */ /* 0x040fe200000810b8 */
[----:B------:R-:W-:Y:S04]  /*40120*/  LDS R6, [R2+0xa500] ;  /* 0x00a5000002067984 */ /* 0x000fe80000000800 */
[----:B-1----:R-:W3:Y:S04]  /*40130*/  LDL.LU.64 R118, [R1+0x3fb0] ;  /* 0x003fb00001767983 */ /* 0x002ee80000300a00 */
[----:B------:R-:W4:Y:S04]  /*40140*/  LDL.LU.64 R116, [R1+0x3fa8] ;  /* 0x003fa80001747983 */ /* 0x000f280000300a00 */
[----:B------:R-:W-:Y:S04]  /*40150*/  STL.64 [R1+0x4e0], R112 ;  /* 0x0004e07001007387 */ /* 0x000fe80000100a00 */
[----:B------:R1:W-:Y:S04]  /*40160*/  STL.64 [R1+0x4e8], R114 ;  /* 0x0004e87201007387 */ /* 0x0003e80000100a00 */
[----:B------:R-:W-:Y:S04]  /*40170*/  LDS R5, [R3+0x8500] ;  /* 0x0085000003057984 */ /* 0x000fe80000000800 */
[----:B------:R-:W2:Y:S04]  /*40180*/  LDS R7, [R3+0xa500] ;  /* 0x00a5000003077984 */ /* 0x000ea80000000800 */
[----:B-1----:R-:W4:Y:S04]  /*40190*/  LDL.LU.64 R114, [R1+0x3fa0] ;  /* 0x003fa00001727983 */ /* 0x002f280000300a00 */
[----:B------:R-:W4:Y:S04]  /*401a0*/  LDL.LU.64 R112, [R1+0x3f98] ;  /* 0x003f980001707983 */ /* 0x000f280000300a00 */
[----:B------:R-:W-:Y:S04]  /*401b0*/  STL.64 [R1+0x4d0], R108 ;  /* 0x0004d06c01007387 */ /* 0x000fe80000100a00 */
[----:B------:R1:W-:Y:S04]  /*401c0*/  STL.64 [R1+0x4d8], R110 ;  /* 0x0004d86e01007387 */ /* 0x0003e80000100a00 */
        /* <DEDUP_REMOVED lines=25> */
[----:B------:R-:W4:Y:S01]  /*40360*/  LDL.LU.64 R240, [R1+0x3f28] ;  /* 0x003f280001f07983 */ /* 0x000f220000300a00 */
[C---:B--2---:R-:W-:Y:S11]  /*40370*/  HMMA.1688.F32.TF32 R28, R32.reuse, R232, R28 ;  /* 0x000000e8201c723c */ /* 0x044ff6000008101c */
[----:B------:R-:W-:Y:S11]  /*40380*/  @!UPT UIADD3 URZ, URZ, URZ, URZ ;  /* 0x0000003f3f3ff290 */ /* 0x000ff6000fffe03f */
[----:B------:R-:W-:Y:S01]  /*40390*/  @!UPT UIADD3 URZ, URZ, URZ, URZ ;  /* 0x0000003f3f3ff290 */ /* 0x000fe2000fffe03f */
[----:B------:R-:W-:Y:S04]  /*403a0*/  STL.64 [R1+0x460], R28 ;  /* 0x0004601c01007387 */ /* 0x000fe80000100a00 */
[----:B------:R3:W-:Y:S02]  /*403b0*/  STL.64 [R1+0x468], R30 ;  /* 0x0004681e01007387 */ /* 0x0007e40000100a00 */
[C---:B---3--:R-:W-:Y:S08]  /*403c0*/  HMMA.1688.F32.TF32 R28, R32.reuse, R236, R244 ;  /* 0x000000ec201c723c */ /* 0x048ff000000810f4 */
[C---:B------:R-:W-:Y:S11]  /*403d0*/  HMMA.1688.F32.TF32 R244, R32.reuse, R8, R248 ;  /* 0x0000000820f4723c */ /* 0x040ff600000810f8 */
[----:B------:R-:W-:Y:S04]  /*403e0*/  @!UPT UIADD3 URZ, URZ, URZ, URZ ;  /* 0x0000003f3f3ff290 */ /* 0x000fe8000fffe03f */
[----:B------:R-:W-:Y:S04]  /*403f0*/  STL.64 [R1+0x450], R28 ;  /* 0x0004501c01007387 */ /* 0x000fe80000100a00 */
[----:B------:R1:W-:Y:S02]  /*40400*/  STL.64 [R1+0x458], R30 ;  /* 0x0004581e01007387 */ /* 0x0003e40000100a00 */
[----:B-1----:R-:W-:Y:S02]  /*40410*/  HMMA.1688.F32.TF32 R28, R32, R12, R192 ;  /* 0x0000000c201c723c */ /* 0x002fe400000810c0 */
[----:B------:R-:W-:Y:S04]  /*40420*/  STL.64 [R1+0x440], R244 ;  /* 0x000440f401007387 */ /* 0x000fe80000100a00 */
[----:B------:R-:W-:Y:S02]  /*40430*/  STL.64 [R1+0x448], R246 ;  /* 0x000448f601007387 */ /* 0x000fe40000100a00 */
[----:B----4-:R-:W-:Y:S11]  /*40440*/  HMMA.1688.F32.TF32 R88, R24, R196, R88 ;  /* 0x000000c41858723c */ /* 0x010ff60000081058 */
[----:B------:R-:W-:Y:S04]  /*40450*/  @!UPT UIADD3 URZ, URZ, URZ, URZ ;  /* 0x0000003f3f3ff290 */ /* 0x000fe8000fffe03f */
[----:B------:R-:W-:Y:S04]  /*40460*/  STL.64 [R1+0x430], R28 ;  /* 0x0004301c01007387 */ /* 0x000fe80000100a00 */
[----:B------:R1:W-:Y:S01]  /*40470*/  STL.64 [R1+0x438], R30 ;  /* 0x0004381e01007387 */ /* 0x0003e20000100a00 */
[----:B------:R-:W-:Y:S01]  /*40480*/  IMAD.MOV.U32 R248, RZ, RZ, R157 ;  /* 0x000000fffff87224 */ /* 0x000fe200078e009d */
[----:B------:R-:W-:Y:S01]  /*40490*/  MOV R250, R159 ;  /* 0x0000009f00fa7202 */ /* 0x000fe20000000f00 */
[----:B------:R-:W-:Y:S01]  /*404a0*/  IMAD.MOV.U32 R249, RZ, RZ, R158 ;  /* 0x000000fffff97224 */ /* 0x000fe200078e009e */
[----:B------:R-:W-:Y:S01]  /*404b0*/  LDS R244, [R2+0x8580] ;  /* 0x0085800002f47984 */ /* 0x000fe20000000800 */
[----:B------:R-:W-:Y:S02]  /*404c0*/  IMAD.MOV.U32 R251, RZ, RZ, R152 ;  /* 0x000000fffffb7224 */ /* 0x000fe400078e0098 */
[----:B------:R-:W-:Y:S01]  /*404d0*/  IMAD.MOV.U32 R192, RZ, RZ, R153 ;  /* 0x000000ffffc07224 */ /* 0x000fe200078e0099 */
[----:B------:R-:W-:Y:S01]  /*404e0*/  LDS R246, [R2+0xa580] ;  /* 0x00a5800002f67984 */ /* 0x000fe20000000800 */
[----:B------:R-:W-:-:S02]  /*404f0*/  IMAD.MOV.U32 R193, RZ, RZ, R154 ;  /* 0x000000ffffc17224 */ /* 0x000fc400078e009a */
[----:B------:R-:W-:Y:S01]  /*40500*/  IMAD.MOV.U32 R194, RZ, RZ, R155 ;  /* 0x000000ffffc27224 */ /* 0x000fe200078e009b */
[----:B------:R-:W-:Y:S01]  /*40510*/  LDS R245, [R3+0x8580] ;  /* 0x0085800003f57984 */ /* 0x000fe20000000800 */
[----:B------:R-:W-:-:S03]  /*40520*/  IMAD.MOV.U32 R195, RZ, RZ, R163 ;  /* 0x000000ffffc37224 */ /* 0x000fc600078e00a3 */
[----:B------:R-:W2:Y:S01]  /*40530*/  LDS R247, [R3+0xa580] ;  /* 0x00a5800003f77984 */ /* 0x000ea20000000800 */
[----:B-1----:R-:W-:Y:S03]  /*40540*/  HMMA.1688.F32.TF32 R28, R32, R40, R240 ;  /* 0x00000028201c723c */ /* 0x002fe600000810f0 */
[----:B------:R-:W-:Y:S04]  /*40550*/  STL.64 [R1+0x420], R188 ;  /* 0x000420bc01007387 */ /* 0x000fe80000100a00 */
[----:B------:R-:W-:Y:S04]  /*40560*/  STL.64 [R1+0x428], R190 ;  /* 0x000428be01007387 */ /* 0x000fe80000100a00 */
[----:B------:R-:W-:Y:S01]  /*40570*/  STL.64 [R1+0x410], R184 ;  /* 0x000410b801007387 */ /* 0x000fe20000100a00 */
[C---:B------:R-:W-:Y:S03]  /*40580*/  HMMA.1688.F32.TF32 R32, R24.reuse, R200, R92 ;  /* 0x000000c81820723c */ /* 0x040fe6000008105c */
[----:B------:R-:W-:Y:S08]  /*40590*/  STL.64 [R1+0x418], R186 ;  /* 0x000418ba01007387 */ /* 0x000ff00000100a00 */
        /* <DEDUP_REMOVED lines=9> */
[C---:B---3--:R-:W-:Y:S03]  /*40630*/  HMMA.1688.F32.TF32 R32, R24.reuse, R212, R104 ;  /* 0x000000d41820723c */ /* 0x048fe60000081068 */
        /* <DEDUP_REMOVED lines=8> */
[C---:B---3--:R-:W-:Y:S01]  /*406c0*/  HMMA.1688.F32.TF32 R32, R24.reuse, R224, R116 ;  /* 0x000000e01820723c */ /* 0x048fe20000081074 */
[----:B------:R1:W-:Y:S07]  /*406d0*/  STL.64 [R1+0x3a8], R30 ;  /* 0x0003a81e01007387 */ /* 0x0003ee0000100a00 */
[C---:B-1----:R-:W-:Y:S07]  /*406e0*/  HMMA.1688.F32.TF32 R28, R24.reuse, R228, R120 ;  /* 0x000000e4181c723c */ /* 0x042fee0000081078 */
[----:B------:R-:W-:Y:S04]  /*406f0*/  STL.64 [R1+0x390], R88 ;  /* 0x0003905801007387 */ /* 0x000fe80000100a00 */
[----:B------:R1:W-:Y:S04]  /*40700*/  STL.64 [R1+0x398], R90 ;  /* 0x0003985a01007387 */ /* 0x0003e80000100a00 */
        /* <DEDUP_REMOVED lines=11> */
[----:B-1----:R-:W-:Y:S01]  /*407c0*/  HMMA.1688.F32.TF32 R88, R24, R12, R136 ;  /* 0x0000000c1858723c */ /* 0x002fe20000081088 */
[----:B------:R-:W-:Y:S01]  /*407d0*/  IMAD.MOV.U32 R188, RZ, RZ, R171 ;  /* 0x000000ffffbc7224 */ /* 0x000fe200078e00ab */
[----:B------:R-:W-:Y:S01]  /*407e0*/  MOV R189, R170 ;  /* 0x000000aa00bd7202 */ /* 0x000fe20000000f00 */
[----:B------:R-:W-:-:S02]  /*407f0*/  IMAD.MOV.U32 R190, RZ, RZ, R169 ;  /* 0x000000ffffbe7224 */ /* 0x000fc400078e00a9 */
[----:B------:R-:W-:Y:S01]  /*40800*/  IMAD.MOV.U32 R191, RZ, RZ, R168 ;  /* 0x000000ffffbf7224 */ /* 0x000fe200078e00a8 */
[----:B------:R-:W-:Y:S02]  /*40810*/  STL.64 [R1+0x340], R28 ;  /* 0x0003401c01007387 */ /* 0x000fe40000100a00 */
[----:B---3--:R-:W-:Y:S02]  /*40820*/  HMMA.1688.F32.TF32 R32, R24, R16, R140 ;  /* 0x000000101820723c */ /* 0x008fe4000008108c */
[----:B------:R1:W-:Y:S01]  /*40830*/  STL.64 [R1+0x348], R30 ;  /* 0x0003481e01007387 */ /* 0x0003e20000100a00 */
[----:B------:R-:W-:Y:S01]  /*40840*/  MOV R240, R176 ;  /* 0x000000b000f07202 */ /* 0x000fe20000000f00 */
[----:B------:R-:W-:Y:S02]  /*40850*/  IMAD.MOV.U32 R241, RZ, RZ, R177 ;  /* 0x000000fffff17224 */ /* 0x000fe400078e00b1 */
[----:B------:R-:W-:Y:S02]  /*40860*/  IMAD.MOV.U32 R242, RZ, RZ, R178 ;  /* 0x000000fffff27224 */ /* 0x000fe400078e00b2 */
[----:B------:R-:W-:-:S02]  /*40870*/  IMAD.MOV.U32 R243, RZ, RZ, R179 ;  /* 0x000000fffff37224 */ /* 0x000fc400078e00b3 */
[----:B------:R-:W-:Y:S02]  /*40880*/  IMAD.MOV.U32 R184, RZ, RZ, R164 ;  /* 0x000000ffffb87224 */ /* 0x000fe400078e00a4 */
[----:B------:R-:W-:Y:S01]  /*40890*/  IMAD.MOV.U32 R185, RZ, RZ, R165 ;  /* 0x000000ffffb97224 */ /* 0x000fe200078e00a5 */
[----:B------:R-:W-:Y:S01]  /*408a0*/  MOV R187, R167 ;  /* 0x000000a700bb7202 */ /* 0x000fe20000000f00 */
[C---:B-1----:R-:W-:Y:S01]  /*408b0*/  HMMA.1688.F32.TF32 R28, R24.reuse, R20, R144 ;  /* 0x00000014181c723c */ /* 0x042fe20000081090 */
[----:B------:R-:W-:Y:S01]  /*408c0*/  IMAD.MOV.U32 R186, RZ, RZ, R166 ;  /* 0x000000ffffba7224 */ /* 0x000fe200078e00a6 */
[----:B------:R-:W-:Y:S04]  /*408d0*/  LDS R132, [R2+0x8700] ;  /* 0x0087000002847984 */ /* 0x000fe80000000800 */
[----:B------:R-:W-:Y:S02]  /*408e0*/  LDS R134, [R2+0xa700] ;  /* 0x00a7000002867984 */ /* 0x000fe40000000800 */
[----:B------:R-:W-:Y:S02]  /*408f0*/  HMMA.1688.F32.TF32 R24, R24, R40, R148 ;  /* 0x000000281818723c */ /* 0x000fe40000081094 */
[----:B------:R-:W-:Y:S04]  /*40900*/  STL.64 [R1+0x330], R88 ;  /* 0x0003305801007387 */ /* 0x000fe80000100a00 */
[----:B------:R-:W-:Y:S04]  /*40910*/  STL.64 [R1+0x338], R90 ;  /* 0x0003385a01007387 */ /* 0x000fe80000100a00 */
[----:B------:R-:W-:Y:S04]  /*40920*/  STL.64 [R1+0x320], R32 ;  /* 0x0003202001007387 */ /* 0x000fe80000100a00 */
[----:B------:R-:W-:Y:S04]  /*40930*/  STL.64 [R1+0x328], R34 ;  /* 0x0003282201007387 */ /* 0x000fe80000100a00 */
[----:B------:R1:W-:Y:S04]  /*40940*/  STL.64 [R1+0x300], R28 ;  /* 0x0003001c01007387 */ /* 0x0003e80000100a00 */
[----:B------:R3:W-:Y:S04]  /*40950*/  STL.64 [R1+0x308], R30 ;  /* 0x0003081e01007387 */ /* 0x0007e80000100a00 */
[----:B------:R-:W4:Y:S04]  /*40960*/  LDL.LU R171, [R1+0x3f24] ;  /* 0x003f240001ab7983 */ /* 0x000f280000300800 */
[----:B------:R-:W-:Y:S04]  /*40970*/  STL.64 [R1+0x2e0], R24 ;  /* 0x0002e01801007387 */ /* 0x000fe80000100a00 */
[----:B------:R1:W-:Y:S04]  /*40980*/  STL.64 [R1+0x2e8], R26 ;  /* 0x0002e81a01007387 */ /* 0x0003e80000100a00 */
[----:B------:R-:W2:Y:S04]  /*40990*/  LDL.LU R170, [R1+0x3f20] ;  /* 0x003f200001aa7983 */ /* 0x000ea80000300800 */
[----:B------:R-:W2:Y:S04]  /*409a0*/  LDL.LU R169, [R1+0x3f1c] ;  /* 0x003f1c0001a97983 */ /* 0x000ea80000300800 */
[----:B------:R-:W2:Y:S01]  /*409b0*/  LDL.LU R168, [R1+0x3f18] ;  /* 0x003f180001a87983 */ /* 0x000ea20000300800 */
[----:B-1----:R-:W-:-:S03]  /*409c0*/  IMAD.MOV.U32 R28, RZ, RZ, R180 ;  /* 0x000000ffff1c7224 */ /* 0x002fc600078e00b4 */
[----:B------:R-:W2:Y:S01]  /*409d0*/  LDL.LU R53, [R1+0x3f14] ;  /* 0x003f140001357983 */ /* 0x000ea20000300800 */
[----:B------:R-:W-:-:S03]  /*409e0*/  IMAD.MOV.U32 R29, RZ, RZ, R181 ;  /* 0x000000ffff1d7224 */ /* 0x000fc600078e00b5 */
[----:B------:R-:W2:Y:S01]  /*409f0*/  LDL.LU R52, [R1+0x3f10] ;  /* 0x003f100001347983 */ /* 0x000ea20000300800 */
[----:B---3--:R-:W-:-:S03]  /*40a00*/  IMAD.MOV.U32 R30, RZ, RZ, R182 ;  /* 0x000000ffff1e7224 */ /* 0x008fc600078e00b6 */
[----:B------:R-:W3:Y:S01]  /*40a10*/  LDL.LU R180, [R1+0x3f0c] ;  /* 0x003f0c0001b47983 */ /* 0x000ee20000300800 */
[----:B------:R-:W-:-:S03]  /*40a20*/  IMAD.MOV.U32 R31, RZ, RZ, R183 ;  /* 0x000000ffff1f7224 */ /* 0x000fc600078e00b7 */
[----:B------:R-:W3:Y:S04]  /*40a30*/  LDL.LU R181, [R1+0x3f08] ;  /* 0x003f080001b57983 */ /* 0x000ee80000300800 */
[----:B------:R-:W3:Y:S04]  /*40a40*/  LDL.LU R182, [R1+0x3f04] ;  /* 0x003f040001b67983 */ /* 0x000ee80000300800 */
        /* <DEDUP_REMOVED lines=12> */
[----:B------:R-:W3:Y:S04]  /*40b10*/  LDL.LU R175, [R1+0x3ee0] ;  /* 0x003ee00001af7983 */ /* 0x000ee80000300800 */
[----:B------:R-:W3:Y:S04]  /*40b20*/  LDL.LU R54, [R1+0x268] ;  /* 0x0002680001367983 */ /* 0x000ee80000300800 */
[----:B------:R-:W3:Y:S01]  /*40b30*/  LDL.LU R55, [R1+0x26c] ;  /* 0x00026c0001377983 */ /* 0x000ee20000300800 */
[----:B------:R-:W-:-:S02]  /*40b40*/  IMAD.MOV.U32 R88, RZ, RZ, R160 ;  /* 0x000000ffff587224 */ /* 0x000fc400078e00a0 */
[----:B------:R-:W-:Y:S01]  /*40b50*/  IMAD.MOV.U32 R89, RZ, RZ, R161 ;  /* 0x000000ffff597224 */ /* 0x000fe200078e00a1 */
[----:B------:R-:W-:Y:S01]  /*40b60*/  LDS R133, [R3+0x8700] ;  /* 0x0087000003857984 */ /* 0x000fe20000000800 */
[----:B------:R-:W-:Y:S02]  /*40b70*/  IMAD.MOV.U32 R90, RZ, RZ, R162 ;  /* 0x000000ffff5a7224 */ /* 0x000fe400078e00a2 */
[----:B------:R-:W-:Y:S01]  /*40b80*/  IMAD.MOV.U32 R91, RZ, RZ, R156 ;  /* 0x000000ffff5b7224 */ /* 0x000fe200078e009c */
[----:B------:R-:W-:Y:S01]  /*40b90*/  LDS R135, [R3+0xa700] ;  /* 0x00a7000003877984 */ /* 0x000fe20000000800 */
[----:B----4-:R-:W-:Y:S02]  /*40ba0*/  IMAD.MOV.U32 R95, RZ, RZ, R171 ;  /* 0x000000ffff5f7224 */ /* 0x010fe400078e00ab */
[----:B--2---:R-:W-:Y:S01]  /*40bb0*/  IMAD.MOV.U32 R94, RZ, RZ, R170 ;  /* 0x000000ffff5e7224 */ /* 0x004fe200078e00aa */
[----:B------:R-:W-:Y:S01]  /*40bc0*/  MOV R93, R169 ;  /* 0x000000a9005d7202 */ /* 0x000fe20000000f00 */
[----:B------:R-:W-:-:S02]  /*40bd0*/  IMAD.MOV.U32 R92, RZ, RZ, R168 ;  /* 0x000000ffff5c7224 */ /* 0x000fc400078e00a8 */
[----:B------:R-:W2:Y:S04]  /*40be0*/  LDL.LU R168, [R1+0x3edc] ;  /* 0x003edc0001a87983 */ /* 0x000ea80000300800 */
[----:B------:R-:W2:Y:S04]  /*40bf0*/  LDL.LU R169, [R1+0x3ed8] ;  /* 0x003ed80001a97983 */ /* 0x000ea80000300800 */
[----:B------:R-:W2:Y:S04]  /*40c00*/  LDL.LU R170, [R1+0x3ed4] ;  /* 0x003ed40001aa7983 */ /* 0x000ea80000300800 */
[----:B------:R-:W2:Y:S04]  /*40c10*/  LDL.LU R171, [R1+0x3ed0] ;  /* 0x003ed00001ab7983 */ /* 0x000ea80000300800 */
        /* <DEDUP_REMOVED lines=17> */
[C---:B------:R-:W-:Y:S08]  /*40d30*/  HMMA.1688.F32.TF32 R28, R4.reuse, R16, R28 ;  /* 0x00000010041c723c */ /* 0x040ff0000008101c */
[C---:B--2---:R-:W-:Y:S08]  /*40d40*/  HMMA.1688.F32.TF32 R96, R4.reuse, R200, R156 ;  /* 0x000000c80460723c */ /* 0x044ff0000008109c */
[C---:B---3--:R-:W-:Y:S08]  /*40d50*/  HMMA.1688.F32.TF32 R100, R4.reuse, R196, R152 ;  /* 0x000000c40464723c */ /* 0x048ff00000081098 */
[C---:B----4-:R-:W-:Y:S11]  /*40d60*/  HMMA.1688.F32.TF32 R24, R4.reuse, R204, R160 ;  /* 0x000000cc0418723c */ /* 0x050ff600000810a0 */
[----:B------:R-:W-:Y:S04]  /*40d70*/  @!UPT UIADD3 URZ, URZ, URZ, URZ ;  /* 0x0000003f3f3ff290 */ /* 0x000fe8000fffe03f */
[----:B------:R-:W-:Y:S04]  /*40d80*/  STL.64 [R1+0x2d0], R100 ;  /* 0x0002d06401007387 */ /* 0x000fe80000100a00 */
[----:B------:R-:W-:Y:S04]  /*40d90*/  STL.64 [R1+0x2d8], R102 ;  /* 0x0002d86601007387 */ /* 0x000fe80000100a00 */
[----:B------:R-:W-:Y:S04]  /*40da0*/  STL.64 [R1+0x2b0], R96 ;  /* 0x0002b06001007387 */ /* 0x000fe80000100a00 */
[----:B------:R-:W-:Y:S04]  /*40db0*/  STL.64 [R1+0x2b8], R98 ;  /* 0x0002b86201007387 */ /* 0x000fe80000100a00 */
[----:B------:R-:W-:Y:S04]  /*40dc0*/  STL.64 [R1+0x2a0], R24 ;  /* 0x0002a01801007387 */ /* 0x000fe80000100a00 */
[----:B------:R1:W-:Y:S02]  /*40dd0*/  STL.64 [R1+0x2a8], R26 ;  /* 0x0002a81a01007387 */ /* 0x0003e40000100a00 */
[C---:B-1----:R-:W-:Y:S08]  /*40de0*/  HMMA.1688.F32.TF32 R24, R4.reuse, R208, R164 ;  /* 0x000000d00418723c */ /* 0x042ff000000810a4 */
[C---:B------:R-:W-:Y:S11]  /*40df0*/  HMMA.1688.F32.TF32 R96, R4.reuse, R212, R168 ;  /* 0x000000d40460723c */ /* 0x040ff600000810a8 */
[----:B------:R-:W-:Y:S04]  /*40e00*/  @!UPT UIADD3 URZ, URZ, URZ, URZ ;  /* 0x0000003f3f3ff290 */ /* 0x000fe8000fffe03f */
[----:B------:R-:W-:Y:S04]  /*40e10*/  STL.64 [R1+0x280], R24 ;  /* 0x0002801801007387 */ /* 0x000fe80000100a00 */
[----:B------:R1:W-:Y:S02]  /*40e20*/  STL.64 [R1+0x288], R26 ;  /* 0x0002881a01007387 */ /* 0x0003e40000100a00 */
[C---:B-1----:R-:W-:Y:S02]  /*40e30*/  HMMA.1688.F32.TF32 R24, R4.reuse, R216, R172 ;  /* 0x000000d80418723c */ /* 0x042fe400000810ac */
[----:B------:R-:W-:Y:S04]  /*40e40*/  STL.64 [R1+0x270], R96 ;  /* 0x0002706001007387 */ /* 0x000fe80000100a00 */
[----:B------:R1:W-:Y:S02]  /*40e50*/  STL.64 [R1+0x278], R98 ;  /* 0x0002786201007387 */ /* 0x0003e40000100a00 */
[C---:B------:R-:W-:Y:S08]  /*40e60*/  HMMA.1688.F32.TF32 R100, R4.reuse, R220, R176 ;  /* 0x000000dc0464723c */ /* 0x040ff000000810b0 */
[C---:B-1----:R-:W-:Y:S07]  /*40e70*/  HMMA.1688.F32.TF32 R96, R4.reuse, R224, R180 ;  /* 0x000000e00460723c */ /* 0x042fee00000810b4 */
[----:B------:R-:W-:Y:S04]  /*40e80*/  STL.64 [R1+0x240], R24 ;  /* 0x0002401801007387 */ /* 0x000fe80000100a00 */
[----:B------:R1:W-:Y:S02]  /*40e90*/  STL.64 [R1+0x248], R26 ;  /* 0x0002481a01007387 */ /* 0x0003e40000100a00 */
[C---:B-1----:R-:W-:Y:S02]  /*40ea0*/  HMMA.1688.F32.TF32 R24, R4.reuse, R228, R52 ;  /* 0x000000e40418723c */ /* 0x042fe40000081034 */
        /* <DEDUP_REMOVED lines=14> */
[----:B------:R1:W-:Y:S02]  /*40f90*/  STL.64 [R1+0x148], R26 ;  /* 0x0001481a01007387 */ /* 0x0003e40000100a00 */
[C---:B-1----:R-:W-:Y:S02]  /*40fa0*/  HMMA.1688.F32.TF32 R24, R4.reuse, R8, R32 ;  /* 0x000000080418723c */ /* 0x042fe40000081020 */
[----:B------:R-:W-:Y:S04]  /*40fb0*/  STL.64 [R1+0x130], R88 ;  /* 0x0001305801007387 */ /* 0x000fe80000100a00 */
[----:B------:R-:W-:Y:S02]  /*40fc0*/  STL.64 [R1+0x138], R90 ;  /* 0x0001385a01007387 */ /* 0x000fe40000100a00 */
[C---:B------:R-:W-:Y:S11]  /*40fd0*/  HMMA.1688.F32.TF32 R32, R4.reuse, R12, R240 ;  /* 0x0000000c0420723c */ /* 0x040ff600000810f0 */
[----:B------:R-:W-:Y:S04]  /*40fe0*/  @!UPT UIADD3 URZ, URZ, URZ, URZ ;  /* 0x0000003f3f3ff290 */ /* 0x000fe8000fffe03f */
[----:B------:R-:W-:Y:S04]  /*40ff0*/  STL.64 [R1+0x120], R24 ;  /* 0x0001201801007387 */ /* 0x000fe80000100a00 */
[----:B------:R1:W-:Y:S02]  /*41000*/  STL.64 [R1+0x128], R26 ;  /* 0x0001281a01007387 */ /* 0x0003e40000100a00 */
        /* <DEDUP_REMOVED lines=11> */
[C---:B---3--:R-:W-:Y:S03]  /*410c0*/  HMMA.1688.F32.TF32 R24, R244.reuse, R200, R188 ;  /* 0x000000c8f418723c */ /* 0x048fe600000810bc */
[----:B------:R-:W-:Y:S04]  /*410d0*/  LDS R80, [R2+0x8680] ;  /* 0x0086800002507984 */ /* 0x000fe80000000800 */
[----:B------:R-:W-:Y:S01]  /*410e0*/  LDS R82, [R2+0xa680] ;  /* 0x00a6800002527984 */ /* 0x000fe20000000800 */
[C---:B-1----:R-:W-:Y:S03]  /*410f0*/  HMMA.1688.F32.TF32 R4, R244.reuse, R204, R184 ;  /* 0x000000ccf404723c */ /* 0x042fe600000810b8 */
[----:B------:R-:W-:Y:S04]  /*41100*/  LDS R81, [R3+0x8680] ;  /* 0x0086800003517984 */ /* 0x000fe80000000800 */
[----:B------:R-:W1:Y:S04]  /*41110*/  LDS R83, [R3+0xa680] ;  /* 0x00a6800003537984 */ /* 0x000e680000000800 */
[----:B------:R3:W-:Y:S04]  /*41120*/  STL.64 [R1+0xd0], R28 ;  /* 0x0000d01c01007387 */ /* 0x0007e80000100a00 */
[----:B------:R4:W-:Y:S04]  /*41130*/  STL.64 [R1+0xd8], R30 ;  /* 0x0000d81e01007387 */ /* 0x0009e80000100a00 */
[----:B------:R-:W2:Y:S04]  /*41140*/  LDL.LU R248, [R1+0x1110] ;  /* 0x0011100001f87983 */ /* 0x000ea80000300800 */
[----:B------:R-:W-:Y:S04]  /*41150*/  STL.64 [R1+0xc0], R24 ;  /* 0x0000c01801007387 */ /* 0x000fe80000100a00 */
[----:B------:R1:W-:Y:S04]  /*41160*/  STL.64 [R1+0xc8], R26 ;  /* 0x0000c81a01007387 */ /* 0x0003e80000100a00 */
        /* <DEDUP_REMOVED lines=21> */
[----:B---3--:R-:W3:Y:S04]  /*412c0*/  LDL.LU R28, [R1+0x11a0] ;  /* 0x0011a000011c7983 */ /* 0x008ee80000300800 */
[----:B------:R-:W3:Y:S04]  /*412d0*/  LDL.LU R29, [R1+0x11a4] ;  /* 0x0011a400011d7983 */ /* 0x000ee80000300800 */
[----:B----4-:R-:W3:Y:S04]  /*412e0*/  LDL.LU R30, [R1+0x11a8] ;  /* 0x0011a800011e7983 */ /* 0x010ee80000300800 */
        /* <DEDUP_REMOVED lines=30> */
[C---:B--2---:R-:W-:Y:S08]  /*414d0*/  HMMA.1688.F32.TF32 R108, R244.reuse, R208, R108 ;  /* 0x000000d0f46c723c */ /* 0x044ff0000008106c */
[C---:B---3--:R-:W-:Y:S11]  /*414e0*/  HMMA.1688.F32.TF32 R4, R244.reuse, R216, R28 ;  /* 0x000000d8f404723c */ /* 0x048ff6000008101c */
[----:B------:R-:W-:Y:S04]  /*414f0*/  @!UPT UIADD3 URZ, URZ, URZ, URZ ;  /* 0x0000003f3f3ff290 */ /* 0x000fe8000fffe03f */
[----:B------:R-:W-:Y:S04]  /*41500*/  STL.64 [R1+0xa0], R108 ;  /* 0x0000a06c01007387 */ /* 0x000fe80000100a00 */
[----:B------:R-:W-:Y:S04]  /*41510*/  STL.64 [R1+0xa8], R110 ;  /* 0x0000a86e01007387 */ /* 0x000fe80000100a00 */
[----:B------:R-:W2:Y:S01]  /*41520*/  LDL.LU R28, [R1+0x310] ;  /* 0x00031000011c7983 */ /* 0x000ea20000300800 */
[C---:B----4-:R-:W-:Y:S03]  /*41530*/  HMMA.1688.F32.TF32 R100, R244.reuse, R220, R100 ;  /* 0x000000dcf464723c */ /* 0x050fe60000081064 */
[----:B------:R-:W-:Y:S04]  /*41540*/  STL.64 [R1+0x90], R24 ;  /* 0x0000901801007387 */ /* 0x000fe80000100a00 */
[----:B------:R1:W-:Y:S04]  /*41550*/  STL.64 [R1+0x98], R26 ;  /* 0x0000981a01007387 */ /* 0x0003e80000100a00 */
[----:B------:R-:W-:Y:S04]  /*41560*/  STL.64 [R1+0x80], R4 ;  /* 0x0000800401007387 */ /* 0x000fe80000100a00 */
[----:B------:R3:W-:Y:S01]  /*41570*/  STL.64 [R1+0x88], R6 ;  /* 0x0000880601007387 */ /* 0x0007e20000100a00 */
[C---:B-1----:R-:W-:Y:S03]  /*41580*/  HMMA.1688.F32.TF32 R24, R244.reuse, R224, R96 ;  /* 0x000000e0f418723c */ /* 0x042fe60000081060 */
[----:B------:R-:W2:Y:S04]  /*41590*/  LDL.LU R29, [R1+0x314] ;  /* 0x00031400011d7983 */ /* 0x000ea80000300800 */
[----:B------:R-:W2:Y:S01]  /*415a0*/  LDL.LU R30, [R1+0x318] ;  /* 0x00031800011e7983 */ /* 0x000ea20000300800 */
[C---:B---3--:R-:W-:Y:S03]  /*415b0*/  HMMA.1688.F32.TF32 R4, R244.reuse, R228, R184 ;  /* 0x000000e4f404723c */ /* 0x048fe600000810b8 */
[----:B------:R-:W2:Y:S04]  /*415c0*/  LDL.LU R31, [R1+0x31c] ;  /* 0x00031c00011f7983 */ /* 0x000ea80000300800 */
[----:B------:R-:W-:Y:S04]  /*415d0*/  STL.64 [R1+0x70], R100 ;  /* 0x0000706401007387 */ /* 0x000fe80000100a00 */
[----:B------:R-:W-:Y:S04]  /*415e0*/  STL.64 [R1+0x78], R102 ;  /* 0x0000786601007387 */ /* 0x000fe80000100a00 */
[----:B------:R-:W3:Y:S04]  /*415f0*/  LDL.LU R184, [R1+0x610] ;  /* 0x0006100001b87983 */ /* 0x000ee80000300800 */
[----:B------:R-:W-:Y:S04]  /*41600*/  STL.64 [R1+0x60], R24 ;  /* 0x0000601801007387 */ /* 0x000fe80000100a00 */
[----:B------:R1:W-:Y:S04]  /*41610*/  STL.64 [R1+0x68], R26 ;  /* 0x0000681a01007387 */ /* 0x0003e80000100a00 */
[----:B------:R-:W-:Y:S04]  /*41620*/  STL.64 [R1+0x50], R4 ;  /* 0x0000500401007387 */ /* 0x000fe80000100a00 */
[----:B------:R4:W-:Y:S04]  /*41630*/  STL.64 [R1+0x58], R6 ;  /* 0x0000580601007387 */ /* 0x0009e80000100a00 */
[----:B------:R-:W3:Y:S04]  /*41640*/  LDL.LU R185, [R1+0x614] ;  /* 0x0006140001b97983 */ /* 0x000ee80000300800 */
[----:B------:R-:W3:Y:S04]  /*41650*/  LDL.LU R186, [R1+0x618] ;  /* 0x0006180001ba7983 */ /* 0x000ee80000300800 */
[----:B------:R-:W3:Y:S01]  /*41660*/  LDL.LU R187, [R1+0x61c] ;  /* 0x00061c0001bb7983 */ /* 0x000ee20000300800 */
[C---:B-1----:R-:W-:Y:S03]  /*41670*/  HMMA.1688.F32.TF32 R24, R244.reuse, R232, R192 ;  /* 0x000000e8f418723c */ /* 0x042fe600000810c0 */
[----:B------:R-:W3:Y:S05]  /*41680*/  LDL.LU R192, [R1+0x630] ;  /* 0x0006300001c07983 */ /* 0x000eea0000300800 */
[C---:B----4-:R-:W-:Y:S11]  /*41690*/  HMMA.1688.F32.TF32 R4, R244.reuse, R236, R188 ;  /* 0x000000ecf404723c */ /* 0x050ff600000810bc */
[----:B------:R-:W-:Y:S04]  /*416a0*/  @!UPT UIADD3 URZ, URZ, URZ, URZ ;  /* 0x0000003f3f3ff290 */ /* 0x000fe8000fffe03f */
[----:B------:R-:W-:Y:S04]  /*416b0*/  STL.64 [R1+0x40], R24 ;  /* 0x0000401801007387 */ /* 0x000fe80000100a00 */
[----:B------:R1:W-:Y:S04]  /*416c0*/  STL.64 [R1+0x48], R26 ;  /* 0x0000481a01007387 */ /* 0x0003e80000100a00 */
[----:B------:R-:W-:Y:S04]  /*416d0*/  STL.64 [R1+0x30], R4 ;  /* 0x0000300401007387 */ /* 0x000fe80000100a00 */
[----:B------:R4:W-:Y:S04]  /*416e0*/  STL.64 [R1+0x38], R6 ;  /* 0x0000380601007387 */ /* 0x0009e80000100a00 */
[----:B------:R-:W3:Y:S04]  /*416f0*/  LDL.LU R193, [R1+0x634] ;  /* 0x0006340001c17983 */ /* 0x000ee80000300800 */
[----:B------:R-:W3:Y:S04]  /*41700*/  LDL.LU R194, [R1+0x638] ;  /* 0x0006380001c27983 */ /* 0x000ee80000300800 */
[----:B------:R-:W3:Y:S01]  /*41710*/  LDL.LU R195, [R1+0x63c] ;  /* 0x00063c0001c37983 */ /* 0x000ee20000300800 */
[C---:B------:R-:W-:Y:S03]  /*41720*/  HMMA.1688.F32.TF32 R92, R244.reuse, R8, R92 ;  /* 0x00000008f45c723c */ /* 0x040fe6000008105c */
[----:B------:R-:W3:Y:S04]  /*41730*/  LDL.LU R188, [R1+0x650] ;  /* 0x0006500001bc7983 */ /* 0x000ee80000300800 */
[----:B------:R-:W3:Y:S01]  /*41740*/  LDL.LU R189, [R1+0x654] ;  /* 0x0006540001bd7983 */ /* 0x000ee20000300800 */
[C---:B-1----:R-:W-:Y:S03]  /*41750*/  HMMA.1688.F32.TF32 R24, R244.reuse, R12, R88 ;  /* 0x0000000cf418723c */ /* 0x042fe60000081058 */
[----:B------:R-:W3:Y:S04]  /*41760*/  LDL.LU R190, [R1+0x658] ;  /* 0x0006580001be7983 */ /* 0x000ee80000300800 */
[----:B------:R-:W3:Y:S01]  /*41770*/  LDL.LU R191, [R1+0x65c] ;  /* 0x00065c0001bf7983 */ /* 0x000ee20000300800 */
[C---:B------:R-:W-:Y:S08]  /*41780*/  HMMA.1688.F32.TF32 R248, R244.reuse, R20, R248 ;  /* 0x00000014f4f8723c */ /* 0x040ff000000810f8 */
[C---:B----4-:R-:W-:Y:S01]  /*41790*/  HMMA.1688.F32.TF32 R4, R244.reuse, R16, R32 ;  /* 0x00000010f404723c */ /* 0x050fe20000081020 */
[----:B------:R-:W-:Y:S04]  /*417a0*/  STL.64 [R1+0x20], R92 ;  /* 0x0000205c01007387 */ /* 0x000fe80000100a00 */
[----:B------:R-:W-:Y:S04]  /*417b0*/  STL.64 [R1+0x28], R94 ;  /* 0x0000285e01007387 */ /* 0x000fe80000100a00 */
[----:B------:R-:W-:Y:S04]  /*417c0*/  STL.64 [R1+0x10], R24 ;  /* 0x0000101801007387 */ /* 0x000fe80000100a00 */
[----:B------:R-:W-:Y:S04]  /*417d0*/  STL.64 [R1+0x18], R26 ;  /* 0x0000181a01007387 */ /* 0x000fe80000100a00 */
[----:B------:R-:W-:Y:S06]  /*417e0*/  STL.64 [R1+0x3bf0], R250 ;  /* 0x003bf0fa01007387 */ /* 0x000fec0000100a00 */
[----:B------:R-:W-:Y:S04]  /*417f0*/  STL.64 [R1], R4 ;  /* 0x0000000401007387 */ /* 0x000fe80000100a00 */
[----:B------:R3:W-:Y:S04]  /*41800*/  STL.64 [R1+0x8], R6 ;  /* 0x0000080601007387 */ /* 0x0007e80000100a00 */
[----:B------:R-:W-:Y:S04]  /*41810*/  STL.64 [R1+0x3be8], R248 ;  /* 0x003be8f801007387 */ /* 0x000fe80000100a00 */
[----:B------:R-:W4:Y:S04]  /*41820*/  LDL.LU R70, [R1+0x668] ;  /* 0x0006680001467983 */ /* 0x000f280000300800 */
[----:B------:R-:W4:Y:S01]  /*41830*/  LDL.LU R71, [R1+0x66c] ;  /* 0x00066c0001477983 */ /* 0x000f220000300800 */
[----:B------:R-:W-:Y:S11]  /*41840*/  HMMA.1688.F32.TF32 R244, R244, R40, R240 ;  /* 0x00000028f4f4723c */ /* 0x000ff600000810f0 */
[----:B------:R-:W-:Y:S11]  /*41850*/  @!UPT UIADD3 URZ, URZ, URZ, URZ ;  /* 0x0000003f3f3ff290 */ /* 0x000ff6000fffe03f */
[----:B------:R-:W-:Y:S01]  /*41860*/  @!UPT UIADD3 URZ, URZ, URZ, URZ ;  /* 0x0000003f3f3ff290 */ /* 0x000fe2000fffe03f */
[----:B------:R-:W-:Y:S04]  /*41870*/  STL.64 [R1+0x3c00], R246 ;  /* 0x003c00f601007387 */ /* 0x000fe80000100a00 */
[----:B------:R-:W-:Y:S04]  /*41880*/  STL.64 [R1+0x3bf8], R244 ;  /* 0x003bf8f401007387 */ /* 0x000fe80000100a00 */
[----:B------:R-:W4:Y:S04]  /*41890*/  LDL.LU R66, [R1+0x688] ;  /* 0x0006880001427983 */ /* 0x000f280000300800 */
[----:B------:R-:W4:Y:S01]  /*418a0*/  LDL.LU R67, [R1+0x68c] ;  /* 0x00068c0001437983 */ /* 0x000f220000300800 */
[C---:B--2---:R-:W-:Y:S11]  /*418b0*/  HMMA.1688.F32.TF32 R240, R52.reuse, R196, R28 ;  /* 0x000000c434f0723c */ /* 0x044ff6000008101c */
[----:B------:R-:W-:Y:S11]  /*418c0*/  @!UPT UIADD3 URZ, URZ, URZ, URZ ;  /* 0x0000003f3f3ff290 */ /* 0x000ff6000fffe03f */
[----:B------:R-:W-:Y:S01]  /*418d0*/  @!UPT UIADD3 URZ, URZ, URZ, URZ ;  /* 0x0000003f3f3ff290 */ /* 0x000fe2000fffe03f */
[----:B------:R-:W-:Y:S04]  /*418e0*/  STL.64 [R1+0x3c10], R242 ;  /* 0x003c10f201007387 */ /* 0x000fe80000100a00 */
[----:B------:R-:W-:Y:S01]  /*418f0*/  STL.64 [R1+0x3c08], R240 ;  /* 0x003c08f001007387 */ /* 0x000fe20000100a00 */
[C---:B---3--:R-:W-:Y:S03]  /*41900*/  HMMA.1688.F32.TF32 R4, R52.reuse, R200, R184 ;  /* 0x000000c83404723c */ /* 0x048fe600000810b8 */
[----:B------:R-:W2:Y:S04]  /*41910*/  LDL.LU R184, [R1+0x6a0] ;  /* 0x0006a00001b87983 */ /* 0x000ea80000300800 */
[----:B------:R-:W2:Y:S04]  /*41920*/  LDL.LU R185, [R1+0x6a4] ;  /* 0x0006a40001b97983 */ /* 0x000ea80000300800 */
[----:B------:R-:W2:Y:S04]  /*41930*/  LDL.LU R186, [R1+0x6a8] ;  /* 0x0006a80001ba7983 */ /* 0x000ea80000300800 */
[----:B------:R-:W2:Y:S08]  /*41940*/  LDL.LU R187, [R1+0x6ac] ;  /* 0x0006ac0001bb7983 */ /* 0x000eb00000300800 */
[----:B------:R-:W-:Y:S01]  /*41950*/  STL.64 [R1+0x3c20], R6 ;  /* 0x003c200601007387 */ /* 0x000fe20000100a00 */
[C---:B------:R-:W-:Y:S03]  /*41960*/  HMMA.1688.F32.TF32 R128, R52.reuse, R204, R192 ;  /* 0x000000cc3480723c */ /* 0x040fe600000810c0 */
[----:B------:R1:W-:Y:S11]  /*41970*/  STL.64 [R1+0x3c18], R4 ;  /* 0x003c180401007387 */ /* 0x0003f60000100a00 */
[----:B------:R-:W-:Y:S09]  /*41980*/  @!UPT UIADD3 URZ, URZ, URZ, URZ ;  /* 0x0000003f3f3ff290 */ /* 0x000ff2000fffe03f */
[----:B------:R-:W-:Y:S04]  /*41990*/  STL.64 [R1+0x3c30], R130 ;  /* 0x003c308201007387 */ /* 0x000fe80000100a00 */
[----:B------:R-:W-:Y:S04]  /*419a0*/  STL.64 [R1+0x3c28], R128 ;  /* 0x003c288001007387 */ /* 0x000fe80000100a00 */
[----:B------:R-:W3:Y:S04]  /*419b0*/  LDL.LU R38, [R1+0x6c8] ;  /* 0x0006c80001267983 */ /* 0x000ee80000300800 */
[----:B------:R-:W3:Y:S04]  /*419c0*/  LDL.LU R39, [R1+0x6cc] ;  /* 0x0006cc0001277983 */ /* 0x000ee80000300800 */
[----:B------:R-:W3:Y:S04]  /*419d0*/  LDL.LU R74, [R1+0x6f8] ;  /* 0x0006f800014a7983 */ /* 0x000ee80000300800 */
[----:B------:R-:W3:Y:S01]  /*419e0*/  LDL.LU R75, [R1+0x6fc] ;  /* 0x0006fc00014b7983 */ /* 0x000ee20000300800 */
[C---:B------:R-:W-:Y:S08]  /*419f0*/  HMMA.1688.F32.TF32 R24, R52.reuse, R208, R188 ;  /* 0x000000d03418723c */ /* 0x040ff000000810bc */
[C---:B----4-:R-:W-:Y:S11]  /*41a00*/  HMMA.1688.F32.TF32 R68, R52.reuse, R212, R68 ;  /* 0x000000d43444723c */ /* 0x050ff60000081044 */
[----:B------:R-:W-:Y:S04]  /*41a10*/  @!UPT UIADD3 URZ, URZ, URZ, URZ ;  /* 0x0000003f3f3ff290 */ /* 0x000fe8000fffe03f */
[----:B------:R-:W-:Y:S04]  /*41a20*/  STL.64 [R1+0x3c40], R26 ;  /* 0x003c401a01007387 */ /* 0x000fe80000100a00 */
[----:B------:R-:W-:Y:S04]  /*41a30*/  STL.64 [R1+0x3c38], R24 ;  /* 0x003c381801007387 */ /* 0x000fe80000100a00 */
[----:B------:R-:W4:Y:S04]  /*41a40*/  LDL.LU R50, [R1+0x708] ;  /* 0x0007080001327983 */ /* 0x000f280000300800 */
[----:B------:R-:W4:Y:S04]  /*41a50*/  LDL.LU R51, [R1+0x70c] ;  /* 0x00070c0001337983 */ /* 0x000f280000300800 */
[----:B------:R-:W-:Y:S04]  /*41a60*/  STL.64 [R1+0x3c50], R70 ;  /* 0x003c504601007387 */ /* 0x000fe80000100a00 */
[----:B------:R-:W-:Y:S04]  /*41a70*/  STL.64 [R1+0x3c48], R68 ;  /* 0x003c484401007387 */ /* 0x000fe80000100a00 */
[----:B------:R-:W4:Y:S04]  /*41a80*/  LDL.LU R188, [R1+0x720] ;  /* 0x0007200001bc7983 */ /* 0x000f280000300800 */
[----:B------:R-:W4:Y:S01]  /*41a90*/  LDL.LU R189, [R1+0x724] ;  /* 0x0007240001bd7983 */ /* 0x000f220000300800 */
[C---:B------:R-:W-:Y:S03]  /*41aa0*/  HMMA.1688.F32.TF32 R64, R52.reuse, R216, R64 ;  /* 0x000000d83440723c */ /* 0x040fe60000081040 */
[----:B------:R-:W4:Y:S04]  /*41ab0*/  LDL.LU R190, [R1+0x728] ;  /* 0x0007280001be7983 */ /* 0x000f280000300800 */
[----:B------:R-:W4:Y:S11]  /*41ac0*/  LDL.LU R191, [R1+0x72c] ;  /* 0x00072c0001bf7983 */ /* 0x000f360000300800 */
[----:B------:R-:W-:Y:S05]  /*41ad0*/  @!UPT UIADD3 URZ, URZ, URZ, URZ ;  /* 0x0000003f3f3ff290 */ /* 0x000fea000fffe03f */
        /* <DEDUP_REMOVED lines=12> */
[----:B------:R-:W-:Y:S01]  /*41ba0*/  STL [R1+0x3b74], R155 ;  /* 0x003b749b01007387 */ /* 0x000fe20000100800 */
[C---:B---3--:R-:W-:Y:S08]  /*41bb0*/  HMMA.1688.F32.TF32 R36, R52.reuse, R224, R36 ;  /* 0x000000e03424723c */ /* 0x048ff00000081024 */
[C---:B------:R-:W-:Y:S11]  /*41bc0*/  HMMA.1688.F32.TF32 R72, R52.reuse, R228, R72 ;  /* 0x000000e43448723c */ /* 0x040ff60000081048 */
[----:B------:R-:W-:Y:S04]  /*41bd0*/  @!UPT UIADD3 URZ, URZ, URZ, URZ ;  /* 0x0000003f3f3ff290 */ /* 0x000fe8000fffe03f */
        /* <DEDUP_REMOVED lines=8> */
[----:B------:R-:W3:Y:S04]  /*41c60*/  LDL.LU R58, [R1+0x768] ;  /* 0x00076800013a7983 */ /* 0x000ee80000300800 */
[----:B------:R-:W3:Y:S01]  /*41c70*/  LDL.LU R59, [R1+0x76c] ;  /* 0x00076c00013b7983 */ /* 0x000ee20000300800 */
[C---:B----4-:R-:W-:Y:S08]  /*41c80*/  HMMA.1688.F32.TF32 R48, R52.reuse, R232, R48 ;  /* 0x000000e83430723c */ /* 0x050ff00000081030 */
[C---:B------:R-:W-:Y:S11]  /*41c90*/  HMMA.1688.F32.TF32 R28, R52.reuse, R236, R188 ;  /* 0x000000ec341c723c */ /* 0x040ff600000810bc */
[----:B------:R-:W-:Y:S04]  /*41ca0*/  @!UPT UIADD3 URZ, URZ, URZ, URZ ;  /* 0x0000003f3f3ff290 */ /* 0x000fe8000fffe03f */
[----:B------:R-:W-:Y:S04]  /*41cb0*/  STL [R1+0x3b50], R48 ;  /* 0x003b503001007387 */ /* 0x000fe80000100800 */
[----:B------:R-:W-:Y:S04]  /*41cc0*/  STL [R1+0x3b4c], R49 ;  /* 0x003b4c3101007387 */ /* 0x000fe80000100800 */
[----:B------:R-:W-:Y:S04]  /*41cd0*/  STL [R1+0x3b48], R50 ;  /* 0x003b483201007387 */ /* 0x000fe80000100800 */
[----:B------:R-:W-:Y:S04]  /*41ce0*/  STL [R1+0x3b44], R51 ;  /* 0x003b443301007387 */ /* 0x000fe80000100800 */
[----:B------:R-:W4:Y:S04]  /*41cf0*/  LDL.LU R62, [R1+0x778] ;  /* 0x00077800013e7983 */ /* 0x000f280000300800 */
[----:B------:R-:W4:Y:S04]  /*41d00*/  LDL.LU R63, [R1+0x77c] ;  /* 0x00077c00013f7983 */ /* 0x000f280000300800 */
[----:B------:R-:W-:Y:S04]  /*41d10*/  STL [R1+0x3b40], R28 ;  /* 0x003b401c01007387 */ /* 0x000fe80000100800 */
[----:B------:R-:W-:Y:S04]  /*41d20*/  STL [R1+0x3b3c], R29 ;  /* 0x003b3c1d01007387 */ /* 0x000fe80000100800 */
[----:B------:R-:W-:Y:S04]  /*41d30*/  STL [R1+0x3b38], R30 ;  /* 0x003b381e01007387 */ /* 0x000fe80000100800 */
[----:B------:R-:W-:Y:S04]  /*41d40*/  STL [R1+0x3b34], R31 ;  /* 0x003b341f01007387 */ /* 0x000fe80000100800 */
[----:B------:R-:W4:Y:S04]  /*41d50*/  LDL.LU R46, [R1+0x7a8] ;  /* 0x0007a800012e7983 */ /* 0x000f280000300800 */
[----:B------:R-:W4:Y:S04]  /*41d60*/  LDL.LU R47, [R1+0x7ac] ;  /* 0x0007ac00012f7983 */ /* 0x000f280000300800 */
[----:B------:R-:W4:Y:S04]  /*41d70*/  LDL.LU R88, [R1+0x790] ;  /* 0x0007900001587983 */ /* 0x000f280000300800 */
[----:B------:R-:W4:Y:S04]  /*41d80*/  LDL.LU R89, [R1+0x794] ;  /* 0x0007940001597983 */ /* 0x000f280000300800 */
[----:B------:R-:W4:Y:S04]  /*41d90*/  LDL.LU R90, [R1+0x798] ;  /* 0x00079800015a7983 */ /* 0x000f280000300800 */
[----:B------:R-:W4:Y:S01]  /*41da0*/  LDL.LU R91, [R1+0x79c] ;  /* 0x00079c00015b7983 */ /* 0x000f220000300800 */
[C---:B--2---:R-:W-:Y:S03]  /*41db0*/  HMMA.1688.F32.TF32 R32, R52.reuse, R8, R184 ;  /* 0x000000083420723c */ /* 0x044fe600000810b8 */
        /* <DEDUP_REMOVED lines=8> */
[----:B------:R-:W-:Y:S04]  /*41e40*/  STL [R1+0x3ba0], R32 ;  /* 0x003ba02001007387 */ /* 0x000fe80000100800 */
[----:B------:R-:W-:Y:S04]  /*41e50*/  STL [R1+0x3b9c], R33 ;  /* 0x003b9c2101007387 */ /* 0x000fe80000100800 */
[----:B------:R-:W-:Y:S04]  /*41e60*/  STL [R1+0x3b98], R34 ;  /* 0x003b982201007387 */ /* 0x000fe80000100800 */
[----:B------:R-:W-:Y:S01]  /*41e70*/  STL [R1+0x3b84], R35 ;  /* 0x003b842301007387 */ /* 0x000fe20000100800 */
[C---:B---3--:R-:W-:Y:S11]  /*41e80*/  HMMA.1688.F32.TF32 R56, R52.reuse, R12, R56 ;  /* 0x0000000c3438723c */ /* 0x048ff60000081038 */
[----:B------:R-:W-:Y:S11]  /*41e90*/  @!UPT UIADD3 URZ, URZ, URZ, URZ ;  /* 0x0000003f3f3ff290 */ /* 0x000ff6000fffe03f */
[----:B------:R-:W-:Y:S01]  /*41ea0*/  @!UPT UIADD3 URZ, URZ, URZ, URZ ;  /* 0x0000003f3f3ff290 */ /* 0x000fe2000fffe03f */
        /* <DEDUP_REMOVED lines=8> */
[C---:B----4-:R-:W-:Y:S08]  /*41f30*/  HMMA.1688.F32.TF32 R60, R52.reuse, R16, R60 ;  /* 0x00000010343c723c */ /* 0x050ff0000008103c */
[C---:B------:R-:W-:Y:S08]  /*41f40*/  HMMA.1688.F32.TF32 R44, R52.reuse, R20, R44 ;  /* 0x00000014342c723c */ /* 0x040ff0000008102c */
[----:B------:R-:W-:Y:S07]  /*41f50*/  HMMA.1688.F32.TF32 R52, R52, R40, R88 ;  /* 0x000000283434723c */ /* 0x000fee0000081058 */
        /* <DEDUP_REMOVED lines=12> */
[----:B-1----:R-:W-:Y:S11]  /*42020*/  HMMA.1688.F32.TF32 R4, R80, R196, R184 ;  /* 0x000000c45004723c */ /* 0x002ff600000810b8 */
[----:B------:R-:W-:Y:S11]  /*42030*/  @!UPT UIADD3 URZ, URZ, URZ, URZ ;  /* 0x0000003f3f3ff290 */ /* 0x000ff6000fffe03f */
[----:B------:R-:W-:Y:S01]  /*42040*/  @!UPT UIADD3 URZ, URZ, URZ, URZ ;  /* 0x0000003f3f3ff290 */ /* 0x000fe2000fffe03f */
[----:B------:R-:W-:Y:S04]  /*42050*/  STL.64 [R1+0x230], R4 ;  /* 0x0002300401007387 */ /* 0x000fe80000100a00 */
[----:B------:R2:W-:Y:S04]  /*42060*/  STL [R1+0x238], R6 ;  /* 0x0002380601007387 */ /* 0x0005e80000100800 */
[----:B------:R-:W4:Y:S04]  /*42070*/  LDL.LU R184, [R1+0xa00] ;  /* 0x000a000001b87983 */ /* 0x000f280000300800 */
[----:B------:R-:W4:Y:S04]  /*42080*/  LDL.LU R185, [R1+0xa04] ;  /* 0x000a040001b97983 */ /* 0x000f280000300800 */
[----:B------:R-:W4:Y:S04]  /*42090*/  LDL.LU R186, [R1+0xa08] ;  /* 0x000a080001ba7983 */ /* 0x000f280000300800 */
[----:B------:R-:W4:Y:S01]  /*420a0*/  LDL.LU R187, [R1+0xa0c] ;  /* 0x000a0c0001bb7983 */ /* 0x000f220000300800 */
[----:B------:R-:W-:-:S02]  /*420b0*/  IMAD.MOV.U32 R252, RZ, RZ, R7 ;  /* 0x000000fffffc7224 */ /* 0x000fc400078e0007 */
[----:B--2---:R-:W-:Y:S01]  /*420c0*/  HMMA.1688.F32.TF32 R4, R80, R200, R192 ;  /* 0x000000c85004723c */ /* 0x004fe200000810c0 */
[----:B------:R-:W2:Y:S04]  /*420d0*/  LDL.LU R92, [R1+0xa40] ;  /* 0x000a4000015c7983 */ /* 0x000ea80000300800 */
[----:B------:R-:W2:Y:S04]  /*420e0*/  LDL.LU R93, [R1+0xa44] ;  /* 0x000a4400015d7983 */ /* 0x000ea80000300800 */
[----:B------:R-:W2:Y:S04]  /*420f0*/  LDL.LU R94, [R1+0xa48] ;  /* 0x000a4800015e7983 */ /* 0x000ea80000300800 */
[----:B------:R-:W2:Y:S11]  /*42100*/  LDL.LU R95, [R1+0xa4c] ;  /* 0x000a4c00015f7983 */ /* 0x000eb60000300800 */
[----:B------:R-:W-:-:S02]  /*42110*/  IMAD.MOV.U32 R30, RZ, RZ, R6 ;  /* 0x000000ffff1e7224 */ /* 0x000fc400078e0006 */
[----:B------:R-:W-:Y:S02]  /*42120*/  IMAD.MOV.U32 R31, RZ, RZ, R7 ;  /* 0x000000ffff1f7224 */ /* 0x000fe400078e0007 */
[----:B------:R-:W-:Y:S02]  /*42130*/  IMAD.MOV.U32 R28, RZ, RZ, R4 ;  /* 0x000000ffff1c7224 */ /* 0x000fe400078e0004 */
[----:B------:R-:W-:Y:S01]  /*42140*/  IMAD.MOV.U32 R29, RZ, RZ, R5 ;  /* 0x000000ffff1d7224 */ /* 0x000fe200078e0005 */
        /* <DEDUP_REMOVED lines=10> */
[----:B---3--:R-:W-:Y:S03]  /*421f0*/  HMMA.1688.F32.TF32 R4, R80, R204, R188 ;  /* 0x000000cc5004723c */ /* 0x008fe600000810bc */
[----:B------:R-:W3:Y:S04]  /*42200*/  LDL.LU R188, [R1+0xa90] ;  /* 0x000a900001bc7983 */ /* 0x000ee80000300800 */
[----:B------:R-:W3:Y:S04]  /*42210*/  LDL.LU R189, [R1+0xa94] ;  /* 0x000a940001bd7983 */ /* 0x000ee80000300800 */
[----:B------:R-:W3:Y:S04]  /*42220*/  LDL.LU R190, [R1+0xa98] ;  /* 0x000a980001be7983 */ /* 0x000ee80000300800 */
[----:B------:R-:W3:Y:S09]  /*42230*/  LDL.LU R191, [R1+0xa9c] ;  /* 0x000a9c0001bf7983 */ /* 0x000ef20000300800 */
[----:B------:R-:W-:Y:S01]  /*42240*/  IMAD.MOV.U32 R50, RZ, RZ, R6 ;  /* 0x000000ffff327224 */ /* 0x000fe200078e0006 */
[----:B------:R-:W-:Y:S01]  /*42250*/  MOV R51, R7 ;  /* 0x0000000700337202 */ /* 0x000fe20000000f00 */
[----:B------:R-:W-:-:S02]  /*42260*/  IMAD.MOV.U32 R48, RZ, RZ, R4 ;  /* 0x000000ffff307224 */ /* 0x000fc400078e0004 */
[----:B------:R-:W-:Y:S02]  /*42270*/  IMAD.MOV.U32 R49, RZ, RZ, R5 ;  /* 0x000000ffff317224 */ /* 0x000fe400078e0005 */
[----:B------:R-:W-:Y:S04]  /*42280*/  STL.64 [R1+0x3c70], R50 ;  /* 0x003c703201007387 */ /* 0x000fe80000100a00 */
[----:B------:R-:W-:Y:S01]  /*42290*/  STL.64 [R1+0x3c68], R48 ;  /* 0x003c683001007387 */ /* 0x000fe20000100a00 */
[----:B----4-:R-:W-:Y:S03]  /*422a0*/  HMMA.1688.F32.TF32 R4, R80, R208, R184 ;  /* 0x000000d05004723c */ /* 0x010fe600000810b8 */
[----:B------:R-:W4:Y:S04]  /*422b0*/  LDL.LU R184, [R1+0xab0] ;  /* 0x000ab00001b87983 */ /* 0x000f280000300800 */
[----:B------:R-:W4:Y:S04]  /*422c0*/  LDL.LU R185, [R1+0xab4] ;  /* 0x000ab40001b97983 */ /* 0x000f280000300800 */
[----:B------:R-:W4:Y:S04]  /*422d0*/  LDL.LU R186, [R1+0xab8] ;  /* 0x000ab80001ba7983 */ /* 0x000f280000300800 */
[----:B------:R-:W4:Y:S09]  /*422e0*/  LDL.LU R187, [R1+0xabc] ;  /* 0x000abc0001bb7983 */ /* 0x000f320000300800 */
[----:B------:R-:W-:-:S02]  /*422f0*/  IMAD.MOV.U32 R72, RZ, RZ, R4 ;  /* 0x000000ffff487224 */ /* 0x000fc400078e0004 */
[----:B------:R-:W-:Y:S02]  /*42300*/  IMAD.MOV.U32 R73, RZ, RZ, R5 ;  /* 0x000000ffff497224 */ /* 0x000fe400078e0005 */
[----:B------:R-:W-:Y:S02]  /*42310*/  IMAD.MOV.U32 R74, RZ, RZ, R6 ;  /* 0x000000ffff4a7224 */ /* 0x000fe400078e0006 */
[----:B------:R-:W-:Y:S02]  /*42320*/  IMAD.MOV.U32 R75, RZ, RZ, R7 ;  /* 0x000000ffff4b7224 */ /* 0x000fe400078e0007 */
[C---:B--2---:R-:W-:Y:S11]  /*42330*/  HMMA.1688.F32.TF32 R4, R80.reuse, R212, R92 ;  /* 0x000000d45004723c */ /* 0x044ff6000008105c */
        /* <DEDUP_REMOVED lines=9> */
[----:B------:R-:W-:Y:S01]  /*423d0*/  MOV R32, R4 ;  /* 0x0000000400207202 */ /* 0x000fe20000000f00 */
[----:B------:R-:W-:Y:S02]  /*423e0*/  IMAD.MOV.U32 R33, RZ, RZ, R5 ;  /* 0x000000ffff217224 */ /* 0x000fe400078e0005 */
[----:B------:R-:W-:Y:S02]  /*423f0*/  IMAD.MOV.U32 R34, RZ, RZ, R6 ;  /* 0x000000ffff227224 */ /* 0x000fe400078e0006 */
[----:B------:R-:W-:Y:S02]  /*42400*/  IMAD.MOV.U32 R64, RZ, RZ, R7 ;  /* 0x000000ffff407224 */ /* 0x000fe400078e0007 */
[----:B------:R-:W-:Y:S01]  /*42410*/  HMMA.1688.F32.TF32 R4, R80, R220, R192 ;  /* 0x000000dc5004723c */ /* 0x000fe200000810c0 */
[----:B------:R-:W-:Y:S04]  /*42420*/  STL.64 [R1+0x3c80], R74 ;  /* 0x003c804a01007387 */ /* 0x000fe80000100a00 */
[----:B------:R-:W-:Y:S04]  /*42430*/  STL.64 [R1+0x3c78], R72 ;  /* 0x003c784801007387 */ /* 0x000fe80000100a00 */
[----:B------:R-:W-:Y:S04]  /*42440*/  STL.64 [R1+0x3c90], R38 ;  /* 0x003c902601007387 */ /* 0x000fe80000100a00 */
[----:B------:R-:W-:Y:S11]  /*42450*/  STL.64 [R1+0x3c88], R36 ;  /* 0x003c882401007387 */ /* 0x000ff60000100a00 */
[----:B------:R-:W-:-:S02]  /*42460*/  IMAD.MOV.U32 R56, RZ, RZ, R4 ;  /* 0x000000ffff387224 */ /* 0x000fc400078e0004 */
[----:B------:R-:W-:Y:S02]  /*42470*/  IMAD.MOV.U32 R57, RZ, RZ, R5 ;  /* 0x000000ffff397224 */ /* 0x000fe400078e0005 */
[----:B------:R-:W-:Y:S02]  /*42480*/  IMAD.MOV.U32 R58, RZ, RZ, R6 ;  /* 0x000000ffff3a7224 */ /* 0x000fe400078e0006 */
[----:B------:R-:W-:Y:S02]  /*42490*/  IMAD.MOV.U32 R59, RZ, RZ, R7 ;  /* 0x000000ffff3b7224 */ /* 0x000fe400078e0007 */
[----:B---3--:R-:W-:Y:S01]  /*424a0*/  HMMA.1688.F32.TF32 R4, R80, R224, R188 ;  /* 0x000000e05004723c */ /* 0x008fe200000810bc */
[----:B------:R-:W-:Y:S04]  /*424b0*/  LDS R188, [R2+0x8780] ;  /* 0x0087800002bc7984 */ /* 0x000fe80000000800 */
[----:B------:R-:W-:Y:S04]  /*424c0*/  STL.64 [R1+0x3ca0], R58 ;  /* 0x003ca03a01007387 */ /* 0x000fe80000100a00 */
[----:B------:R-:W-:Y:S04]  /*424d0*/  STL.64 [R1+0x3c98], R56 ;  /* 0x003c983801007387 */ /* 0x000fe80000100a00 */
[----:B------:R-:W2:Y:S04]  /*424e0*/  LDL.LU R100, [R1+0x1100] ;  /* 0x0011000001647983 */ /* 0x000ea80000300800 */
[----:B------:R-:W2:Y:S04]  /*424f0*/  LDL.LU R101, [R1+0x1104] ;  /* 0x0011040001657983 */ /* 0x000ea80000300800 */
[----:B------:R-:W2:Y:S04]  /*42500*/  LDL.LU R102, [R1+0x1108] ;  /* 0x0011080001667983 */ /* 0x000ea80000300800 */
[----:B------:R-:W2:Y:S01]  /*42510*/  LDL.LU R103, [R1+0x110c] ;  /* 0x00110c0001677983 */ /* 0x000ea20000300800 */
[----:B------:R-:W-:Y:S01]  /*42520*/  IMAD.MOV.U32 R35, RZ, RZ, R7 ;  /* 0x000000ffff237224 */ /* 0x000fe200078e0007 */
[----:B------:R-:W-:Y:S01]  /*42530*/  MOV R66, R5 ;  /* 0x0000000500427202 */ /* 0x000fe20000000f00 */
[----:B------:R-:W-:Y:S01]  /*42540*/  IMAD.MOV.U32 R67, RZ, RZ, R6 ;  /* 0x000000ffff437224 */ /* 0x000fe200078e0006 */
[----:B------:R-:W-:Y:S01]  /*42550*/  LDS R190, [R2+0xa780] ;  /* 0x00a7800002be7984 */ /* 0x000fe20000000800 */
[----:B------:R-:W-:-:S03]  /*42560*/  IMAD.MOV.U32 R65, RZ, RZ, R4 ;  /* 0x000000ffff417224 */ /* 0x000fc600078e0004 */
[----:B------:R-:W-:Y:S04]  /*42570*/  STL.64 [R1+0x3cc0], R34 ;  /* 0x003cc02201007387 */ /* 0x000fe80000100a00 */
[----:B------:R-:W-:Y:S04]  /*42580*/  STL.64 [R1+0x3cb8], R32 ;  /* 0x003cb82001007387 */ /* 0x000fe80000100a00 */
[----:B------:R-:W-:Y:S04]  /*42590*/  STL.64 [R1+0x3cb0], R66 ;  /* 0x003cb04201007387 */ /* 0x000fe80000100a00 */
[----:B------:R-:W-:Y:S04]  /*425a0*/  STL.64 [R1+0x3ca8], R64 ;  /* 0x003ca84001007387 */ /* 0x000fe80000100a00 */
[----:B------:R-:W3:Y:S04]  /*425b0*/  LDL.LU R96, [R1+0x10f0] ;  /* 0x0010f00001607983 */ /* 0x000ee80000300800 */
[----:B------:R-:W3:Y:S04]  /*425c0*/  LDL.LU R97, [R1+0x10f4] ;  /* 0x0010f40001617983 */ /* 0x000ee80000300800 */
[----:B------:R-:W3:Y:S04]  /*425d0*/  LDL.LU R98, [R1+0x10f8] ;  /* 0x0010f80001627983 */ /* 0x000ee80000300800 */
[----:B------:R-:W3:Y:S04]  /*425e0*/  LDL.LU R99, [R1+0x10fc] ;  /* 0x0010fc0001637983 */ /* 0x000ee80000300800 */
[----:B------:R-:W-:Y:S04]  /*425f0*/  LDS R189, [R3+0x8780] ;  /* 0x0087800003bd7984 */ /* 0x000fe80000000800 */
[----:B------:R-:W1:Y:S01]  /*42600*/  LDS R191, [R3+0xa780] ;  /* 0x00a7800003bf7984 */ /* 0x000e620000000800 */
[----:B----4-:R-:W-:Y:S03]  /*42610*/  HMMA.1688.F32.TF32 R4, R80, R228, R184 ;  /* 0x000000e45004723c */ /* 0x010fe600000810b8 */
        /* <DEDUP_REMOVED lines=22> */
[C---:B--2---:R-:W-:Y:S11]  /*42780*/  HMMA.1688.F32.TF32 R4, R80.reuse, R232, R100 ;  /* 0x000000e85004723c */ /* 0x044ff60000081064 */
[----:B------:R-:W-:Y:S11]  /*42790*/  @!UPT UIADD3 URZ, URZ, URZ, URZ ;  /* 0x0000003f3f3ff290 */ /* 0x000ff6000fffe03f */
[----:B------:R-:W-:Y:S02]  /*427a0*/  @!UPT UIADD3 URZ, URZ, URZ, URZ ;  /* 0x0000003f3f3ff290 */ /* 0x000fe4000fffe03f */
[----:B------:R-:W-:Y:S01]  /*427b0*/  IMAD.MOV.U32 R44, RZ, RZ, R4 ;  /* 0x000000ffff2c7224 */ /* 0x000fe200078e0004 */
[----:B------:R-:W-:Y:S01]  /*427c0*/  MOV R46, R6 ;  /* 0x00000006002e7202 */ /* 0x000fe20000000f00 */
[----:B------:R-:W-:Y:S02]  /*427d0*/  IMAD.MOV.U32 R45, RZ, RZ, R5 ;  /* 0x000000ffff2d7224 */ /* 0x000fe400078e0005 */
[----:B------:R-:W-:Y:S02]  /*427e0*/  IMAD.MOV.U32 R47, RZ, RZ, R7 ;  /* 0x000000ffff2f7224 */ /* 0x000fe400078e0007 */
[C---:B---3--:R-:W-:Y:S11]  /*427f0*/  HMMA.1688.F32.TF32 R4, R80.reuse, R236, R96 ;  /* 0x000000ec5004723c */ /* 0x048ff60000081060 */
[----:B------:R-:W-:Y:S11]  /*42800*/  @!UPT UIADD3 URZ, URZ, URZ, URZ ;  /* 0x0000003f3f3ff290 */ /* 0x000ff6000fffe03f */
[----:B------:R-:W-:Y:S02]  /*42810*/  @!UPT UIADD3 URZ, URZ, URZ, URZ ;  /* 0x0000003f3f3ff290 */ /* 0x000fe4000fffe03f */
[----:B------:R-:W-:Y:S02]  /*42820*/  IMAD.MOV.U32 R52, RZ, RZ, R4 ;  /* 0x000000ffff347224 */ /* 0x000fe400078e0004 */
[----:B------:R-:W-:Y:S02]  /*42830*/  IMAD.MOV.U32 R53, RZ, RZ, R5 ;  /* 0x000000ffff357224 */ /* 0x000fe400078e0005 */
[----:B------:R-:W-:Y:S02]  /*42840*/  IMAD.MOV.U32 R54, RZ, RZ, R6 ;  /* 0x000000ffff367224 */ /* 0x000fe400078e0006 */
[----:B------:R-:W-:Y:S01]  /*42850*/  IMAD.MOV.U32 R55, RZ, RZ, R7 ;  /* 0x000000ffff377224 */ /* 0x000fe200078e0007 */
[----:B------:R-:W-:Y:S04]  /*42860*/  STL.64 [R1+0x3cd0], R62 ;  /* 0x003cd03e01007387 */ /* 0x000fe80000100a00 */
[----:B------:R-:W-:Y:S04]  /*42870*/  STL.64 [R1+0x3cc8], R60 ;  /* 0x003cc83c01007387 */ /* 0x000fe80000100a00 */
[----:B------:R-:W-:Y:S04]  /*42880*/  STL.64 [R1+0x3ce0], R46 ;  /* 0x003ce02e01007387 */ /* 0x000fe80000100a00 */
[----:B------:R-:W-:Y:S04]  /*42890*/  STL.64 [R1+0x3cd8], R44 ;  /* 0x003cd82c01007387 */ /* 0x000fe80000100a00 */
[----:B------:R-:W-:Y:S04]  /*428a0*/  STL.64 [R1+0x3cf0], R54 ;  /* 0x003cf03601007387 */ /* 0x000fe80000100a00 */
[----:B------:R-:W-:Y:S01]  /*428b0*/  STL.64 [R1+0x3ce8], R52 ;  /* 0x003ce83401007387 */ /* 0x000fe20000100a00 */
[C---:B----4-:R-:W-:Y:S08]  /*428c0*/  HMMA.1688.F32.TF32 R4, R80.reuse, R8, R92 ;  /* 0x000000085004723c */ /* 0x050ff0000008105c */
[C---:B------:R-:W-:Y:S08]  /*428d0*/  HMMA.1688.F32.TF32 R76, R80.reuse, R20, R76 ;  /* 0x00000014504c723c */ /* 0x040ff0000008104c */
[C---:B------:R-:W-:Y:S08]  /*428e0*/  HMMA.1688.F32.TF32 R144, R80.reuse, R12, R88 ;  /* 0x0000000c5090723c */ /* 0x040ff00000081058 */
[----:B------:R-:W-:Y:S01]  /*428f0*/  IMAD.MOV.U32 R154, RZ, RZ, R6 ;  /* 0x000000ffff9a7224 */ /* 0x000fe200078e0006 */
[----:B------:R-:W-:Y:S01]  /*42900*/  MOV R155, R7 ;  /* 0x00000007009b7202 */ /* 0x000fe20000000f00 */
[----:B------:R-:W-:Y:S01]  /*42910*/  HMMA.1688.F32.TF32 R148, R80, R16, R192 ;  /* 0x000000105094723c */ /* 0x000fe200000810c0 */
[----:B------:R-:W-:-:S02]  /*42920*/  IMAD.MOV.U32 R152, RZ, RZ, R4 ;  /* 0x000000ffff987224 */ /* 0x000fc400078e0004 */
[----:B------:R-:W-:Y:S01]  /*42930*/  IMAD.MOV.U32 R153, RZ, RZ, R5 ;  /* 0x000000ffff997224 */ /* 0x000fe200078e0005 */
[----:B------:R-:W-:Y:S04]  /*42940*/  STL.64 [R1+0x3d00], R154 ;  /* 0x003d009a01007387 */ /* 0x000fe80000100a00 */
[----:B------:R-:W-:Y:S05]  /*42950*/  STL.64 [R1+0x3cf8], R152 ;  /* 0x003cf89801007387 */ /* 0x000fea0000100a00 */
[----:B------:R-:W-:Y:S04]  /*42960*/  STL.64 [R1+0x3d10], R146 ;  /* 0x003d109201007387 */ /* 0x000fe80000100a00 */
[----:B------:R-:W-:Y:S01]  /*42970*/  STL.64 [R1+0x3d08], R144 ;  /* 0x003d089001007387 */ /* 0x000fe20000100a00 */
[----:B------:R-:W-:-:S05]  /*42980*/  IMAD.MOV.U32 R94, RZ, RZ, R85 ;  /* 0x000000ffff5e7224 */ /* 0x000fca00078e0055 */
[----:B------:R-:W-:Y:S04]  /*42990*/  STL.64 [R1+0x3d20], R150 ;  /* 0x003d209601007387 */ /* 0x000fe80000100a00 */
[----:B------:R-:W-:Y:S04]  /*429a0*/  STL.64 [R1+0x3d18], R148 ;  /* 0x003d189401007387 */ /* 0x000fe80000100a00 */
[----:B------:R-:W-:Y:S01]  /*429b0*/  STL.64 [R1+0x3d30], R78 ;  /* 0x003d304e01007387 */ /* 0x000fe20000100a00 */
[----:B------:R-:W-:-:S03]  /*429c0*/  IMAD.MOV.U32 R95, RZ, RZ, R84 ;  /* 0x000000ffff5f7224 */ /* 0x000fc600078e0054 */
[----:B------:R-:W-:Y:S04]  /*429d0*/  STL.64 [R1+0x3d28], R76 ;  /* 0x003d284c01007387 */ /* 0x000fe80000100a00 */
[----:B------:R-:W2:Y:S04]  /*429e0*/  LDL.LU R92, [R1+0x1050] ;  /* 0x00105000015c7983 */ /* 0x000ea80000300800 */
[----:B------:R-:W2:Y:S04]  /*429f0*/  LDL.LU R93, [R1+0x1054] ;  /* 0x00105400015d7983 */ /* 0x000ea80000300800 */
        /* <DEDUP_REMOVED lines=32> */
[----:B------:R-:W-:Y:S03]  /*42c00*/  HMMA.1688.F32.TF32 R80, R80, R40, R184 ;  /* 0x000000285050723c */ /* 0x000fe600000810b8 */
[----:B------:R-:W-:Y:S04]  /*42c10*/  LDS R184, [R2+0xc000] ;  /* 0x00c0000002b87984 */ /* 0x000fe80000000800 */
[----:B------:R-:W-:Y:S04]  /*42c20*/  LDS R186, [R2+0xe000] ;  /* 0x00e0000002ba7984 */ /* 0x000fe80000000800 */
[----:B------:R-:W-:Y:S04]  /*42c30*/  LDS R185, [R3+0xc000] ;  /* 0x00c0000003b97984 */ /* 0x000fe80000000800 */
[----:B------:R-:W1:Y:S08]  /*42c40*/  LDS R187, [R3+0xe000] ;  /* 0x00e0000003bb7984 */ /* 0x000e700000000800 */
[----:B------:R-:W-:Y:S04]  /*42c50*/  STL.64 [R1+0x3d40], R82 ;  /* 0x003d405201007387 */ /* 0x000fe80000100a00 */
[----:B------:R-:W-:Y:S01]  /*42c60*/  STL.64 [R1+0x3d38], R80 ;  /* 0x003d385001007387 */ /* 0x000fe20000100a00 */
[C---:B--2---:R-:W-:Y:S08]  /*42c70*/  HMMA.1688.F32.TF32 R92, R132.reuse, R216, R92 ;  /* 0x000000d8845c723c */ /* 0x044ff0000008105c */
[C---:B----4-:R-:W-:Y:S08]  /*42c80*/  HMMA.1688.F32.TF32 R168, R132.reuse, R200, R108 ;  /* 0x000000c884a8723c */ /* 0x050ff0000008106c */
[C---:B---3--:R-:W-:Y:S08]  /*42c90*/  HMMA.1688.F32.TF32 R164, R132.reuse, R196, R112 ;  /* 0x000000c484a4723c */ /* 0x048ff00000081070 */
[C---:B------:R-:W-:Y:S08]  /*42ca0*/  HMMA.1688.F32.TF32 R84, R132.reuse, R204, R84 ;  /* 0x000000cc8454723c */ /* 0x040ff00000081054 */
[C---:B------:R-:W-:Y:S07]  /*42cb0*/  HMMA.1688.F32.TF32 R176, R132.reuse, R208, R104 ;  /* 0x000000d084b0723c */ /* 0x040fee0000081068 */
[----:B------:R-:W-:Y:S01]  /*42cc0*/  STL.64 [R1+0x3d50], R166 ;  /* 0x003d50a601007387 */ /* 0x000fe20000100a00 */
[C---:B------:R-:W-:Y:S03]  /*42cd0*/  HMMA.1688.F32.TF32 R88, R132.reuse, R212, R88 ;  /* 0x000000d48458723c */ /* 0x040fe60000081058 */
[----:B------:R-:W-:Y:S05]  /*42ce0*/  STL.64 [R1+0x3d48], R164 ;  /* 0x003d48a401007387 */ /* 0x000fea0000100a00 */
        /* <DEDUP_REMOVED lines=65> */
[----:B------:R-:W-:Y:S04]  /*43100*/  STL [R1+0x3b14], R100 ;  /* 0x003b146401007387 */ /* 0x000fe80000100800 */
[----:B------:R-:W-:Y:S04]  /*43110*/  STL [R1+0x3b10], R101 ;  /* 0x003b106501007387 */ /* 0x000fe80000100800 */
[----:B------:R-:W-:Y:S04]  /*43120*/  STL [R1+0x3b0c], R102 ;  /* 0x003b0c6601007387 */ /* 0x000fe80000100800 */
[----:B------:R-:W-:Y:S01]  /*43130*/  STL [R1+0x3b08], R103 ;  /* 0x003b086701007387 */ /* 0x000fe20000100800 */
[C---:B--2---:R-:W-:Y:S08]  /*43140*/  HMMA.1688.F32.TF32 R104, R132.reuse, R232, R104 ;  /* 0x000000e88468723c */ /* 0x044ff00000081068 */
[C---:B---3--:R-:W-:Y:S08]  /*43150*/  HMMA.1688.F32.TF32 R108, R132.reuse, R236, R108 ;  /* 0x000000ec846c723c */ /* 0x048ff0000008106c */
[C---:B----4-:R-:W-:Y:S07]  /*43160*/  HMMA.1688.F32.TF32 R120, R132.reuse, R16, R120 ;  /* 0x000000108478723c */ /* 0x050fee0000081078 */
[----:B------:R-:W-:Y:S01]  /*43170*/  STL [R1+0x3b00], R104 ;  /* 0x003b006801007387 */ /* 0x000fe20000100800 */
[C---:B------:R-:W-:Y:S03]  /*43180*/  HMMA.1688.F32.TF32 R112, R132.reuse, R8, R112 ;  /* 0x000000088470723c */ /* 0x040fe60000081070 */
[----:B------:R-:W-:Y:S05]  /*43190*/  STL [R1+0x3afc], R105 ;  /* 0x003afc6901007387 */ /* 0x000fea0000100800 */
[C---:B------:R-:W-:Y:S01]  /*431a0*/  HMMA.1688.F32.TF32 R116, R132.reuse, R12, R116 ;  /* 0x0000000c8474723c */ /* 0x040fe20000081074 */
[----:B------:R-:W-:Y:S04]  /*431b0*/  STL [R1+0x3af8], R106 ;  /* 0x003af86a01007387 */ /* 0x000fe80000100800 */
[----:B------:R-:W-:Y:S03]  /*431c0*/  STL [R1+0x3af4], R107 ;  /* 0x003af46b01007387 */ /* 0x000fe60000100800 */
[C---:B------:R-:W-:Y:S01]  /*431d0*/  HMMA.1688.F32.TF32 R124, R132.reuse, R20, R124 ;  /* 0x00000014847c723c */ /* 0x040fe2000008107c */
[----:B------:R-:W-:Y:S07]  /*431e0*/  STL [R1+0x3b20], R108 ;  /* 0x003b206c01007387 */ /* 0x000fee0000100800 */
[----:B------:R-:W-:Y:S08]  /*431f0*/  HMMA.1688.F32.TF32 R132, R132, R40, R172 ;  /* 0x000000288484723c */ /* 0x000ff000000810ac */
[C---:B-1----:R-:W-:Y:S01]  /*43200*/  HMMA.1688.F32.TF32 R172, R188.reuse, R204, R160 ;  /* 0x000000ccbcac723c */ /* 0x042fe200000810a0 */
[----:B------:R-:W-:Y:S04]  /*43210*/  STL [R1+0x3b1c], R109 ;  /* 0x003b1c6d01007387 */ /* 0x000fe80000100800 */
[----:B------:R-:W-:Y:S04]  /*43220*/  STL [R1+0x3b18], R110 ;  /* 0x003b186e01007387 */ /* 0x000fe80000100800 */
[----:B------:R-:W-:Y:S04]  /*43230*/  STL [R1+0x3b04], R111 ;  /* 0x003b046f01007387 */ /* 0x000fe80000100800 */
[----:B------:R1:W-:Y:S04]  /*43240*/  STL [R1+0x3b30], R112 ;  /* 0x003b307001007387 */ /* 0x0003e80000100800 */
[----:B------:R-:W-:Y:S04]  /*43250*/  STL [R1+0x3b2c], R113 ;  /* 0x003b2c7101007387 */ /* 0x000fe80000100800 */
[----:B------:R2:W-:Y:S04]  /*43260*/  STL [R1+0x3b28], R114 ;  /* 0x003b287201007387 */ /* 0x0005e80000100800 */
[----:B------:R3:W-:Y:S04]  /*43270*/  STL [R1+0x3b24], R115 ;  /* 0x003b247301007387 */ /* 0x0007e80000100800 */
[----:B------:R4:W-:Y:S04]  /*43280*/  STL [R1+0x3af0], R119 ;  /* 0x003af07701007387 */ /* 0x0009e80000100800 */
[----:B------:R1:W-:Y:S04]  /*43290*/  STL [R1+0x3aec], R122 ;  /* 0x003aec7a01007387 */ /* 0x0003e80000100800 */
[----:B------:R1:W-:Y:S04]  /*432a0*/  STL [R1+0x3ae8], R123 ;  /* 0x003ae87b01007387 */ /* 0x0003e80000100800 */
[----:B------:R1:W-:Y:S04]  /*432b0*/  STL [R1+0x3ae4], R127 ;  /* 0x003ae47f01007387 */ /* 0x0003e80000100800 */
[----:B------:R-:W-:Y:S04]  /*432c0*/  STL.64 [R1+0x3dd0], R134 ;  /* 0x003dd08601007387 */ /* 0x000fe80000100a00 */
[----:B------:R-:W-:Y:S04]  /*432d0*/  STL.64 [R1+0x3dc8], R132 ;  /* 0x003dc88401007387 */ /* 0x000fe80000100a00 */
[----:B------:R1:W-:Y:S04]  /*432e0*/  STL [R1+0x3ae0], R175 ;  /* 0x003ae0af01007387 */ /* 0x0003e80000100800 */
        /* <DEDUP_REMOVED lines=37> */
[----:B------:R1:W-:Y:S01]  /*43540*/  STL [R1+0x3adc], R163 ;  /* 0x003adca301007387 */ /* 0x0003e20000100800 */
[C---:B--2---:R-:W-:Y:S08]  /*43550*/  HMMA.1688.F32.TF32 R32, R188.reuse, R216, R28 ;  /* 0x000000d8bc20723c */ /* 0x044ff0000008101c */
[C---:B---3--:R-:W-:Y:S08]  /*43560*/  HMMA.1688.F32.TF32 R24, R188.reuse, R224, R24 ;  /* 0x000000e0bc18723c */ /* 0x048ff00000081018 */
[----:B----4-:R-:W-:Y:S11]  /*43570*/  HMMA.1688.F32.TF32 R4, R188, R232, R4 ;  /* 0x000000e8bc04723c */ /* 0x010ff60000081004 */
[----:B------:R-:W-:Y:S05]  /*43580*/  @!UPT UIADD3 URZ, URZ, URZ, URZ ;  /* 0x0000003f3f3ff290 */ /* 0x000fea000fffe03f */
[----:B-1----:R-:W-:Y:S01]  /*43590*/  IMAD.MOV.U32 R112, RZ, RZ, R24 ;  /* 0x000000ffff707224 */ /* 0x002fe200078e0018 */
[----:B------:R-:W-:-:S07]  /*435a0*/  MOV R114, R26 ;  /* 0x0000001a00727202 */ /* 0x000fce0000000f00 */
[----:B------:R-:W-:Y:S01]  /*435b0*/  IMAD.MOV.U32 R101, RZ, RZ, R4 ;  /* 0x000000ffff657224 */ /* 0x000fe200078e0004 */
[----:B------:R-:W-:Y:S01]  /*435c0*/  MOV R111, R7 ;  /* 0x00000007006f7202 */ /* 0x000fe20000000f00 */
[----:B------:R-:W-:Y:S02]  /*435d0*/  IMAD.MOV.U32 R102, RZ, RZ, R5 ;  /* 0x000000ffff667224 */ /* 0x000fe400078e0005 */
[----:B------:R-:W-:Y:S02]  /*435e0*/  IMAD.MOV.U32 R103, RZ, RZ, R6 ;  /* 0x000000ffff677224 */ /* 0x000fe400078e0006 */
[----:B------:R-:W-:Y:S01]  /*435f0*/  HMMA.1688.F32.TF32 R4, R188, R236, R240 ;  /* 0x000000ecbc04723c */ /* 0x000fe200000810f0 */
[----:B------:R-:W-:Y:S02]  /*43600*/  IMAD.MOV.U32 R113, RZ, RZ, R25 ;  /* 0x000000ffff717224 */ /* 0x000fe400078e0019 */
[----:B------:R-:W-:-:S05]  /*43610*/  IMAD.MOV.U32 R115, RZ, RZ, R27 ;  /* 0x000000ffff737224 */ /* 0x000fca00078e001b */
[C---:B------:R-:W-:Y:S11]  /*43620*/  HMMA.1688.F32.TF32 R24, R188.reuse, R228, R128 ;  /* 0x000000e4bc18723c */ /* 0x040ff60000081080 */
[----:B------:R-:W-:Y:S05]  /*43630*/  @!UPT UIADD3 URZ, URZ, URZ, URZ ;  /* 0x0000003f3f3ff290 */ /* 0x000fea000fffe03f */
[----:B------:R-:W-:Y:S02]  /*43640*/  IMAD.MOV.U32 R119, RZ, RZ, R4 ;  /* 0x000000ffff777224 */ /* 0x000fe400078e0004 */
[----:B------:R-:W-:Y:S02]  /*43650*/  IMAD.MOV.U32 R122, RZ, RZ, R5 ;  /* 0x000000ffff7a7224 */ /* 0x000fe400078e0005 */
[----:B------:R-:W-:Y:S02]  /*43660*/  IMAD.MOV.U32 R123, RZ, RZ, R6 ;  /* 0x000000ffff7b7224 */ /* 0x000fe400078e0006 */
[----:B------:R-:W-:Y:S02]  /*43670*/  IMAD.MOV.U32 R127, RZ, RZ, R7 ;  /* 0x000000ffff7f7224 */ /* 0x000fe400078e0007 */
[----:B------:R-:W-:Y:S01]  /*43680*/  HMMA.1688.F32.TF32 R4, R188, R8, R244 ;  /* 0x00000008bc04723c */ /* 0x000fe200000810f4 */
[----:B------:R-:W-:Y:S01]  /*43690*/  IMAD.MOV.U32 R104, RZ, RZ, R24 ;  /* 0x000000ffff687224 */ /* 0x000fe200078e0018 */
[----:B------:R-:W-:Y:S01]  /*436a0*/  STL.64 [R1+0x250], R32 ;  /* 0x0002502001007387 */ /* 0x000fe20000100a00 */
[----:B------:R-:W-:-:S02]  /*436b0*/  IMAD.MOV.U32 R105, RZ, RZ, R25 ;  /* 0x000000ffff697224 */ /* 0x000fc400078e0019 */
[----:B------:R-:W-:Y:S02]  /*436c0*/  IMAD.MOV.U32 R106, RZ, RZ, R26 ;  /* 0x000000ffff6a7224 */ /* 0x000fe400078e001a */
[----:B------:R-:W-:Y:S01]  /*436d0*/  IMAD.MOV.U32 R107, RZ, RZ, R27 ;  /* 0x000000ffff6b7224 */ /* 0x000fe200078e001b */
[----:B------:R-:W-:Y:S01]  /*436e0*/  STL.64 [R1+0x258], R34 ;  /* 0x0002582201007387 */ /* 0x000fe20000100a00 */
[C---:B------:R-:W-:Y:S11]  /*436f0*/  HMMA.1688.F32.TF32 R24, R188.reuse, R12, R248 ;  /* 0x0000000cbc18723c */ /* 0x040ff600000810f8 */
[----:B------:R-:W-:Y:S03]  /*43700*/  @!UPT UIADD3 URZ, URZ, URZ, URZ ;  /* 0x0000003f3f3ff290 */ /* 0x000fe6000fffe03f */
[----:B------:R1:W-:Y:S01]  /*43710*/  STL.64 [R1+0x618], R6 ;  /* 0x0006180601007387 */ /* 0x0003e20000100a00 */
[----:B------:R-:W-:Y:S02]  /*43720*/  IMAD.MOV.U32 R175, RZ, RZ, R4 ;  /* 0x000000ffffaf7224 */ /* 0x000fe400078e0004 */
[----:B------:R-:W-:Y:S02]  /*43730*/  IMAD.MOV.U32 R163, RZ, RZ, R5 ;  /* 0x000000ffffa37224 */ /* 0x000fe400078e0005 */
[----:B-1----:R-:W-:Y:S04]  /*43740*/  HMMA.1688.F32.TF32 R4, R188, R16, R192 ;  /* 0x00000010bc04723c */ /* 0x002fe800000810c0 */
[----:B------:R-:W-:Y:S04]  /*43750*/  STL.64 [R1+0x630], R24 ;  /* 0x0006301801007387 */ /* 0x000fe80000100a00 */
[----:B------:R-:W-:Y:S01]  /*43760*/  STL.64 [R1+0x638], R26 ;  /* 0x0006381a01007387 */ /* 0x000fe20000100a00 */
[----:B------:R-:W-:-:S03]  /*43770*/  IMAD.MOV.U32 R192, RZ, RZ, R215 ;  /* 0x000000ffffc07224 */ /* 0x000fc600078e00d7 */
[----:B------:R-:W2:Y:S01]  /*43780*/  LDL.LU R215, [R1+0x3e84] ;  /* 0x003e840001d77983 */ /* 0x000ea20000300800 */
[----:B------:R-:W-:Y:S01]  /*43790*/  IMAD.MOV.U32 R193, RZ, RZ, R214 ;  /* 0x000000ffffc17224 */ /* 0x000fe200078e00d6 */
[----:B------:R-:W-:Y:S01]  /*437a0*/  MOV R194, R219 ;  /* 0x000000db00c27202 */ /* 0x000fe20000000f00 */
[----:B------:R-:W-:Y:S02]  /*437b0*/  IMAD.MOV.U32 R195, RZ, RZ, R218 ;  /* 0x000000ffffc37224 */ /* 0x000fe400078e00da */
[----:B------:R-:W-:Y:S02]  /*437c0*/  IMAD.MOV.U32 R240, RZ, RZ, R223 ;  /* 0x000000fffff07224 */ /* 0x000fe400078e00df */
[----:B------:R-:W-:-:S04]  /*437d0*/  IMAD.MOV.U32 R241, RZ, RZ, R222 ;  /* 0x000000fffff17224 */ /* 0x000fc800078e00de */
[----:B------:R1:W-:Y:S04]  /*437e0*/  STL.64 [R1+0x650], R4 ;  /* 0x0006500401007387 */ /* 0x0003e80000100a00 */
[----:B------:R3:W-:Y:S04]  /*437f0*/  STL.64 [R1+0x658], R6 ;  /* 0x0006580601007387 */ /* 0x0007e80000100a00 */
        /* <DEDUP_REMOVED lines=8> */
[----:B------:R-:W4:Y:S01]  /*43880*/  LDL.LU R234, [R1+0x3e68] ;  /* 0x003e680001ea7983 */ /* 0x000f220000300800 */
[----:B------:R-:W-:Y:S03]  /*43890*/  HMMA.1688.F32.TF32 R28, R188, R220, R68 ;  /* 0x000000dcbc1c723c */ /* 0x000fe60000081044 */
        /* <DEDUP_REMOVED lines=20> */
[----:B-1----:R-:W-:-:S03]  /*439e0*/  IMAD.MOV.U32 R4, RZ, RZ, R235 ;  /* 0x000000ffff047224 */ /* 0x002fc600078e00eb */
[----:B------:R-:W4:Y:S01]  /*439f0*/  LDL.LU R68, [R1+0xf80] ;  /* 0x000f800001447983 */ /* 0x000f220000300800 */
[----:B------:R-:W-:-:S03]  /*43a00*/  IMAD.MOV.U32 R5, RZ, RZ, R230 ;  /* 0x000000ffff057224 */ /* 0x000fc600078e00e6 */
[----:B------:R-:W4:Y:S01]  /*43a10*/  LDL.LU R69, [R1+0xf84] ;  /* 0x000f840001457983 */ /* 0x000f220000300800 */
[----:B---3--:R-:W-:-:S03]  /*43a20*/  MOV R6, R231 ;  /* 0x000000e700067202 */ /* 0x008fc60000000f00 */
[----:B------:R-:W3:Y:S01]  /*43a30*/  LDL.LU R70, [R1+0xf88] ;  /* 0x000f880001467983 */ /* 0x000ee20000300800 */
        /* <DEDUP_REMOVED lines=8> */
[----:B------:R-:W-:Y:S02]  /*43ac0*/  IMAD.MOV.U32 R250, RZ, RZ, R203 ;  /* 0x000000fffffa7224 */ /* 0x000fe400078e00cb */
[----:B--2---:R-:W-:Y:S02]  /*43ad0*/  IMAD.MOV.U32 R130, RZ, RZ, R215 ;  /* 0x000000ffff827224 */ /* 0x004fe400078e00d7 */
[----:B----4-:R-:W-:Y:S02]  /*43ae0*/  IMAD.MOV.U32 R129, RZ, RZ, R214 ;  /* 0x000000ffff817224 */ /* 0x010fe400078e00d6 */
[----:B------:R-:W-:Y:S02]  /*43af0*/  IMAD.MOV.U32 R128, RZ, RZ, R219 ;  /* 0x000000ffff807224 */ /* 0x000fe400078e00db */
[----:B------:R-:W-:-:S02]  /*43b00*/  IMAD.MOV.U32 R27, RZ, RZ, R218 ;  /* 0x000000ffff1b7224 */ /* 0x000fc400078e00da */
[----:B------:R-:W-:Y:S02]  /*43b10*/  IMAD.MOV.U32 R26, RZ, RZ, R223 ;  /* 0x000000ffff1a7224 */ /* 0x000fe400078e00df */
[----:B------:R-:W-:Y:S02]  /*43b20*/  IMAD.MOV.U32 R25, RZ, RZ, R222 ;  /* 0x000000ffff197224 */ /* 0x000fe400078e00de */
[----:B------:R-:W-:Y:S02]  /*43b30*/  IMAD.MOV.U32 R71, RZ, RZ, R234 ;  /* 0x000000ffff477224 */ /* 0x000fe400078e00ea */
[----:B------:R-:W2:Y:S01]  /*43b40*/  LDL.LU R234, [R1+0x3e64] ;  /* 0x003e640001ea7983 */ /* 0x000ea20000300800 */
[----:B------:R-:W-:-:S03]  /*43b50*/  IMAD.MOV.U32 R24, RZ, RZ, R227 ;  /* 0x000000ffff187224 */ /* 0x000fc600078e00e3 */
[----:B------:R-:W2:Y:S04]  /*43b60*/  LDL.LU R235, [R1+0x3e60] ;  /* 0x003e600001eb7983 */ /* 0x000ea80000300800 */
        /* <DEDUP_REMOVED lines=17> */
[----:B------:R-:W2:Y:S01]  /*43c80*/  LDL.LU R203, [R1+0x3e18] ;  /* 0x003e180001cb7983 */ /* 0x000ea20000300800 */
[C---:B------:R-:W-:Y:S08]  /*43c90*/  HMMA.1688.F32.TF32 R32, R188.reuse, R20, R36 ;  /* 0x00000014bc20723c */ /* 0x040ff00000081024 */
[----:B------:R-:W-:Y:S11]  /*43ca0*/  HMMA.1688.F32.TF32 R36, R188, R40, R72 ;  /* 0x00000028bc24723c */ /* 0x000ff60000081048 */
[----:B------:R-:W-:Y:S04]  /*43cb0*/  @!UPT UIADD3 URZ, URZ, URZ, URZ ;  /* 0x0000003f3f3ff290 */ /* 0x000fe8000fffe03f */
[----:B------:R-:W-:Y:S04]  /*43cc0*/  STL [R1+0x664], R33 ;  /* 0x0006642101007387 */ /* 0x000fe80000100800 */
[----:B------:R-:W-:Y:S04]  /*43cd0*/  STL.64 [R1+0x668], R34 ;  /* 0x0006682201007387 */ /* 0x000fe80000100a00 */
[----:B------:R-:W-:Y:S04]  /*43ce0*/  STL.64 [R1+0x6f0], R36 ;  /* 0x0006f02401007387 */ /* 0x000fe80000100a00 */
[----:B------:R-:W-:Y:S01]  /*43cf0*/  STL.64 [R1+0x6f8], R38 ;  /* 0x0006f82601007387 */ /* 0x000fe20000100a00 */
[----:B------:R-:W-:Y:S01]  /*43d00*/  IMAD.MOV.U32 R251, RZ, RZ, R0 ;  /* 0x000000fffffb7224 */ /* 0x000fe200078e0000 */
[C---:B--2---:R-:W-:Y:S11]  /*43d10*/  HMMA.1688.F32.TF32 R28, R184.reuse, R202, R28 ;  /* 0x000000cab81c723c */ /* 0x044ff6000008101c */
[----:B------:R-:W-:Y:S11]  /*43d20*/  @!UPT UIADD3 URZ, URZ, URZ, URZ ;  /* 0x0000003f3f3ff290 */ /* 0x000ff6000fffe03f */
[----:B------:R-:W-:Y:S02]  /*43d30*/  @!UPT UIADD3 URZ, URZ, URZ, URZ ;  /* 0x0000003f3f3ff290 */ /* 0x000fe4000fffe03f */
[----:B------:R-:W-:Y:S02]  /*43d40*/  IMAD.MOV.U32 R41, RZ, RZ, R28 ;  /* 0x000000ffff297224 */ /* 0x000fe400078e001c */
[----:B------:R-:W-:Y:S02]  /*43d50*/  IMAD.MOV.U32 R40, RZ, RZ, R29 ;  /* 0x000000ffff287224 */ /* 0x000fe400078e001d */
[----:B------:R-:W-:Y:S02]  /*43d60*/  IMAD.MOV.U32 R13, RZ, RZ, R30 ;  /* 0x000000ffff0d7224 */ /* 0x000fe400078e001e */
[----:B------:R-:W-:Y:S02]  /*43d70*/  IMAD.MOV.U32 R12, RZ, RZ, R31 ;  /* 0x000000ffff0c7224 */ /* 0x000fe400078e001f */
[C---:B---3--:R-:W-:Y:S08]  /*43d80*/  HMMA.1688.F32.TF32 R28, R184.reuse, R206, R68 ;  /* 0x000000ceb81c723c */ /* 0x048ff00000081044 */
[C---:B------:R-:W-:Y:S11]  /*43d90*/  HMMA.1688.F32.TF32 R4, R184.reuse, R218, R4 ;  /* 0x000000dab804723c */ /* 0x040ff60000081004 */
[----:B------:R-:W-:Y:S05]  /*43da0*/  @!UPT UIADD3 URZ, URZ, URZ, URZ ;  /* 0x0000003f3f3ff290 */ /* 0x000fea000fffe03f */
[----:B------:R-:W-:Y:S01]  /*43db0*/  MOV R21, R28 ;  /* 0x0000001c00157202 */ /* 0x000fe20000000f00 */
[----:B------:R-:W-:Y:S02]  /*43dc0*/  IMAD.MOV.U32 R20, RZ, RZ, R29 ;  /* 0x000000ffff147224 */ /* 0x000fe400078e001d */
[----:B------:R-:W-:Y:S02]  /*43dd0*/  IMAD.MOV.U32 R17, RZ, RZ, R30 ;  /* 0x000000ffff117224 */ /* 0x000fe400078e001e */
[----:B------:R-:W-:Y:S02]  /*43de0*/  IMAD.MOV.U32 R16, RZ, RZ, R31 ;  /* 0x000000ffff107224 */ /* 0x000fe400078e001f */
[C---:B------:R-:W-:Y:S08]  /*43df0*/  HMMA.1688.F32.TF32 R28, R184.reuse, R210, R24 ;  /* 0x000000d2b81c723c */ /* 0x040ff00000081018 */
[C---:B------:R-:W-:Y:S11]  /*43e00*/  HMMA.1688.F32.TF32 R24, R184.reuse, R214, R128 ;  /* 0x000000d6b818723c */ /* 0x040ff60000081080 */
[----:B------:R-:W-:Y:S04]  /*43e10*/  @!UPT UIADD3 URZ, URZ, URZ, URZ ;  /* 0x0000003f3f3ff290 */ /* 0x000fe8000fffe03f */
        /* <DEDUP_REMOVED lines=8> */
[----:B----4-:R-:W-:Y:S07]  /*43ea0*/  HMMA.1688.F32.TF32 R4, R184, R230, R192 ;  /* 0x000000e6b804723c */ /* 0x010fee00000810c0 */
[----:B------:R-:W-:Y:S04]  /*43eb0*/  STL.64 [R1+0xdf0], R28 ;  /* 0x000df01c01007387 */ /* 0x000fe80000100a00 */
[----:B------:R-:W-:Y:S04]  /*43ec0*/  STL.64 [R1+0xdf8], R30 ;  /* 0x000df81e01007387 */ /* 0x000fe80000100a00 */
[----:B------:R-:W-:Y:S04]  /*43ed0*/  STL.64 [R1+0xde0], R24 ;  /* 0x000de01801007387 */ /* 0x000fe80000100a00 */
[----:B------:R-:W-:Y:S01]  /*43ee0*/  STL.64 [R1+0xde8], R26 ;  /* 0x000de81a01007387 */ /* 0x000fe20000100a00 */
[----:B------:R-:W-:-:S02]  /*43ef0*/  IMAD.MOV.U32 R244, RZ, RZ, R19 ;  /* 0x000000fffff47224 */ /* 0x000fc400078e0013 */
[----:B------:R-:W-:Y:S01]  /*43f00*/  IMAD.MOV.U32 R245, RZ, RZ, R18 ;  /* 0x000000fffff57224 */ /* 0x000fe200078e0012 */
[----:B------:R-:W-:Y:S01]  /*43f10*/  MOV R0, R32 ;  /* 0x0000002000007202 */ /* 0x000fe20000000f00 */
[----:B------:R-:W-:Y:S04]  /*43f20*/  STL.64 [R1+0xdd0], R4 ;  /* 0x000dd00401007387 */ /* 0x000fe80000100a00 */
[----:B------:R1:W-:Y:S01]  /*43f30*/  STL.64 [R1+0xdd8], R6 ;  /* 0x000dd80601007387 */ /* 0x0003e20000100a00 */
[----:B------:R-:W-:-:S03]  /*43f40*/  IMAD.MOV.U32 R246, RZ, RZ, R43 ;  /* 0x000000fffff67224 */ /* 0x000fc600078e002b */
[----:B------:R-:W2:Y:S01]  /*43f50*/  LDL.LU R19, [R1+0x3e14] ;  /* 0x003e140001137983 */ /* 0x000ea20000300800 */
[----:B------:R-:W-:Y:S01]  /*43f60*/  IMAD.MOV.U32 R247, RZ, RZ, R42 ;  /* 0x000000fffff77224 */ /* 0x000fe200078e002a */
[----:B------:R-:W-:Y:S01]  /*43f70*/  HMMA.1688.F32.TF32 R156, R188, R208, R156 ;  /* 0x000000d0bc9c723c */ /* 0x000fe2000008109c */
[----:B------:R-:W-:Y:S01]  /*43f80*/  IMAD.MOV.U32 R240, RZ, RZ, R14 ;  /* 0x000000fffff07224 */ /* 0x000fe200078e000e */
[----:B------:R-:W-:Y:S01]  /*43f90*/  LDS R192, [R2+0xc100] ;  /* 0x00c1000002c07984 */ /* 0x000fe20000000800 */
[----:B------:R-:W-:Y:S02]  /*43fa0*/  IMAD.MOV.U32 R241, RZ, RZ, R238 ;  /* 0x000000fffff17224 */ /* 0x000fe400078e00ee */
[----:B------:R-:W-:Y:S01]  /*43fb0*/  IMAD.MOV.U32 R242, RZ, RZ, R239 ;  /* 0x000000fffff27224 */ /* 0x000fe200078e00ef */
[----:B------:R-:W-:Y:S02]  /*43fc0*/  LDS R194, [R2+0xe100] ;  /* 0x00e1000002c27984 */ /* 0x000fe40000000800 */
[C---:B-1----:R-:W-:Y:S01]  /*43fd0*/  HMMA.1688.F32.TF32 R4, R184.reuse, R234, R248 ;  /* 0x000000eab804723c */ /* 0x042fe200000810f8 */
[----:B------:R-:W-:Y:S01]  /*43fe0*/  IMAD.MOV.U32 R243, RZ, RZ, R10 ;  /* 0x000000fffff37224 */ /* 0x000fe200078e000a */
[----:B------:R-:W-:Y:S04]  /*43ff0*/  LDS R193, [R3+0xc100] ;  /* 0x00c1000003c17984 */ /* 0x000fe80000000800 */
[----:B------:R-:W-:Y:S11]  /*44000*/  LDS R195, [R3+0xe100] ;  /* 0x00e1000003c37984 */ /* 0x000ff60000000800 */
[----:B------:R-:W-:Y:S06]  /*44010*/  @!UPT UIADD3 URZ, URZ, URZ, URZ ;  /* 0x0000003f3f3ff290 */ /* 0x000fec000fffe03f */
[----:B------:R-:W-:Y:S04]  /*44020*/  STL.64 [R1+0x11c0], R4 ;  /* 0x0011c00401007387 */ /* 0x000fe80000100a00 */
[----:B------:R2:W-:Y:S04]  /*44030*/  STL.64 [R1+0x11c8], R6 ;  /* 0x0011c80601007387 */ /* 0x0005e80000100a00 */
[----:B------:R-:W3:Y:S04]  /*44040*/  LDL.LU R18, [R1+0x3e10] ;  /* 0x003e100001127983 */ /* 0x000ee80000300800 */
[----:B------:R-:W4:Y:S04]  /*44050*/  LDL.LU R43, [R1+0x3e0c] ;  /* 0x003e0c00012b7983 */ /* 0x000f280000300800 */
        /* <DEDUP_REMOVED lines=56> */
[----:B------:R-:W-:Y:S01]  /*443e0*/  MOV R250, R22 ;  /* 0x0000001600fa7202 */ /* 0x000fe20000000f00 */
[----:B------:R-:W-:Y:S02]  /*443f0*/  IMAD.MOV.U32 R251, RZ, RZ, R23 ;  /* 0x000000fffffb7224 */ /* 0x000fe400078e0017 */
[----:B--2---:R-:W-:Y:S02]  /*44400*/  IMAD.MOV.U32 R7, RZ, RZ, R19 ;  /* 0x000000ffff077224 */ /* 0x004fe400078e0013 */
[----:B---3--:R-:W-:Y:S01]  /*44410*/  IMAD.MOV.U32 R6, RZ, RZ, R18 ;  /* 0x000000ffff067224 */ /* 0x008fe200078e0012 */
[----:B----4-:R-:W-:Y:S01]  /*44420*/  MOV R5, R43 ;  /* 0x0000002b00057202 */ /* 0x010fe20000000f00 */
[----:B------:R-:W-:Y:S02]  /*44430*/  IMAD.MOV.U32 R4, RZ, RZ, R42 ;  /* 0x000000ffff047224 */ /* 0x000fe400078e002a */
[----:B------:R-:W2:Y:S04]  /*44440*/  LDL.LU R42, [R1+0x3e04] ;  /* 0x003e0400012a7983 */ /* 0x000ea80000300800 */
[----:B------:R-:W2:Y:S04]  /*44450*/  LDL.LU R43, [R1+0x3e00] ;  /* 0x003e0000012b7983 */ /* 0x000ea80000300800 */
[----:B------:R-:W3:Y:S04]  /*44460*/  LDL.LU R18, [R1+0x3dfc] ;  /* 0x003dfc0001127983 */ /* 0x000ee80000300800 */
[----:B------:R-:W3:Y:S04]  /*44470*/  LDL.LU R19, [R1+0x3df8] ;  /* 0x003df80001137983 */ /* 0x000ee80000300800 */
[----:B------:R-:W4:Y:S04]  /*44480*/  LDL.LU R14, [R1+0x3df4] ;  /* 0x003df400010e7983 */ /* 0x000f280000300800 */
[----:B------:R-:W2:Y:S04]  /*44490*/  LDL.LU R238, [R1+0x3df0] ;  /* 0x003df00001ee7983 */ /* 0x000ea80000300800 */
[----:B------:R-:W2:Y:S04]  /*444a0*/  LDL.LU R239, [R1+0x3dec] ;  /* 0x003dec0001ef7983 */ /* 0x000ea80000300800 */
[----:B------:R-:W3:Y:S04]  /*444b0*/  LDL.LU R10, [R1+0x3de8] ;  /* 0x003de800010a7983 */ /* 0x000ee80000300800 */
[----:B------:R-:W3:Y:S04]  /*444c0*/  LDL.LU R11, [R1+0x3de4] ;  /* 0x003de400010b7983 */ /* 0x000ee80000300800 */
[----:B------:R-:W4:Y:S04]  /*444d0*/  LDL.LU R15, [R1+0x3de0] ;  /* 0x003de000010f7983 */ /* 0x000f280000300800 */
[----:B------:R-:W3:Y:S04]  /*444e0*/  LDL.LU R22, [R1+0x3ddc] ;  /* 0x003ddc0001167983 */ /* 0x000ee80000300800 */
[----:B------:R-:W3:Y:S01]  /*444f0*/  LDL.LU R23, [R1+0x3dd8] ;  /* 0x003dd80001177983 */ /* 0x000ee20000300800 */
[C---:B------:R-:W-:Y:S08]  /*44500*/  HMMA.1688.F32.TF32 R136, R188.reuse, R196, R136 ;  /* 0x000000c4bc88723c */ /* 0x040ff00000081088 */
[----:B------:R-:W-:Y:S01]  /*44510*/  HMMA.1688.F32.TF32 R140, R188, R200, R140 ;  /* 0x000000c8bc8c723c */ /* 0x000fe2000008108c */
[----:B------:R-:W-:Y:S04]  /*44520*/  LDS R188, [R2+0xc080] ;  /* 0x00c0800002bc7984 */ /* 0x000fe80000000800 */
[----:B------:R-:W-:Y:S04]  /*44530*/  LDS R190, [R2+0xe080] ;  /* 0x00e0800002be7984 */ /* 0x000fe80000000800 */
[----:B------:R-:W-:Y:S04]  /*44540*/  LDS R189, [R3+0xc080] ;  /* 0x00c0800003bd7984 */ /* 0x000fe80000000800 */
[----:B------:R-:W1:Y:S02]  /*44550*/  LDS R191, [R3+0xe080] ;  /* 0x00e0800003bf7984 */ /* 0x000e640000000800 */
[----:B-1----:R-:W-:Y:S11]  /*44560*/  HMMA.1688.F32.TF32 R24, R188, R214, R24 ;  /* 0x000000d6bc18723c */ /* 0x002ff60000081018 */
[----:B------:R-:W-:Y:S11]  /*44570*/  @!UPT UIADD3 URZ, URZ, URZ, URZ ;  /* 0x0000003f3f3ff290 */ /* 0x000ff6000fffe03f */
[----:B------:R-:W-:Y:S02]  /*44580*/  @!UPT UIADD3 URZ, URZ, URZ, URZ ;  /* 0x0000003f3f3ff290 */ /* 0x000fe4000fffe03f */
[----:B------:R-:W-:Y:S02]  /*44590*/  IMAD.MOV.U32 R229, RZ, RZ, R26 ;  /* 0x000000ffffe57224 */ /* 0x000fe400078e001a */
[----:B------:R-:W-:Y:S01]  /*445a0*/  IMAD.MOV.U32 R228, RZ, RZ, R27 ;  /* 0x000000ffffe47224 */ /* 0x000fe200078e001b */
[C---:B--2---:R-:W-:Y:S11]  /*445b0*/  HMMA.1688.F32.TF32 R44, R184.reuse, R238, R44 ;  /* 0x000000eeb82c723c */ /* 0x044ff6000008102c */
[----:B------:R-:W-:Y:S11]  /*445c0*/  @!UPT UIADD3 URZ, URZ, URZ, URZ ;  /* 0x0000003f3f3ff290 */ /* 0x000ff6000fffe03f */
[----:B------:R-:W-:Y:S01]  /*445d0*/  @!UPT UIADD3 URZ, URZ, URZ, URZ ;  /* 0x0000003f3f3ff290 */ /* 0x000fe2000fffe03f */
[----:B------:R3:W-:Y:S01]  /*445e0*/  STL.64 [R1+0x11b0], R44 ;  /* 0x0011b02c01007387 */ /* 0x0007e20000100a00 */
[----:B------:R-:W-:Y:S02]  /*445f0*/  IMAD.MOV.U32 R213, RZ, RZ, R46 ;  /* 0x000000ffffd57224 */ /* 0x000fe400078e002e */
[----:B------:R-:W-:Y:S02]  /*44600*/  IMAD.MOV.U32 R212, RZ, RZ, R47 ;  /* 0x000000ffffd47224 */ /* 0x000fe400078e002f */
[C---:B---3--:R-:W-:Y:S08]  /*44610*/  HMMA.1688.F32.TF32 R44, R184.reuse, R10, R60 ;  /* 0x0000000ab82c723c */ /* 0x048ff0000008103c */
[C---:B----4-:R-:W-:Y:S08]  /*44620*/  HMMA.1688.F32.TF32 R60, R184.reuse, R14, R64 ;  /* 0x0000000eb83c723c */ /* 0x050ff00000081040 */
[C---:B------:R-:W-:Y:S07]  /*44630*/  HMMA.1688.F32.TF32 R52, R184.reuse, R18, R32 ;  /* 0x00000012b834723c */ /* 0x040fee0000081020 */
[----:B------:R-:W-:Y:S04]  /*44640*/  STL.64 [R1+0x11a0], R44 ;  /* 0x0011a02c01007387 */ /* 0x000fe80000100a00 */
[----:B------:R1:W-:Y:S01]  /*44650*/  STL.64 [R1+0x11a8], R46 ;  /* 0x0011a82e01007387 */ /* 0x0003e20000100a00 */
[C---:B------:R-:W-:Y:S08]  /*44660*/  HMMA.1688.F32.TF32 R32, R184.reuse, R42, R36 ;  /* 0x0000002ab820723c */ /* 0x040ff00000081024 */
[----:B-1----:R-:W-:Y:S01]  /*44670*/  HMMA.1688.F32.TF32 R44, R184, R22, R56 ;  /* 0x00000016b82c723c */ /* 0x002fe20000081038 */
        /* <DEDUP_REMOVED lines=9> */
[----:B------:R-:W-:Y:S04]  /*44710*/  STL.64 [R1+0xd80], R32 ;  /* 0x000d802001007387 */ /* 0x000fe80000100a00 */
[----:B------:R2:W-:Y:S01]  /*44720*/  STL.64 [R1+0xd88], R34 ;  /* 0x000d882201007387 */ /* 0x0005e20000100a00 */
[C---:B-1----:R-:W-:Y:S03]  /*44730*/  HMMA.1688.F32.TF32 R44, R188.reuse, R198, R72 ;  /* 0x000000c6bc2c723c */ /* 0x042fe60000081048 */
[----:B------:R-:W-:Y:S04]  /*44740*/  LDS R185, [R3+0xc180] ;  /* 0x00c1800003b97984 */ /* 0x000fe80000000800 */
[----:B------:R-:W1:Y:S01]  /*44750*/  LDS R187, [R3+0xe180] ;  /* 0x00e1800003bb7984 */ /* 0x000e620000000800 */
[C---:B--2---:R-:W-:Y:S08]  /*44760*/  HMMA.1688.F32.TF32 R32, R188.reuse, R206, R28 ;  /* 0x000000cebc20723c */ /* 0x044ff0000008101c */
[C---:B------:R-:W-:Y:S07]  /*44770*/  HMMA.1688.F32.TF32 R28, R188.reuse, R210, R68 ;  /* 0x000000d2bc1c723c */ /* 0x040fee0000081044 */
        /* <DEDUP_REMOVED lines=9> */
[C---:B--2---:R-:W-:Y:S11]  /*44810*/  HMMA.1688.F32.TF32 R24, R188.reuse, R218, R128 ;  /* 0x000000dabc18723c */ /* 0x044ff60000081080 */
[----:B------:R-:W-:Y:S11]  /*44820*/  @!UPT UIADD3 URZ, URZ, URZ, URZ ;  /* 0x0000003f3f3ff290 */ /* 0x000ff6000fffe03f */
[----:B------:R-:W-:Y:S02]  /*44830*/  @!UPT UIADD3 URZ, URZ, URZ, URZ ;  /* 0x0000003f3f3ff290 */ /* 0x000fe4000fffe03f */
[----:B------:R-:W-:Y:S01]  /*44840*/  IMAD.MOV.U32 R221, RZ, RZ, R24 ;  /* 0x000000ffffdd7224 */ /* 0x000fe200078e0018 */
[----:B------:R-:W-:Y:S01]  /*44850*/  MOV R216, R27 ;  /* 0x0000001b00d87202 */ /* 0x000fe20000000f00 */
[----:B------:R-:W-:Y:S02]  /*44860*/  IMAD.MOV.U32 R220, RZ, RZ, R25 ;  /* 0x000000ffffdc7224 */ /* 0x000fe400078e0019 */
[----:B------:R-:W-:Y:S02]  /*44870*/  IMAD.MOV.U32 R217, RZ, RZ, R26 ;  /* 0x000000ffffd97224 */ /* 0x000fe400078e001a */
[C---:B------:R-:W-:Y:S08]  /*44880*/  HMMA.1688.F32.TF32 R24, R188.reuse, R222, R4 ;  /* 0x000000debc18723c */ /* 0x040ff00000081004 */
[C---:B------:R-:W-:Y:S11]  /*44890*/  HMMA.1688.F32.TF32 R4, R188.reuse, R226, R240 ;  /* 0x000000e2bc04723c */ /* 0x040ff600000810f0 */
[----:B------:R-:W-:Y:S04]  /*448a0*/  @!UPT UIADD3 URZ, URZ, URZ, URZ ;  /* 0x0000003f3f3ff290 */ /* 0x000fe8000fffe03f */
[----:B------:R-:W-:Y:S04]  /*448b0*/  STL.64 [R1+0x1100], R24 ;  /* 0x0011001801007387 */ /* 0x000fe80000100a00 */
[----:B------:R2:W-:Y:S04]  /*448c0*/  STL.64 [R1+0x1108], R26 ;  /* 0x0011081a01007387 */ /* 0x0005e80000100a00 */
[----:B------:R3:W-:Y:S01]  /*448d0*/  STL.64 [R1+0x10f0], R4 ;  /* 0x0010f00401007387 */ /* 0x0007e20000100a00 */
[----:B------:R-:W-:Y:S02]  /*448e0*/  IMAD.MOV.U32 R197, RZ, RZ, R6 ;  /* 0x000000ffffc57224 */ /* 0x000fe400078e0006 */
[----:B------:R-:W-:Y:S01]  /*448f0*/  IMAD.MOV.U32 R196, RZ, RZ, R7 ;  /* 0x000000ffffc47224 */ /* 0x000fe200078e0007 */
[C---:B--2---:R-:W-:Y:S01]  /*44900*/  HMMA.1688.F32.TF32 R24, R188.reuse, R230, R244 ;  /* 0x000000e6bc18723c */ /* 0x044fe200000810f4 */
[----:B------:R-:W2:Y:S07]  /*44910*/  LDL.LU R244, [R1+0xb60] ;  /* 0x000b600001f47983 */ /* 0x000eae0000300800 */
[----:B---3--:R-:W-:Y:S11]  /*44920*/  HMMA.1688.F32.TF32 R4, R188, R234, R248 ;  /* 0x000000eabc04723c */ /* 0x008ff600000810f8 */
[----:B------:R-:W-:Y:S04]  /*44930*/  @!UPT UIADD3 URZ, URZ, URZ, URZ ;  /* 0x0000003f3f3ff290 */ /* 0x000fe8000fffe03f */
[----:B------:R-:W-:Y:S04]  /*44940*/  STL.64 [R1+0x10e0], R24 ;  /* 0x0010e01801007387 */ /* 0x000fe80000100a00 */
[----:B------:R-:W-:Y:S04]  /*44950*/  STL.64 [R1+0x10e8], R26 ;  /* 0x0010e81a01007387 */ /* 0x000fe80000100a00 */
[----:B------:R3:W-:Y:S04]  /*44960*/  STL.64 [R1+0x10d0], R4 ;  /* 0x0010d00401007387 */ /* 0x0007e80000100a00 */
[----:B------:R4:W-:Y:S04]  /*44970*/  STL.64 [R1+0x10d8], R6 ;  /* 0x0010d80601007387 */ /* 0x0009e80000100a00 */
[----:B------:R-:W2:Y:S04]  /*44980*/  LDL.LU R245, [R1+0xb64] ;  /* 0x000b640001f57983 */ /* 0x000ea80000300800 */
[----:B------:R-:W2:Y:S04]  /*44990*/  LDL.LU R246, [R1+0xb68] ;  /* 0x000b680001f67983 */ /* 0x000ea80000300800 */
[----:B------:R-:W2:Y:S04]  /*449a0*/  LDL.LU R247, [R1+0xb6c] ;  /* 0x000b6c0001f77983 */ /* 0x000ea80000300800 */
[----:B------:R-:W1:Y:S04]  /*449b0*/  LDL.LU R240, [R1+0xb70] ;  /* 0x000b700001f07983 */ /* 0x000e680000300800 */
[----:B------:R-:W1:Y:S04]  /*449c0*/  LDL.LU R241, [R1+0xb74] ;  /* 0x000b740001f17983 */ /* 0x000e680000300800 */
[----:B------:R-:W1:Y:S04]  /*449d0*/  LDL.LU R242, [R1+0xb78] ;  /* 0x000b780001f27983 */ /* 0x000e680000300800 */
[----:B------:R-:W1:Y:S04]  /*449e0*/  LDL.LU R243, [R1+0xb7c] ;  /* 0x000b7c0001f37983 */ /* 0x000e680000300800 */
        /* <DEDUP_REMOVED lines=92> */
[----:B--2---:R-:W-:Y:S08]  /*44fb0*/  HMMA.1688.F32.TF32 R36, R192, R230, R36 ;  /* 0x000000e6c024723c */ /* 0x004ff00000081024 */
[C---:B---3--:R-:W-:Y:S08]  /*44fc0*/  HMMA.1688.F32.TF32 R84, R188.reuse, R238, R84 ;  /* 0x000000eebc54723c */ /* 0x048ff00000081054 */
[C---:B----4-:R-:W-:Y:S11]  /*44fd0*/  HMMA.1688.F32.TF32 R88, R188.reuse, R10, R168 ;  /* 0x0000000abc58723c */ /* 0x050ff600000810a8 */
[----:B------:R-:W-:Y:S04]  /*44fe0*/  @!UPT UIADD3 URZ, URZ, URZ, URZ ;  /* 0x0000003f3f3ff290 */ /* 0x000fe8000fffe03f */
[----:B------:R2:W-:Y:S01]  /*44ff0*/  STL.64 [R1+0x10c0], R84 ;  /* 0x0010c05401007387 */ /* 0x0005e20000100a00 */
[----:B------:R-:W-:Y:S02]  /*45000*/  IMAD.MOV.U32 R225, RZ, RZ, R86 ;  /* 0x000000ffffe17224 */ /* 0x000fe400078e0056 */
[----:B------:R-:W-:Y:S01]  /*45010*/  IMAD.MOV.U32 R224, RZ, RZ, R87 ;  /* 0x000000ffffe07224 */ /* 0x000fe200078e0057 */
[C---:B------:R-:W-:Y:S08]  /*45020*/  HMMA.1688.F32.TF32 R80, R188.reuse, R18, R80 ;  /* 0x00000012bc50723c */ /* 0x040ff00000081050 */
[----:B--2---:R-:W-:Y:S01]  /*45030*/  HMMA.1688.F32.TF32 R84, R188, R14, R164 ;  /* 0x0000000ebc54723c */ /* 0x004fe200000810a4 */
[----:B------:R-:W-:Y:S04]  /*45040*/  STL.64 [R1+0x10b0], R88 ;  /* 0x0010b05801007387 */ /* 0x000fe80000100a00 */
[----:B------:R-:W-:Y:S11]  /*45050*/  STL.64 [R1+0x10b8], R90 ;  /* 0x0010b85a01007387 */ /* 0x000ff60000100a00 */
[----:B------:R-:W-:-:S02]  /*45060*/  IMAD.MOV.U32 R205, RZ, RZ, R82 ;  /* 0x000000ffffcd7224 */ /* 0x000fc400078e0052 */
[----:B------:R-:W-:-:S05]  /*45070*/  IMAD.MOV.U32 R204, RZ, RZ, R83 ;  /* 0x000000ffffcc7224 */ /* 0x000fca00078e0053 */
[----:B------:R-:W-:Y:S04]  /*45080*/  STL.64 [R1+0x10a0], R84 ;  /* 0x0010a05401007387 */ /* 0x000fe80000100a00 */
[----:B------:R2:W-:Y:S02]  /*45090*/  STL.64 [R1+0x1090], R80 ;  /* 0x0010905001007387 */ /* 0x0005e40000100a00 */
[----:B--2---:R-:W-:Y:S01]  /*450a0*/  HMMA.1688.F32.TF32 R80, R188, R22, R76 ;  /* 0x00000016bc50723c */ /* 0x004fe2000008104c */
[----:B------:R-:W-:Y:S02]  /*450b0*/  IMAD.MOV.U32 R201, RZ, RZ, R86 ;  /* 0x000000ffffc97224 */ /* 0x000fe400078e0056 */
[----:B------:R-:W-:-:S05]  /*450c0*/  IMAD.MOV.U32 R200, RZ, RZ, R87 ;  /* 0x000000ffffc87224 */ /* 0x000fca00078e0057 */
[----:B------:R-:W-:Y:S01]  /*450d0*/  HMMA.1688.F32.TF32 R84, R188, R42, R148 ;  /* 0x0000002abc54723c */ /* 0x000fe20000081094 */
[----:B------:R-:W-:Y:S04]  /*450e0*/  LDS R188, [R2+0xc200] ;  /* 0x00c2000002bc7984 */ /* 0x000fe80000000800 */
[----:B------:R-:W-:Y:S03]  /*450f0*/  LDS R190, [R2+0xe200] ;  /* 0x00e2000002be7984 */ /* 0x000fe60000000800 */
[C---:B------:R-:W-:Y:S01]  /*45100*/  HMMA.1688.F32.TF32 R76, R192.reuse, R198, R144 ;  /* 0x000000c6c04c723c */ /* 0x040fe20000081090 */
[----:B------:R-:W-:Y:S04]  /*45110*/  LDS R189, [R3+0xc200] ;  /* 0x00c2000003bd7984 */ /* 0x000fe80000000800 */
[----:B------:R-:W2:Y:S04]  /*45120*/  LDS R191, [R3+0xe200] ;  /* 0x00e2000003bf7984 */ /* 0x000ea80000000800 */
[----:B------:R-:W-:Y:S01]  /*45130*/  STL.64 [R1+0xdc0], R80 ;  /* 0x000dc05001007387 */ /* 0x000fe20000100a00 */
[C---:B------:R-:W-:Y:S03]  /*45140*/  HMMA.1688.F32.TF32 R52, R192.reuse, R206, R52 ;  /* 0x000000cec034723c */ /* 0x040fe60000081034 */
[----:B------:R3:W-:Y:S05]  /*45150*/  STL.64 [R1+0xdc8], R82 ;  /* 0x000dc85201007387 */ /* 0x0007ea0000100a00 */
[C---:B---3--:R-:W-:Y:S01]  /*45160*/  HMMA.1688.F32.TF32 R80, R192.reuse, R202, R152 ;  /* 0x000000cac050723c */ /* 0x048fe20000081098 */
[----:B------:R-:W-:Y:S04]  /*45170*/  STL.64 [R1+0xc80], R84 ;  /* 0x000c805401007387 */ /* 0x000fe80000100a00 */
[----:B------:R-:W-:Y:S04]  /*45180*/  STL.64 [R1+0xc88], R86 ;  /* 0x000c885601007387 */ /* 0x000fe80000100a00 */
[----:B------:R-:W-:Y:S04]  /*45190*/  STL.64 [R1+0xc70], R76 ;  /* 0x000c704c01007387 */ /* 0x000fe80000100a00 */
[----:B------:R3:W-:Y:S01]  /*451a0*/  STL.64 [R1+0xc78], R78 ;  /* 0x000c784e01007387 */ /* 0x0007e20000100a00 */
[C---:B------:R-:W-:Y:S09]  /*451b0*/  HMMA.1688.F32.TF32 R32, R192.reuse, R222, R32 ;  /* 0x000000dec020723c */ /* 0x040ff20000081020 */
[----:B------:R-:W-:Y:S01]  /*451c0*/  STL.64 [R1+0xc60], R80 ;  /* 0x000c605001007387 */ /* 0x000fe20000100a00 */
[C---:B---3--:R-:W-:Y:S03]  /*451d0*/  HMMA.1688.F32.TF32 R76, R192.reuse, R210, R44 ;  /* 0x000000d2c04c723c */ /* 0x048fe6000008102c */
[----:B------:R-:W-:Y:S04]  /*451e0*/  STL.64 [R1+0xc68], R82 ;  /* 0x000c685201007387 */ /* 0x000fe80000100a00 */
[----:B------:R-:W-:Y:S01]  /*451f0*/  STL.64 [R1+0xc50], R52 ;  /* 0x000c503401007387 */ /* 0x000fe20000100a00 */
[C---:B------:R-:W-:Y:S03]  /*45200*/  HMMA.1688.F32.TF32 R44, R192.reuse, R214, R60 ;  /* 0x000000d6c02c723c */ /* 0x040fe6000008103c */
[----:B------:R3:W-:Y:S05]  /*45210*/  STL.64 [R1+0xc58], R54 ;  /* 0x000c583601007387 */ /* 0x0007ea0000100a00 */
[C---:B---3--:R-:W-:Y:S07]  /*45220*/  HMMA.1688.F32.TF32 R52, R192.reuse, R218, R64 ;  /* 0x000000dac034723c */ /* 0x048fee0000081040 */
[----:B------:R-:W-:Y:S04]  /*45230*/  STL.64 [R1+0xc40], R76 ;  /* 0x000c404c01007387 */ /* 0x000fe80000100a00 */
[----:B------:R-:W-:Y:S04]  /*45240*/  STL.64 [R1+0xc48], R78 ;  /* 0x000c484e01007387 */ /* 0x000fe80000100a00 */
[----:B------:R-:W-:Y:S04]  /*45250*/  STL.64 [R1+0xc30], R44 ;  /* 0x000c302c01007387 */ /* 0x000fe80000100a00 */
[----:B------:R3:W-:Y:S04]  /*45260*/  STL.64 [R1+0xc38], R46 ;  /* 0x000c382e01007387 */ /* 0x0007e80000100a00 */
[----:B------:R-:W-:Y:S01]  /*45270*/  STL.64 [R1+0xc20], R52 ;  /* 0x000c203401007387 */ /* 0x000fe20000100a00 */
[C---:B---3--:R-:W-:Y:S03]  /*45280*/  HMMA.1688.F32.TF32 R44, R192.reuse, R226, R56 ;  /* 0x000000e2c02c723c */ /* 0x048fe60000081038 */
[----:B------:R-:W-:Y:S04]  /*45290*/  STL.64 [R1+0xc28], R54 ;  /* 0x000c283601007387 */ /* 0x000fe80000100a00 */
[----:B------:R-:W-:Y:S04]  /*452a0*/  STL.64 [R1+0xc10], R32 ;  /* 0x000c102001007387 */ /* 0x000fe80000100a00 */
[----:B------:R3:W-:Y:S02]  /*452b0*/  STL.64 [R1+0xc18], R34 ;  /* 0x000c182201007387 */ /* 0x0007e40000100a00 */
[C---:B---3--:R-:W-:Y:S10]  /*452c0*/  HMMA.1688.F32.TF32 R32, R192.reuse, R234, R72 ;  /* 0x000000eac020723c */ /* 0x048ff40000081048 */
[----:B------:R-:W-:Y:S04]  /*452d0*/  STL.64 [R1+0xc00], R44 ;  /* 0x000c002c01007387 */ /* 0x000fe80000100a00 */
[----:B------:R3:W-:Y:S04]  /*452e0*/  STL.64 [R1+0xc08], R46 ;  /* 0x000c082e01007387 */ /* 0x0007e80000100a00 */
[----:B------:R-:W-:Y:S04]  /*452f0*/  STL.64 [R1+0xbf0], R36 ;  /* 0x000bf02401007387 */ /* 0x000fe80000100a00 */
[----:B------:R4:W-:Y:S01]  /*45300*/  STL.64 [R1+0xbf8], R38 ;  /* 0x000bf82601007387 */ /* 0x0009e20000100a00 */
[C---:B---3--:R-:W-:Y:S03]  /*45310*/  HMMA.1688.F32.TF32 R44, R192.reuse, R238, R48 ;  /* 0x000000eec02c723c */ /* 0x048fe60000081030 */
[----:B------:R-:W-:Y:S05]  /*45320*/  STL.64 [R1+0xbe0], R32 ;  /* 0x000be02001007387 */ /* 0x000fea0000100a00 */
[C---:B----4-:R-:W-:Y:S01]  /*45330*/  HMMA.1688.F32.TF32 R36, R192.reuse, R10, R28 ;  /* 0x0000000ac024723c */ /* 0x050fe2000008101c */
[----:B------:R3:W-:Y:S07]  /*45340*/  STL.64 [R1+0xbe8], R34 ;  /* 0x000be82201007387 */ /* 0x0007ee0000100a00 */
[C---:B------:R-:W-:Y:S08]  /*45350*/  HMMA.1688.F32.TF32 R28, R192.reuse, R18, R24 ;  /* 0x00000012c01c723c */ /* 0x040ff00000081018 */
[C---:B---3--:R-:W-:Y:S08]  /*45360*/  HMMA.1688.F32.TF32 R32, R192.reuse, R14, R68 ;  /* 0x0000000ec020723c */ /* 0x048ff00000081044 */
        /* <DEDUP_REMOVED lines=24> */
[----:B------:R1:W-:Y:S04]  /*454f0*/  STL.64 [R1+0xa90], R24 ;  /* 0x000a901801007387 */ /* 0x0003e80000100a00 */
[----:B------:R1:W-:Y:S04]  /*45500*/  STL.64 [R1+0xa98], R26 ;  /* 0x000a981a01007387 */ /* 0x0003e80000100a00 */
[----:B------:R1:W-:Y:S04]  /*45510*/  STL.64 [R1+0xa70], R4 ;  /* 0x000a700401007387 */ /* 0x0003e80000100a00 */
[----:B------:R1:W-:Y:S04]  /*45520*/  STL.64 [R1+0xa78], R6 ;  /* 0x000a780601007387 */ /* 0x0003e80000100a00 */
        /* <DEDUP_REMOVED lines=27> */
[----:B-1----:R-:W3:Y:S04]  /*456e0*/  LDL.LU R24, [R1+0xae0] ;  /* 0x000ae00001187983 */ /* 0x002ee80000300800 */
        /* <DEDUP_REMOVED lines=12> */
[C---:B----4-:R-:W-:Y:S11]  /*457b0*/  HMMA.1688.F32.TF32 R32, R184.reuse, R210, R248 ;  /* 0x000000d2b820723c */ /* 0x050ff600000810f8 */
[----:B------:R-:W-:Y:S11]  /*457c0*/  @!UPT UIADD3 URZ, URZ, URZ, URZ ;  /* 0x0000003f3f3ff290 */ /* 0x000ff6000fffe03f */
[----:B------:R-:W-:Y:S01]  /*457d0*/  @!UPT UIADD3 URZ, URZ, URZ, URZ ;  /* 0x0000003f3f3ff290 */ /* 0x000fe2000fffe03f */
[----:B------:R-:W-:Y:S04]  /*457e0*/  STL.64 [R1+0xb40], R32 ;  /* 0x000b402001007387 */ /* 0x000fe80000100a00 */
[----:B------:R2:W-:Y:S04]  /*457f0*/  STL.64 [R1+0xb48], R34 ;  /* 0x000b482201007387 */ /* 0x0005e80000100a00 */
        /* <DEDUP_REMOVED lines=9> */
[C---:B------:R-:W-:Y:S07]  /*45890*/  HMMA.1688.F32.TF32 R36, R184.reuse, R222, R48 ;  /* 0x000000deb824723c */ /* 0x040fee0000081030 */
[----:B------:R-:W-:Y:S04]  /*458a0*/  STL.64 [R1+0xb30], R32 ;  /* 0x000b302001007387 */ /* 0x000fe80000100a00 */
[----:B------:R3:W-:Y:S02]  /*458b0*/  STL.64 [R1+0xb38], R34 ;  /* 0x000b382201007387 */ /* 0x0007e40000100a00 */
[C---:B---3--:R-:W-:Y:S08]  /*458c0*/  HMMA.1688.F32.TF32 R32, R184.reuse, R226, R28 ;  /* 0x000000e2b820723c */ /* 0x048ff0000008101c */
[----:B------:R-:W-:Y:S01]  /*458d0*/  HMMA.1688.F32.TF32 R28, R184, R230, R68 ;  /* 0x000000e6b81c723c */ /* 0x000fe20000081044 */
[----:B------:R-:W-:Y:S04]  /*458e0*/  STL.64 [R1+0xb20], R44 ;  /* 0x000b202c01007387 */ /* 0x000fe80000100a00 */
[----:B------:R-:W-:Y:S04]  /*458f0*/  STL.64 [R1+0xb28], R46 ;  /* 0x000b282e01007387 */ /* 0x000fe80000100a00 */
[----:B------:R-:W-:Y:S04]  /*45900*/  STL.64 [R1+0xb10], R36 ;  /* 0x000b102401007387 */ /* 0x000fe80000100a00 */
[----:B------:R-:W-:Y:S04]  /*45910*/  STL.64 [R1+0xb18], R38 ;  /* 0x000b182601007387 */ /* 0x000fe80000100a00 */
[----:B------:R-:W-:Y:S04]  /*45920*/  STL.64 [R1+0xb00], R32 ;  /* 0x000b002001007387 */ /* 0x000fe80000100a00 */
[----:B------:R-:W-:Y:S03]  /*45930*/  STL.64 [R1+0xb08], R34 ;  /* 0x000b082201007387 */ /* 0x000fe60000100a00 */
[----:B------:R-:W-:Y:S01]  /*45940*/  MOV R236, R28 ;  /* 0x0000001c00ec7202 */ /* 0x000fe20000000f00 */
[----:B------:R1:W-:Y:S01]  /*45950*/  STL.64 [R1+0xaf8], R30 ;  /* 0x000af81e01007387 */ /* 0x0003e20000100a00 */
[----:B------:R-:W-:-:S02]  /*45960*/  IMAD.MOV.U32 R237, RZ, RZ, R29 ;  /* 0x000000ffffed7224 */ /* 0x000fc400078e001d */
[C---:B-1----:R-:W-:Y:S08]  /*45970*/  HMMA.1688.F32.TF32 R28, R184.reuse, R234, R24 ;  /* 0x000000eab81c723c */ /* 0x042ff00000081018 */
[----:B------:R-:W-:Y:S01]  /*45980*/  HMMA.1688.F32.TF32 R24, R184, R238, R128 ;  /* 0x000000eeb818723c */ /* 0x000fe20000081080 */
[----:B------:R1:W-:Y:S04]  /*45990*/  STL [R1+0x3abc], R237 ;  /* 0x003abced01007387 */ /* 0x0003e80000100800 */
[----:B------:R2:W-:Y:S10]  /*459a0*/  STL [R1+0x3ab8], R236 ;  /* 0x003ab8ec01007387 */ /* 0x0005f40000100800 */
[----:B------:R-:W-:Y:S04]  /*459b0*/  STL.64 [R1+0xdb0], R28 ;  /* 0x000db01c01007387 */ /* 0x000fe80000100a00 */
[----:B------:R-:W-:Y:S04]  /*459c0*/  STL.64 [R1+0xdb8], R30 ;  /* 0x000db81e01007387 */ /* 0x000fe80000100a00 */
[----:B------:R3:W-:Y:S01]  /*459d0*/  STL.64 [R1+0xda0], R24 ;  /* 0x000da01801007387 */ /* 0x0007e20000100a00 */
[----:B-1----:R-:W-:-:S02]  /*459e0*/  IMAD.MOV.U32 R237, RZ, RZ, R26 ;  /* 0x000000ffffed7224 */ /* 0x002fc400078e001a */
[----:B--2---:R-:W-:Y:S02]  /*459f0*/  IMAD.MOV.U32 R236, RZ, RZ, R27 ;  /* 0x000000ffffec7224 */ /* 0x004fe400078e001b */
[C---:B---3--:R-:W-:Y:S08]  /*45a00*/  HMMA.1688.F32.TF32 R24, R184.reuse, R10, R4 ;  /* 0x0000000ab818723c */ /* 0x048ff00000081004 */
[----:B------:R-:W-:Y:S01]  /*45a10*/  HMMA.1688.F32.TF32 R4, R184, R14, R240 ;  /* 0x0000000eb804723c */ /* 0x000fe200000810f0 */
[----:B------:R-:W-:Y:S04]  /*45a20*/  STL [R1+0x3ac4], R236 ;  /* 0x003ac4ec01007387 */ /* 0x000fe80000100800 */
[----:B------:R-:W-:Y:S10]  /*45a30*/  STL [R1+0x3ac0], R237 ;  /* 0x003ac0ed01007387 */ /* 0x000ff40000100800 */
[----:B------:R-:W-:Y:S04]  /*45a40*/  STL.64 [R1+0xd90], R24 ;  /* 0x000d901801007387 */ /* 0x000fe80000100a00 */
[----:B------:R-:W-:Y:S04]  /*45a50*/  STL.64 [R1+0xd98], R26 ;  /* 0x000d981a01007387 */ /* 0x000fe80000100a00 */
[----:B------:R4:W-:Y:S01]  /*45a60*/  STL.64 [R1+0xd70], R4 ;  /* 0x000d700401007387 */ /* 0x0009e20000100a00 */
[----:B------:R-:W-:-:S02]  /*45a70*/  IMAD.MOV.U32 R233, RZ, RZ, R6 ;  /* 0x000000ffffe97224 */ /* 0x000fc400078e0006 */
[----:B------:R-:W-:-:S05]  /*45a80*/  IMAD.MOV.U32 R232, RZ, RZ, R7 ;  /* 0x000000ffffe87224 */ /* 0x000fca00078e0007 */
[----:B------:R-:W-:Y:S04]  /*45a90*/  STL [R1+0x3acc], R232 ;  /* 0x003acce801007387 */ /* 0x000fe80000100800 */
[----:B------:R-:W-:Y:S01]  /*45aa0*/  STL [R1+0x3ac8], R233 ;  /* 0x003ac8e901007387 */ /* 0x000fe20000100800 */
[C---:B----4-:R-:W-:Y:S11]  /*45ab0*/  HMMA.1688.F32.TF32 R4, R184.reuse, R18, R244 ;  /* 0x00000012b804723c */ /* 0x050ff600000810f4 */
[----:B------:R-:W-:Y:S11]  /*45ac0*/  @!UPT UIADD3 URZ, URZ, URZ, URZ ;  /* 0x0000003f3f3ff290 */ /* 0x000ff6000fffe03f */
[----:B------:R-:W-:Y:S01]  /*45ad0*/  @!UPT UIADD3 URZ, URZ, URZ, URZ ;  /* 0x0000003f3f3ff290 */ /* 0x000fe2000fffe03f */
[----:B------:R1:W-:Y:S01]  /*45ae0*/  STL.64 [R1+0xd60], R4 ;  /* 0x000d600401007387 */ /* 0x0003e20000100a00 */
[----:B------:R-:W-:Y:S02]  /*45af0*/  IMAD.MOV.U32 R236, RZ, RZ, R6 ;  /* 0x000000ffffec7224 */ /* 0x000fe400078e0006 */
[----:B------:R-:W-:Y:S02]  /*45b00*/  IMAD.MOV.U32 R237, RZ, RZ, R7 ;  /* 0x000000ffffed7224 */ /* 0x000fe400078e0007 */
[----:B-1----:R-:W-:Y:S03]  /*45b10*/  HMMA.1688.F32.TF32 R4, R184, R22, R248 ;  /* 0x00000016b804723c */ /* 0x002fe600000810f8 */
[----:B------:R-:W-:Y:S04]  /*45b20*/  STL [R1+0x3ad4], R237 ;  /* 0x003ad4ed01007387 */ /* 0x000fe80000100800 */
[----:B------:R-:W-:Y:S11]  /*45b30*/  STL [R1+0x3ad0], R236 ;  /* 0x003ad0ec01007387 */ /* 0x000ff60000100800 */
[----:B------:R-:W-:Y:S05]  /*45b40*/  @!UPT UIADD3 URZ, URZ, URZ, URZ ;  /* 0x0000003f3f3ff290 */ /* 0x000fea000fffe03f */
[----:B------:R1:W-:Y:S04]  /*45b50*/  STL.64 [R1+0xc90], R4 ;  /* 0x000c900401007387 */ /* 0x0003e80000100a00 */
[----:B------:R-:W2:Y:S04]  /*45b60*/  LDL.LU R248, [R1+0x890] ;  /* 0x0008900001f87983 */ /* 0x000ea80000300800 */
[----:B------:R-:W2:Y:S04]  /*45b70*/  LDL.LU R249, [R1+0x894] ;  /* 0x0008940001f97983 */ /* 0x000ea80000300800 */
[----:B------:R-:W2:Y:S04]  /*45b80*/  LDL.LU R250, [R1+0x898] ;  /* 0x0008980001fa7983 */ /* 0x000ea80000300800 */
[----:B------:R-:W2:Y:S04]  /*45b90*/  LDL.LU R251, [R1+0x89c] ;  /* 0x00089c0001fb7983 */ /* 0x000ea80000300800 */
[----:B------:R-:W3:Y:S04]  /*45ba0*/  LDL.LU R240, [R1+0x8b0] ;  /* 0x0008b00001f07983 */ /* 0x000ee80000300800 */
[----:B------:R-:W3:Y:S01]  /*45bb0*/  LDL.LU R241, [R1+0x8b4] ;  /* 0x0008b40001f17983 */ /* 0x000ee20000300800 */
[----:B------:R-:W-:-:S03]  /*45bc0*/  IMAD.MOV.U32 R232, RZ, RZ, R6 ;  /* 0x000000ffffe87224 */ /* 0x000fc600078e0006 */
[----:B------:R-:W3:Y:S01]  /*45bd0*/  LDL.LU R242, [R1+0x8b8] ;  /* 0x0008b80001f27983 */ /* 0x000ee20000300800 */
[----:B------:R-:W-:-:S03]  /*45be0*/  MOV R233, R7 ;  /* 0x0000000700e97202 */ /* 0x000fc60000000f00 */
[----:B------:R-:W3:Y:S04]  /*45bf0*/  LDL.LU R243, [R1+0x8bc] ;  /* 0x0008bc0001f37983 */ /* 0x000ee80000300800 */
[----:B-1----:R-:W4:Y:S04]  /*45c00*/  LDL.LU R4, [R1+0x8c0] ;  /* 0x0008c00001047983 */ /* 0x002f280000300800 */
        /* <DEDUP_REMOVED lines=97> */
[----:B----4-:R-:W-:Y:S08]  /*46220*/  HMMA.1688.F32.TF32 R52, R188, R230, R52 ;  /* 0x000000e6bc34723c */ /* 0x010ff00000081034 */
[----:B------:R-:W-:Y:S01]  /*46230*/  HMMA.1688.F32.TF32 R88, R184, R42, R176 ;  /* 0x0000002ab858723c */ /* 0x000fe200000810b0 */
[----:B------:R-:W-:Y:S04]  /*46240*/  LDS R184, [R2+0xc300] ;  /* 0x00c3000002b87984 */ /* 0x000fe80000000800 */
[----:B------:R-:W-:Y:S03]  /*46250*/  LDS R186, [R2+0xe300] ;  /* 0x00e3000002ba7984 */ /* 0x000fe60000000800 */
[----:B------:R-:W-:Y:S01]  /*46260*/  HMMA.1688.F32.TF32 R4, R192, R218, R4 ;  /* 0x000000dac004723c */ /* 0x000fe20000081004 */
[----:B------:R-:W-:Y:S04]  /*46270*/  LDS R185, [R3+0xc300] ;  /* 0x00c3000003b97984 */ /* 0x000fe80000000800 */
[----:B------:R-:W1:Y:S10]  /*46280*/  LDS R187, [R3+0xe300] ;  /* 0x00e3000003bb7984 */ /* 0x000e740000000800 */
[----:B------:R2:W-:Y:S01]  /*46290*/  STL.64 [R1+0xa30], R88 ;  /* 0x000a305801007387 */ /* 0x0005e20000100a00 */
[----:B------:R-:W-:-:S02]  /*462a0*/  IMAD.MOV.U32 R237, RZ, RZ, R90 ;  /* 0x000000ffffed7224 */ /* 0x000fc400078e005a */
[----:B------:R-:W-:Y:S02]  /*462b0*/  IMAD.MOV.U32 R236, RZ, RZ, R91 ;  /* 0x000000ffffec7224 */ /* 0x000fe400078e005b */
[C---:B--2---:R-:W-:Y:S08]  /*462c0*/  HMMA.1688.F32.TF32 R88, R188.reuse, R198, R84 ;  /* 0x000000c6bc58723c */ /* 0x044ff00000081054 */
[C---:B------:R-:W-:Y:S08]  /*462d0*/  HMMA.1688.F32.TF32 R92, R188.reuse, R202, R168 ;  /* 0x000000cabc5c723c */ /* 0x040ff000000810a8 */
[C---:B------:R-:W-:Y:S07]  /*462e0*/  HMMA.1688.F32.TF32 R84, R188.reuse, R206, R164 ;  /* 0x000000cebc54723c */ /* 0x040fee00000810a4 */
[----:B------:R-:W-:Y:S04]  /*462f0*/  STL.64 [R1+0xcb0], R88 ;  /* 0x000cb05801007387 */ /* 0x000fe80000100a00 */
[----:B------:R2:W-:Y:S02]  /*46300*/  STL.64 [R1+0xcb8], R90 ;  /* 0x000cb85a01007387 */ /* 0x0005e40000100a00 */
[C---:B--2---:R-:W-:Y:S08]  /*46310*/  HMMA.1688.F32.TF32 R88, R188.reuse, R210, R80 ;  /* 0x000000d2bc58723c */ /* 0x044ff00000081050 */
[C---:B------:R-:W-:Y:S01]  /*46320*/  HMMA.1688.F32.TF32 R80, R188.reuse, R214, R76 ;  /* 0x000000d6bc50723c */ /* 0x040fe2000008104c */
[----:B------:R-:W-:Y:S04]  /*46330*/  STL.64 [R1+0xcd0], R92 ;  /* 0x000cd05c01007387 */ /* 0x000fe80000100a00 */
[----:B------:R-:W-:Y:S04]  /*46340*/  STL.64 [R1+0xcd8], R94 ;  /* 0x000cd85e01007387 */ /* 0x000fe80000100a00 */
[----:B------:R-:W-:Y:S01]  /*46350*/  STL.64 [R1+0xcf0], R84 ;  /* 0x000cf05401007387 */ /* 0x000fe20000100a00 */
[C---:B------:R-:W-:Y:S03]  /*46360*/  HMMA.1688.F32.TF32 R76, R188.reuse, R222, R144 ;  /* 0x000000debc4c723c */ /* 0x040fe60000081090 */
[----:B------:R2:W-:Y:S04]  /*46370*/  STL.64 [R1+0xcf8], R86 ;  /* 0x000cf85601007387 */ /* 0x0005e80000100a00 */
[----:B------:R-:W-:Y:S04]  /*46380*/  STL.64 [R1+0xd10], R88 ;  /* 0x000d105801007387 */ /* 0x000fe80000100a00 */
[----:B------:R-:W-:Y:S01]  /*46390*/  STL.64 [R1+0xd18], R90 ;  /* 0x000d185a01007387 */ /* 0x000fe20000100a00 */
[C---:B--2---:R-:W-:Y:S03]  /*463a0*/  HMMA.1688.F32.TF32 R84, R188.reuse, R218, R148 ;  /* 0x000000dabc54723c */ /* 0x044fe60000081094 */
[----:B------:R-:W-:Y:S04]  /*463b0*/  STL.64 [R1+0xd40], R80 ;  /* 0x000d405001007387 */ /* 0x000fe80000100a00 */
[----:B------:R2:W-:Y:S02]  /*463c0*/  STL.64 [R1+0xd48], R82 ;  /* 0x000d485201007387 */ /* 0x0005e40000100a00 */
[C---:B--2---:R-:W-:Y:S11]  /*463d0*/  HMMA.1688.F32.TF32 R80, R188.reuse, R226, R152 ;  /* 0x000000e2bc50723c */ /* 0x044ff60000081098 */
[----:B------:R-:W-:Y:S03]  /*463e0*/  @!UPT UIADD3 URZ, URZ, URZ, URZ ;  /* 0x0000003f3f3ff290 */ /* 0x000fe6000fffe03f */
[----:B------:R-:W-:Y:S04]  /*463f0*/  STL.64 [R1+0xd50], R84 ;  /* 0x000d505401007387 */ /* 0x000fe80000100a00 */
[----:B------:R-:W-:Y:S04]  /*46400*/  STL.64 [R1+0xd58], R86 ;  /* 0x000d585601007387 */ /* 0x000fe80000100a00 */
[----:B------:R-:W-:Y:S04]  /*46410*/  STL.64 [R1+0xd30], R76 ;  /* 0x000d304c01007387 */ /* 0x000fe80000100a00 */
[----:B------:R2:W-:Y:S04]  /*46420*/  STL.64 [R1+0xd38], R78 ;  /* 0x000d384e01007387 */ /* 0x0005e80000100a00 */
[----:B------:R-:W-:Y:S04]  /*46430*/  STL.64 [R1+0xd20], R80 ;  /* 0x000d205001007387 */ /* 0x000fe80000100a00 */
[----:B------:R-:W-:Y:S01]  /*46440*/  STL.64 [R1+0xd28], R82 ;  /* 0x000d285201007387 */ /* 0x000fe20000100a00 */
[C---:B--2---:R-:W-:Y:S03]  /*46450*/  HMMA.1688.F32.TF32 R76, R188.reuse, R234, R44 ;  /* 0x000000eabc4c723c */ /* 0x044fe6000008102c */
[----:B------:R-:W-:Y:S04]  /*46460*/  STL.64 [R1+0xd00], R52 ;  /* 0x000d003401007387 */ /* 0x000fe80000100a00 */
[----:B------:R2:W-:Y:S01]  /*46470*/  STL.64 [R1+0xd08], R54 ;  /* 0x000d083601007387 */ /* 0x0005e20000100a00 */
[C---:B------:R-:W-:Y:S08]  /*46480*/  HMMA.1688.F32.TF32 R44, R188.reuse, R238, R60 ;  /* 0x000000eebc2c723c */ /* 0x040ff0000008103c */
[C---:B--2---:R-:W-:Y:S07]  /*46490*/  HMMA.1688.F32.TF32 R52, R188.reuse, R10, R64 ;  /* 0x0000000abc34723c */ /* 0x044fee0000081040 */
        /* <DEDUP_REMOVED lines=8> */
[----:B------:R2:W-:Y:S02]  /*46520*/  STL.64 [R1+0xb78], R34 ;  /* 0x000b782201007387 */ /* 0x0005e40000100a00 */
[----:B--2---:R-:W-:Y:S02]  /*46530*/  HMMA.1688.F32.TF32 R32, R188, R42, R72 ;  /* 0x0000002abc20723c */ /* 0x004fe40000081048 */
[----:B------:R-:W-:Y:S04]  /*46540*/  LDS R188, [R2+0xc400] ;  /* 0x00c4000002bc7984 */ /* 0x000fe80000000800 */
[----:B------:R-:W-:Y:S08]  /*46550*/  LDS R190, [R2+0xe400] ;  /* 0x00e4000002be7984 */ /* 0x000ff00000000800 */
[----:B------:R-:W-:Y:S04]  /*46560*/  STL.64 [R1+0xb60], R44 ;  /* 0x000b602c01007387 */ /* 0x000fe80000100a00 */
[----:B------:R2:W-:Y:S04]  /*46570*/  STL.64 [R1+0xb68], R46 ;  /* 0x000b682e01007387 */ /* 0x0005e80000100a00 */
[----:B------:R-:W-:Y:S04]  /*46580*/  STL.64 [R1+0xb50], R36 ;  /* 0x000b502401007387 */ /* 0x000fe80000100a00 */
[----:B------:R3:W-:Y:S01]  /*46590*/  STL.64 [R1+0xb58], R38 ;  /* 0x000b582601007387 */ /* 0x0007e20000100a00 */
[C---:B--2---:R-:W-:Y:S03]  /*465a0*/  HMMA.1688.F32.TF32 R44, R192.reuse, R198, R48 ;  /* 0x000000c6c02c723c */ /* 0x044fe60000081030 */
[----:B------:R-:W-:Y:S04]  /*465b0*/  STL.64 [R1+0x920], R32 ;  /* 0x0009202001007387 */ /* 0x000fe80000100a00 */
[----:B------:R2:W-:Y:S01]  /*465c0*/  STL.64 [R1+0x928], R34 ;  /* 0x0009282201007387 */ /* 0x0005e20000100a00 */
[C---:B---3--:R-:W-:Y:S03]  /*465d0*/  HMMA.1688.F32.TF32 R36, R192.reuse, R202, R28 ;  /* 0x000000cac024723c */ /* 0x048fe6000008101c */
[----:B------:R-:W-:Y:S04]  /*465e0*/  LDS R189, [R3+0xc400] ;  /* 0x00c4000003bd7984 */ /* 0x000fe80000000800 */
[----:B------:R-:W3:Y:S01]  /*465f0*/  LDS R191, [R3+0xe400] ;  /* 0x00e4000003bf7984 */ /* 0x000ee20000000800 */
[C---:B--2---:R-:W-:Y:S08]  /*46600*/  HMMA.1688.F32.TF32 R32, R192.reuse, R206, R68 ;  /* 0x000000cec020723c */ /* 0x044ff00000081044 */
        /* <DEDUP_REMOVED lines=12> */
[C---:B--2---:R-:W-:Y:S03]  /*466d0*/  HMMA.1688.F32.TF32 R28, R192.reuse, R222, R240 ;  /* 0x000000dec01c723c */ /* 0x044fe600000810f0 */
[----:B------:R-:W-:Y:S04]  /*466e0*/  STL.64 [R1+0x8c0], R4 ;  /* 0x0008c00401007387 */ /* 0x000fe80000100a00 */
[----:B------:R2:W-:Y:S01]  /*466f0*/  STL.64 [R1+0x8c8], R6 ;  /* 0x0008c80601007387 */ /* 0x0005e20000100a00 */
[C---:B----4-:R-:W-:Y:S08]  /*46700*/  HMMA.1688.F32.TF32 R24, R192.reuse, R226, R244 ;  /* 0x000000e2c018723c */ /* 0x050ff000000810f4 */
[-C--:B--2---:R-:W-:Y:S07]  /*46710*/  HMMA.1688.F32.TF32 R4, R192, R230.reuse, R248 ;  /* 0x000000e6c004723c */ /* 0x084fee00000810f8 */
        /* <DEDUP_REMOVED lines=14> */
[----:B----4-:R-:W4:Y:S04]  /*46800*/  LDL.LU R4, [R1+0x670] ;  /* 0x0006700001047983 */ /* 0x010f280000300800 */
[----:B------:R-:W4:Y:S04]  /*46810*/  LDL.LU R5, [R1+0x674] ;  /* 0x0006740001057983 */ /* 0x000f280000300800 */
[----:B-1----:R-:W4:Y:S04]  /*46820*/  LDL.LU R6, [R1+0x678] ;  /* 0x0006780001067983 */ /* 0x002f280000300800 */
        /* <DEDUP_REMOVED lines=81> */
[C---:B--2---:R-:W-:Y:S08]  /*46d40*/  HMMA.1688.F32.TF32 R28, R184.reuse, R230, R28 ;  /* 0x000000e6b81c723c */ /* 0x044ff0000008101c */
[----:B----4-:R-:W-:Y:S08]  /*46d50*/  HMMA.1688.F32.TF32 R4, R184, R14, R4 ;  /* 0x0000000eb804723c */ /* 0x010ff00000081004 */
[C---:B---3--:R-:W-:Y:S08]  /*46d60*/  HMMA.1688.F32.TF32 R88, R192.reuse, R238, R80 ;  /* 0x000000eec058723c */ /* 0x048ff00000081050 */
[C---:B------:R-:W-:Y:S08]  /*46d70*/  HMMA.1688.F32.TF32 R80, R192.reuse, R14, R148 ;  /* 0x0000000ec050723c */ /* 0x040ff00000081094 */
[C---:B------:R-:W-:Y:S08]  /*46d80*/  HMMA.1688.F32.TF32 R92, R192.reuse, R234, R164 ;  /* 0x000000eac05c723c */ /* 0x040ff000000810a4 */
[C---:B------:R-:W-:Y:S08]  /*46d90*/  HMMA.1688.F32.TF32 R84, R192.reuse, R10, R76 ;  /* 0x0000000ac054723c */ /* 0x040ff0000008104c */
[C---:B------:R-:W-:Y:S07]  /*46da0*/  HMMA.1688.F32.TF32 R76, R192.reuse, R18, R144 ;  /* 0x00000012c04c723c */ /* 0x040fee0000081090 */
        /* <DEDUP_REMOVED lines=11> */
[----:B--2---:R-:W-:Y:S03]  /*46e60*/  HMMA.1688.F32.TF32 R80, R192, R42, R52 ;  /* 0x0000002ac050723c */ /* 0x004fe60000081034 */
[----:B------:R-:W-:Y:S04]  /*46e70*/  LDS R192, [R2+0xc380] ;  /* 0x00c3800002c07984 */ /* 0x000fe80000000800 */
[----:B------:R-:W-:Y:S01]  /*46e80*/  LDS R194, [R2+0xe380] ;  /* 0x00e3800002c27984 */ /* 0x000fe20000000800 */
[C---:B-1----:R-:W-:Y:S03]  /*46e90*/  HMMA.1688.F32.TF32 R76, R184.reuse, R198, R44 ;  /* 0x000000c6b84c723c */ /* 0x042fe6000008102c */
[----:B------:R-:W-:Y:S04]  /*46ea0*/  LDS R193, [R3+0xc380] ;  /* 0x00c3800003c17984 */ /* 0x000fe80000000800 */
[----:B------:R-:W1:Y:S01]  /*46eb0*/  LDS R195, [R3+0xe380] ;  /* 0x00e3800003c37984 */ /* 0x000e620000000800 */
        /* <DEDUP_REMOVED lines=12> */
[C---:B--2---:R-:W-:Y:S08]  /*46f80*/  HMMA.1688.F32.TF32 R44, R184.reuse, R210, R32 ;  /* 0x000000d2b82c723c */ /* 0x044ff00000081020 */
[C---:B------:R-:W-:Y:S11]  /*46f90*/  HMMA.1688.F32.TF32 R32, R184.reuse, R214, R56 ;  /* 0x000000d6b820723c */ /* 0x040ff60000081038 */
[----:B------:R-:W-:Y:S04]  /*46fa0*/  @!UPT UIADD3 URZ, URZ, URZ, URZ ;  /* 0x0000003f3f3ff290 */ /* 0x000fe8000fffe03f */
[----:B------:R-:W-:Y:S04]  /*46fb0*/  STL.64 [R1+0x7a0], R44 ;  /* 0x0007a02c01007387 */ /* 0x000fe80000100a00 */
[----:B------:R2:W-:Y:S04]  /*46fc0*/  STL.64 [R1+0x7a8], R46 ;  /* 0x0007a82e01007387 */ /* 0x0005e80000100a00 */
[----:B------:R-:W-:Y:S04]  /*46fd0*/  STL.64 [R1+0x790], R32 ;  /* 0x0007902001007387 */ /* 0x000fe80000100a00 */
[----:B------:R3:W-:Y:S01]  /*46fe0*/  STL.64 [R1+0x798], R34 ;  /* 0x0007982201007387 */ /* 0x0007e20000100a00 */
[C---:B--2---:R-:W-:Y:S08]  /*46ff0*/  HMMA.1688.F32.TF32 R44, R184.reuse, R218, R36 ;  /* 0x000000dab82c723c */ /* 0x044ff00000081024 */
[C---:B------:R-:W-:Y:S08]  /*47000*/  HMMA.1688.F32.TF32 R36, R184.reuse, R222, R72 ;  /* 0x000000deb824723c */ /* 0x040ff00000081048 */
[C---:B---3--:R-:W-:Y:S07]  /*47010*/  HMMA.1688.F32.TF32 R32, R184.reuse, R226, R48 ;  /* 0x000000e2b820723c */ /* 0x048fee0000081030 */
        /* <DEDUP_REMOVED lines=8> */
[C---:B--2---:R-:W-:Y:S08]  /*470a0*/  HMMA.1688.F32.TF32 R32, R184.reuse, R234, R68 ;  /* 0x000000eab820723c */ /* 0x044ff00000081044 */
[C---:B---3--:R-:W-:Y:S08]  /*470b0*/  HMMA.1688.F32.TF32 R28, R184.reuse, R238, R24 ;  /* 0x000000eeb81c723c */ /* 0x048ff00000081018 */
[C---:B------:R-:W-:Y:S07]  /*470c0*/  HMMA.1688.F32.TF32 R24, R184.reuse, R10, R128 ;  /* 0x0000000ab818723c */ /* 0x040fee0000081080 */
        /* <DEDUP_REMOVED lines=9> */
[C---:B---3--:R-:W-:Y:S08]  /*47160*/  HMMA.1688.F32.TF32 R24, R184.reuse, R22, R244 ;  /* 0x00000016b818723c */ /* 0x048ff000000810f4 */
[----:B--2---:R-:W-:Y:S01]  /*47170*/  HMMA.1688.F32.TF32 R4, R184, R42, R248 ;  /* 0x0000002ab804723c */ /* 0x004fe200000810f8 */
        /* <DEDUP_REMOVED lines=132> */
[-C--:B--2---:R-:W-:Y:S03]  /*479c0*/  HMMA.1688.F32.TF32 R36, R188, R214.reuse, R36 ;  /* 0x000000d6bc24723c */ /* 0x084fe60000081024 */
[----:B------:R-:W-:Y:S04]  /*479d0*/  LDS R185, [R3+0xc480] ;  /* 0x00c4800003b97984 */ /* 0x000fe80000000800 */
[----:B------:R-:W2:Y:S01]  /*479e0*/  LDS R187, [R3+0xe480] ;  /* 0x00e4800003bb7984 */ /* 0x000ea20000000800 */
[C---:B-1----:R-:W-:Y:S08]  /*479f0*/  HMMA.1688.F32.TF32 R88, R192.reuse, R214, R88 ;  /* 0x000000d6c058723c */ /* 0x042ff00000081058 */
[C---:B---3--:R-:W-:Y:S08]  /*47a00*/  HMMA.1688.F32.TF32 R92, R192.reuse, R210, R92 ;  /* 0x000000d2c05c723c */ /* 0x048ff0000008105c */
[C---:B----4-:R-:W-:Y:S08]  /*47a10*/  HMMA.1688.F32.TF32 R180, R192.reuse, R202, R180 ;  /* 0x000000cac0b4723c */ /* 0x050ff000000810b4 */
[C---:B------:R-:W-:Y:S08]  /*47a20*/  HMMA.1688.F32.TF32 R132, R192.reuse, R198, R132 ;  /* 0x000000c6c084723c */ /* 0x040ff00000081084 */
[C---:B------:R-:W-:Y:S11]  /*47a30*/  HMMA.1688.F32.TF32 R96, R192.reuse, R206, R96 ;  /* 0x000000cec060723c */ /* 0x040ff60000081060 */
[----:B------:R-:W-:Y:S04]  /*47a40*/  @!UPT UIADD3 URZ, URZ, URZ, URZ ;  /* 0x0000003f3f3ff290 */ /* 0x000fe8000fffe03f */
[----:B------:R-:W-:Y:S04]  /*47a50*/  STL.64 [R1+0xaa0], R132 ;  /* 0x000aa08401007387 */ /* 0x000fe80000100a00 */
[----:B------:R1:W-:Y:S04]  /*47a60*/  STL.64 [R1+0xaa8], R134 ;  /* 0x000aa88601007387 */ /* 0x0003e80000100a00 */
[----:B-1----:R-:W3:Y:S04]  /*47a70*/  LDL.LU.64 R134, [R1+0x3dd0] ;  /* 0x003dd00001867983 */ /* 0x002ee80000300a00 */
[----:B------:R-:W3:Y:S04]  /*47a80*/  LDL.LU.64 R132, [R1+0x3dc8] ;  /* 0x003dc80001847983 */ /* 0x000ee80000300a00 */
[----:B------:R-:W-:Y:S04]  /*47a90*/  STL.64 [R1+0xa20], R180 ;  /* 0x000a20b401007387 */ /* 0x000fe80000100a00 */
[----:B------:R1:W-:Y:S01]  /*47aa0*/  STL.64 [R1+0xa28], R182 ;  /* 0x000a28b601007387 */ /* 0x0003e20000100a00 */
[C---:B------:R-:W-:Y:S03]  /*47ab0*/  HMMA.1688.F32.TF32 R176, R192.reuse, R218, R176 ;  /* 0x000000dac0b0723c */ /* 0x040fe600000810b0 */
[----:B-1----:R-:W4:Y:S04]  /*47ac0*/  LDL.LU.64 R182, [R1+0x3dc0] ;  /* 0x003dc00001b67983 */ /* 0x002f280000300a00 */
        /* <DEDUP_REMOVED lines=8> */
[----:B------:R-:W2:Y:S04]  /*47b50*/  LDL.LU.64 R92, [R1+0x3d98] ;  /* 0x003d9800015c7983 */ /* 0x000ea80000300a00 */
[----:B------:R-:W-:Y:S04]  /*47b60*/  STL.64 [R1+0x9d0], R88 ;  /* 0x0009d05801007387 */ /* 0x000fe80000100a00 */
[----:B------:R1:W-:Y:S02]  /*47b70*/  STL.64 [R1+0x9d8], R90 ;  /* 0x0009d85a01007387 */ /* 0x0003e40000100a00 */
[C---:B-1----:R-:W-:Y:S02]  /*47b80*/  HMMA.1688.F32.TF32 R88, R192.reuse, R222, R84 ;  /* 0x000000dec058723c */ /* 0x042fe40000081054 */
[----:B------:R-:W-:Y:S04]  /*47b90*/  STL.64 [R1+0x9c0], R176 ;  /* 0x0009c0b001007387 */ /* 0x000fe80000100a00 */
[----:B------:R-:W-:Y:S02]  /*47ba0*/  STL.64 [R1+0x9c8], R178 ;  /* 0x0009c8b201007387 */ /* 0x000fe40000100a00 */
[C---:B------:R-:W-:Y:S08]  /*47bb0*/  HMMA.1688.F32.TF32 R168, R192.reuse, R226, R168 ;  /* 0x000000e2c0a8723c */ /* 0x040ff000000810a8 */
[C---:B------:R-:W-:Y:S07]  /*47bc0*/  HMMA.1688.F32.TF32 R84, R192.reuse, R230, R164 ;  /* 0x000000e6c054723c */ /* 0x040fee00000810a4 */
[----:B------:R-:W-:Y:S04]  /*47bd0*/  STL.64 [R1+0x9b0], R88 ;  /* 0x0009b05801007387 */ /* 0x000fe80000100a00 */
[----:B------:R1:W-:Y:S02]  /*47be0*/  STL.64 [R1+0x9b8], R90 ;  /* 0x0009b85a01007387 */ /* 0x0003e40000100a00 */
[C---:B-1----:R-:W-:Y:S08]  /*47bf0*/  HMMA.1688.F32.TF32 R88, R192.reuse, R234, R80 ;  /* 0x000000eac058723c */ /* 0x042ff00000081050 */
        /* <DEDUP_REMOVED lines=8> */
[C---:B-1----:R-:W-:Y:S03]  /*47c80*/  HMMA.1688.F32.TF32 R84, R192.reuse, R10, R148 ;  /* 0x0000000ac054723c */ /* 0x042fe60000081094 */
[----:B------:R-:W-:Y:S04]  /*47c90*/  STL.64 [R1+0x970], R80 ;  /* 0x0009705001007387 */ /* 0x000fe80000100a00 */
[----:B------:R1:W-:Y:S01]  /*47ca0*/  STL.64 [R1+0x978], R82 ;  /* 0x0009785201007387 */ /* 0x0003e20000100a00 */
[C---:B------:R-:W-:Y:S08]  /*47cb0*/  HMMA.1688.F32.TF32 R52, R192.reuse, R22, R52 ;  /* 0x00000016c034723c */ /* 0x040ff00000081034 */
[C---:B-1----:R-:W-:Y:S07]  /*47cc0*/  HMMA.1688.F32.TF32 R80, R192.reuse, R18, R152 ;  /* 0x00000012c050723c */ /* 0x042fee0000081098 */
[----:B------:R-:W-:Y:S04]  /*47cd0*/  STL.64 [R1+0x960], R84 ;  /* 0x0009605401007387 */ /* 0x000fe80000100a00 */
[----:B------:R-:W-:Y:S04]  /*47ce0*/  STL.64 [R1+0x968], R86 ;  /* 0x0009685601007387 */ /* 0x000fe80000100a00 */
[----:B------:R-:W-:Y:S04]  /*47cf0*/  STL.64 [R1+0x950], R76 ;  /* 0x0009504c01007387 */ /* 0x000fe80000100a00 */
[----:B------:R1:W-:Y:S04]  /*47d00*/  STL.64 [R1+0x958], R78 ;  /* 0x0009584e01007387 */ /* 0x0003e80000100a00 */
[----:B------:R-:W-:Y:S04]  /*47d10*/  STL.64 [R1+0x940], R80 ;  /* 0x0009405001007387 */ /* 0x000fe80000100a00 */
[----:B------:R-:W-:Y:S01]  /*47d20*/  STL.64 [R1+0x948], R82 ;  /* 0x0009485201007387 */ /* 0x000fe20000100a00 */
[----:B-1----:R-:W-:Y:S03]  /*47d30*/  HMMA.1688.F32.TF32 R76, R192, R42, R44 ;  /* 0x0000002ac04c723c */ /* 0x002fe6000008102c */
[----:B------:R-:W-:Y:S04]  /*47d40*/  STL.64 [R1+0x930], R52 ;  /* 0x0009303401007387 */ /* 0x000fe80000100a00 */
[----:B------:R1:W-:Y:S01]  /*47d50*/  STL.64 [R1+0x938], R54 ;  /* 0x0009383601007387 */ /* 0x0003e20000100a00 */
[C---:B------:R-:W-:Y:S03]  /*47d60*/  HMMA.1688.F32.TF32 R44, R188.reuse, R198, R60 ;  /* 0x000000c6bc2c723c */ /* 0x040fe6000008103c */
[----:B------:R-:W-:Y:S04]  /*47d70*/  LDS R192, [R2+0xc500] ;  /* 0x00c5000002c07984 */ /* 0x000fe80000000800 */
[----:B------:R-:W-:Y:S01]  /*47d80*/  LDS R194, [R2+0xe500] ;  /* 0x00e5000002c27984 */ /* 0x000fe20000000800 */
[C---:B-1----:R-:W-:Y:S03]  /*47d90*/  HMMA.1688.F32.TF32 R52, R188.reuse, R202, R64 ;  /* 0x000000cabc34723c */ /* 0x042fe60000081040 */
[----:B------:R-:W-:Y:S04]  /*47da0*/  LDS R193, [R3+0xc500] ;  /* 0x00c5000003c17984 */ /* 0x000fe80000000800 */
[----:B------:R-:W1:Y:S01]  /*47db0*/  LDS R195, [R3+0xe500] ;  /* 0x00e5000003c37984 */ /* 0x000e620000000800 */
[C---:B------:R-:W-:Y:S03]  /*47dc0*/  HMMA.1688.F32.TF32 R32, R188.reuse, R206, R32 ;  /* 0x000000cebc20723c */ /* 0x040fe60000081020 */
[----:B------:R-:W-:Y:S04]  /*47dd0*/  STL.64 [R1+0x730], R76 ;  /* 0x0007304c01007387 */ /* 0x000fe80000100a00 */
[----:B------:R-:W-:Y:S04]  /*47de0*/  STL.64 [R1+0x738], R78 ;  /* 0x0007384e01007387 */ /* 0x000fe80000100a00 */
        /* <DEDUP_REMOVED lines=9> */
[----:B------:R-:W-:Y:S04]  /*47e80*/  STL.64 [R1+0x6e0], R44 ;  /* 0x0006e02c01007387 */ /* 0x000fe80000100a00 */
[----:B------:R1:W-:Y:S04]  /*47e90*/  STL.64 [R1+0x6e8], R46 ;  /* 0x0006e82e01007387 */ /* 0x0003e80000100a00 */
[----:B------:R-:W-:Y:S04]  /*47ea0*/  STL.64 [R1+0x6d0], R36 ;  /* 0x0006d02401007387 */ /* 0x000fe80000100a00 */
[----:B------:R3:W-:Y:S01]  /*47eb0*/  STL.64 [R1+0x6d8], R38 ;  /* 0x0006d82601007387 */ /* 0x0007e20000100a00 */
[C---:B-1----:R-:W-:Y:S03]  /*47ec0*/  HMMA.1688.F32.TF32 R44, R188.reuse, R222, R48 ;  /* 0x000000debc2c723c */ /* 0x042fe60000081030 */
[----:B------:R-:W-:Y:S04]  /*47ed0*/  STL.64 [R1+0x6c0], R32 ;  /* 0x0006c02001007387 */ /* 0x000fe80000100a00 */
[----:B------:R1:W-:Y:S01]  /*47ee0*/  STL.64 [R1+0x6c8], R34 ;  /* 0x0006c82201007387 */ /* 0x0003e20000100a00 */
[C---:B---3--:R-:W-:Y:S08]  /*47ef0*/  HMMA.1688.F32.TF32 R36, R188.reuse, R226, R28 ;  /* 0x000000e2bc24723c */ /* 0x048ff0000008101c */
[C---:B-1----:R-:W-:Y:S08]  /*47f00*/  HMMA.1688.F32.TF32 R32, R188.reuse, R230, R68 ;  /* 0x000000e6bc20723c */ /* 0x042ff00000081044 */
        /* <DEDUP_REMOVED lines=17> */
[----:B-1----:R-:W-:Y:S07]  /*48020*/  HMMA.1688.F32.TF32 R4, R188, R22, R248 ;  /* 0x00000016bc04723c */ /* 0x002fee00000810f8 */
[----:B------:R-:W-:Y:S04]  /*48030*/  STL.64 [R1+0x620], R28 ;  /* 0x0006201c01007387 */ /* 0x000fe80000100a00 */
[----:B------:R-:W-:Y:S04]  /*48040*/  STL.64 [R1+0x628], R30 ;  /* 0x0006281e01007387 */ /* 0x000fe80000100a00 */
[----:B------:R-:W3:Y:S04]  /*48050*/  LDL.LU R240, [R1+0x2e0] ;  /* 0x0002e00001f07983 */ /* 0x000ee80000300800 */
[----:B------:R-:W-:Y:S04]  /*48060*/  STL.64 [R1+0x600], R24 ;  /* 0x0006001801007387 */ /* 0x000fe80000100a00 */
[----:B------:R-:W-:Y:S04]  /*48070*/  STL.64 [R1+0x608], R26 ;  /* 0x0006081a01007387 */ /* 0x000fe80000100a00 */
[----:B------:R1:W-:Y:S04]  /*48080*/  STL.64 [R1+0x5f0], R4 ;  /* 0x0005f00401007387 */ /* 0x0003e80000100a00 */
[----:B------:R1:W-:Y:S04]  /*48090*/  STL.64 [R1+0x5f8], R6 ;  /* 0x0005f80601007387 */ /* 0x0003e80000100a00 */
[----:B------:R-:W3:Y:S04]  /*480a0*/  LDL.LU R241, [R1+0x2e4] ;  /* 0x0002e40001f17983 */ /* 0x000ee80000300800 */
[----:B------:R-:W3:Y:S04]  /*480b0*/  LDL.LU R242, [R1+0x2e8] ;  /* 0x0002e80001f27983 */ /* 0x000ee80000300800 */
[----:B------:R-:W3:Y:S04]  /*480c0*/  LDL.LU R243, [R1+0x2ec] ;  /* 0x0002ec0001f37983 */ /* 0x000ee80000300800 */
        /* <DEDUP_REMOVED lines=73> */
[----:B---3--:R-:W-:Y:S08]  /*48560*/  HMMA.1688.F32.TF32 R76, R184, R198, R152 ;  /* 0x000000c6b84c723c */ /* 0x008ff00000081098 */
[----:B----4-:R-:W-:Y:S01]  /*48570*/  HMMA.1688.F32.TF32 R80, R188, R42, R144 ;  /* 0x0000002abc50723c */ /* 0x010fe20000081090 */
[----:B------:R-:W-:Y:S04]  /*48580*/  LDS R188, [R2+0xc580] ;  /* 0x00c5800002bc7984 */ /* 0x000fe80000000800 */
[----:B------:R-:W-:Y:S03]  /*48590*/  LDS R190, [R2+0xe580] ;  /* 0x00e5800002be7984 */ /* 0x000fe60000000800 */
[C---:B------:R-:W-:Y:S01]  /*485a0*/  HMMA.1688.F32.TF32 R36, R184.reuse, R226, R36 ;  /* 0x000000e2b824723c */ /* 0x040fe20000081024 */
[----:B------:R-:W-:Y:S04]  /*485b0*/  LDS R189, [R3+0xc580] ;  /* 0x00c5800003bd7984 */ /* 0x000fe80000000800 */
[----:B------:R-:W1:Y:S03]  /*485c0*/  LDS R191, [R3+0xe580] ;  /* 0x00e5800003bf7984 */ /* 0x000e660000000800 */
        /* <DEDUP_REMOVED lines=9> */
[C---:B------:R-:W-:Y:S08]  /*48660*/  HMMA.1688.F32.TF32 R32, R184.reuse, R218, R32 ;  /* 0x000000dab820723c */ /* 0x040ff00000081020 */
[C---:B--2---:R-:W-:Y:S08]  /*48670*/  HMMA.1688.F32.TF32 R52, R184.reuse, R214, R64 ;  /* 0x000000d6b834723c */ /* 0x044ff00000081040 */
[C---:B---3--:R-:W-:Y:S11]  /*48680*/  HMMA.1688.F32.TF32 R44, R184.reuse, R210, R60 ;  /* 0x000000d2b82c723c */ /* 0x048ff6000008103c */
[----:B------:R-:W-:Y:S11]  /*48690*/  @!UPT UIADD3 URZ, URZ, URZ, URZ ;  /* 0x0000003f3f3ff290 */ /* 0x000ff6000fffe03f */
[----:B------:R-:W-:Y:S01]  /*486a0*/  @!UPT UIADD3 URZ, URZ, URZ, URZ ;  /* 0x0000003f3f3ff290 */ /* 0x000fe2000fffe03f */
[----:B------:R-:W-:Y:S04]  /*486b0*/  STL.64 [R1+0x5a0], R44 ;  /* 0x0005a02c01007387 */ /* 0x000fe80000100a00 */
        /* <DEDUP_REMOVED lines=11> */
[----:B------:R-:W-:Y:S01]  /*48770*/  STL.64 [R1+0x568], R38 ;  /* 0x0005682601007387 */ /* 0x000fe20000100a00 */
[C---:B------:R-:W-:Y:S03]  /*48780*/  HMMA.1688.F32.TF32 R28, R184.reuse, R238, R28 ;  /* 0x000000eeb81c723c */ /* 0x040fe6000008101c */
        /* <DEDUP_REMOVED lines=24> */
[----:B------:R-:W2:Y:S04]  /*48910*/  LDL.LU R244, [R1+0x20] ;  /* 0x0000200001f47983 */ /* 0x000ea80000300800 */
[----:B------:R-:W-:Y:S01]  /*48920*/  LDS R184, [R2+0xc600] ;  /* 0x00c6000002b87984 */ /* 0x000fe20000000800 */
[----:B---3--:R-:W-:Y:S03]  /*48930*/  HMMA.1688.F32.TF32 R4, R192, R202, R248 ;  /* 0x000000cac004723c */ /* 0x008fe600000810f8 */
[----:B------:R-:W-:Y:S04]  /*48940*/  LDS R186, [R2+0xe600] ;  /* 0x00e6000002ba7984 */ /* 0x000fe80000000800 */
[----:B------:R-:W-:Y:S04]  /*48950*/  LDS R185, [R3+0xc600] ;  /* 0x00c6000003b97984 */ /* 0x000fe80000000800 */
[----:B------:R-:W3:Y:S04]  /*48960*/  LDS R187, [R3+0xe600] ;  /* 0x00e6000003bb7984 */ /* 0x000ee80000000800 */
        /* <DEDUP_REMOVED lines=113> */
[C---:B----4-:R-:W-:Y:S08]  /*49080*/  HMMA.1688.F32.TF32 R44, R192.reuse, R18, R44 ;  /* 0x00000012c02c723c */ /* 0x050ff0000008102c */
        /* <DEDUP_REMOVED lines=8> */
[C---:B------:R-:W-:Y:S11]  /*49110*/  HMMA.1688.F32.TF32 R84, R192.reuse, R214, R84 ;  /* 0x000000d6c054723c */ /* 0x040ff60000081054 */
[----:B------:R-:W-:Y:S04]  /*49120*/  @!UPT UIADD3 URZ, URZ, URZ, URZ ;  /* 0x0000003f3f3ff290 */ /* 0x000fe8000fffe03f */
[----:B------:R-:W-:Y:S04]  /*49130*/  STL.64 [R1+0x1030], R88 ;  /* 0x0010305801007387 */ /* 0x000fe80000100a00 */
[----:B------:R1:W-:Y:S01]  /*49140*/  STL.64 [R1+0x1038], R90 ;  /* 0x0010385a01007387 */ /* 0x0003e20000100a00 */
[C---:B------:R-:W-:Y:S03]  /*49150*/  HMMA.1688.F32.TF32 R76, R192.reuse, R230, R76 ;  /* 0x000000e6c04c723c */ /* 0x040fe6000008104c */
[----:B-1----:R-:W2:Y:S04]  /*49160*/  LDL.LU.64 R90, [R1+0x3d90] ;  /* 0x003d9000015a7983 */ /* 0x002ea80000300a00 */
[----:B------:R-:W2:Y:S04]  /*49170*/  LDL.LU.64 R88, [R1+0x3d88] ;  /* 0x003d880001587983 */ /* 0x000ea80000300a00 */
[----:B------:R-:W-:Y:S04]  /*49180*/  STL.64 [R1+0x7b0], R176 ;  /* 0x0007b0b001007387 */ /* 0x000fe80000100a00 */
[----:B------:R1:W-:Y:S01]  /*49190*/  STL.64 [R1+0x7b8], R178 ;  /* 0x0007b8b201007387 */ /* 0x0003e20000100a00 */
[C---:B------:R-:W-:Y:S03]  /*491a0*/  HMMA.1688.F32.TF32 R52, R192.reuse, R14, R52 ;  /* 0x0000000ec034723c */ /* 0x040fe60000081034 */
        /* <DEDUP_REMOVED lines=15> */
[----:B------:R1:W-:Y:S01]  /*492a0*/  STL.64 [R1+0xff8], R82 ;  /* 0x000ff85201007387 */ /* 0x0003e20000100a00 */
[----:B------:R-:W-:Y:S03]  /*492b0*/  HMMA.1688.F32.TF32 R192, R192, R42, R32 ;  /* 0x0000002ac0c0723c */ /* 0x000fe60000081020 */
[----:B-1----:R-:W2:Y:S04]  /*492c0*/  LDL.LU.64 R82, [R1+0x3d40] ;  /* 0x003d400001527983 */ /* 0x002ea80000300a00 */
[----:B------:R-:W2:Y:S04]  /*492d0*/  LDL.LU.64 R80, [R1+0x3d38] ;  /* 0x003d380001507983 */ /* 0x000ea80000300a00 */
        /* <DEDUP_REMOVED lines=34> */
[----:B------:R-:W2:Y:S04]  /*49500*/  LDL.LU.64 R34, [R1+0x3cc0] ;  /* 0x003cc00001227983 */ /* 0x000ea80000300a00 */
[----:B------:R-:W2:Y:S04]  /*49510*/  LDL.LU.64 R32, [R1+0x3cb8] ;  /* 0x003cb80001207983 */ /* 0x000ea80000300a00 */
[----:B------:R1:W-:Y:S04]  /*49520*/  STL.64 [R1+0x530], R192 ;  /* 0x000530c001007387 */ /* 0x0003e80000100a00 */
[----:B------:R1:W-:Y:S04]  /*49530*/  STL.64 [R1+0x538], R194 ;  /* 0x000538c201007387 */ /* 0x0003e80000100a00 */
[----:B-1----:R-:W2:Y:S04]  /*49540*/  LDL.LU R192, [R1] ;  /* 0x0000000001c07983 */ /* 0x002ea80000300800 */
[----:B------:R-:W2:Y:S04]  /*49550*/  LDL.LU R193, [R1+0x4] ;  /* 0x0000040001c17983 */ /* 0x000ea80000300800 */
[----:B------:R-:W2:Y:S04]  /*49560*/  LDL.LU R194, [R1+0x8] ;  /* 0x0000080001c27983 */ /* 0x000ea80000300800 */
[----:B------:R-:W2:Y:S04]  /*49570*/  LDL.LU R195, [R1+0xc] ;  /* 0x00000c0001c37983 */ /* 0x000ea80000300800 */
[----:B------:R-:W-:Y:S04]  /*49580*/  STL.64 [R1+0x520], R64 ;  /* 0x0005204001007387 */ /* 0x000fe80000100a00 */
[----:B------:R1:W-:Y:S01]  /*49590*/  STL.64 [R1+0x528], R66 ;  /* 0x0005284201007387 */ /* 0x0003e20000100a00 */
[C---:B------:R-:W-:Y:S03]  /*495a0*/  HMMA.1688.F32.TF32 R24, R188.reuse, R226, R24 ;  /* 0x000000e2bc18723c */ /* 0x040fe60000081018 */
[----:B-1----:R-:W3:Y:S04]  /*495b0*/  LDL.LU.64 R66, [R1+0x3cb0] ;  /* 0x003cb00001427983 */ /* 0x002ee80000300a00 */
[----:B------:R-:W3:Y:S04]  /*495c0*/  LDL.LU.64 R64, [R1+0x3ca8] ;  /* 0x003ca80001407983 */ /* 0x000ee80000300a00 */
        /* <DEDUP_REMOVED lines=53> */
[----:B--2---:R-:W-:Y:S11]  /*49920*/  HMMA.1688.F32.TF32 R192, R188, R18, R192 ;  /* 0x00000012bcc0723c */ /* 0x004ff600000810c0 */
[----:B------:R-:W-:Y:S11]  /*49930*/  @!UPT UIADD3 URZ, URZ, URZ, URZ ;  /* 0x0000003f3f3ff290 */ /* 0x000ff6000fffe03f */
[----:B------:R-:W-:Y:S01]  /*49940*/  @!UPT UIADD3 URZ, URZ, URZ, URZ ;  /* 0x0000003f3f3ff290 */ /* 0x000fe2000fffe03f */
[----:B------:R-:W-:Y:S04]  /*49950*/  STL.64 [R1+0x450], R192 ;  /* 0x000450c001007387 */ /* 0x000fe80000100a00 */
[----:B------:R4:W-:Y:S01]  /*49960*/  STL.64 [R1+0x458], R194 ;  /* 0x000458c201007387 */ /* 0x0009e20000100a00 */
[C---:B---3--:R-:W-:Y:S08]  /*49970*/  HMMA.1688.F32.TF32 R128, R184.reuse, R206, R128 ;  /* 0x000000ceb880723c */ /* 0x048ff00000081080 */
[----:B----4-:R-:W-:Y:S08]  /*49980*/  HMMA.1688.F32.TF32 R192, R184, R198, R240 ;  /* 0x000000c6b8c0723c */ /* 0x010ff000000810f0 */
[C---:B------:R-:W-:Y:S08]  /*49990*/  HMMA.1688.F32.TF32 R244, R188.reuse, R42, R244 ;  /* 0x0000002abcf4723c */ /* 0x040ff000000810f4 */
[----:B------:R-:W-:Y:S08]  /*499a0*/  HMMA.1688.F32.TF32 R248, R188, R22, R248 ;  /* 0x00000016bcf8723c */ /* 0x000ff000000810f8 */
[----:B------:R-:W-:Y:S01]  /*499b0*/  HMMA.1688.F32.TF32 R188, R184, R202, R4 ;  /* 0x000000cab8bc723c */ /* 0x000fe20000081004 */
[----:B------:R-:W-:Y:S01]  /*499c0*/  IMAD.MOV.U32 R240, RZ, RZ, R65 ;  /* 0x000000fffff07224 */ /* 0x000fe200078e0041 */
[----:B------:R-:W-:Y:S01]  /*499d0*/  LDS R4, [R2+0xc680] ;  /* 0x00c6800002047984 */ /* 0x000fe20000000800 */
[----:B------:R-:W-:-:S02]  /*499e0*/  IMAD.MOV.U32 R241, RZ, RZ, R66 ;  /* 0x000000fffff17224 */ /* 0x000fc400078e0042 */
[----:B------:R-:W-:Y:S01]  /*499f0*/  IMAD.MOV.U32 R242, RZ, RZ, R67 ;  /* 0x000000fffff27224 */ /* 0x000fe200078e0043 */
[----:B------:R-:W-:Y:S01]  /*49a00*/  LDS R6, [R2+0xe680] ;  /* 0x00e6800002067984 */ /* 0x000fe20000000800 */
[----:B------:R-:W-:-:S03]  /*49a10*/  IMAD.MOV.U32 R243, RZ, RZ, R35 ;  /* 0x000000fffff37224 */ /* 0x000fc600078e0023 */
[----:B------:R-:W-:Y:S04]  /*49a20*/  LDS R5, [R3+0xc680] ;  /* 0x00c6800003057984 */ /* 0x000fe80000000800 */
[----:B------:R-:W1:Y:S04]  /*49a30*/  LDS R7, [R3+0xe680] ;  /* 0x00e6800003077984 */ /* 0x000e680000000800 */
        /* <DEDUP_REMOVED lines=11> */
[----:B------:R-:W-:Y:S01]  /*49af0*/  HMMA.1688.F32.TF32 R24, R184, R214, R68 ;  /* 0x000000d6b818723c */ /* 0x000fe20000081044 */
[----:B------:R-:W-:-:S02]  /*49b00*/  IMAD.MOV.U32 R248, RZ, RZ, R52 ;  /* 0x000000fffff87224 */ /* 0x000fc400078e0034 */
[----:B------:R-:W-:Y:S02]  /*49b10*/  IMAD.MOV.U32 R249, RZ, RZ, R53 ;  /* 0x000000fffff97224 */ /* 0x000fe400078e0035 */
[----:B------:R-:W-:Y:S02]  /*49b20*/  IMAD.MOV.U32 R250, RZ, RZ, R54 ;  /* 0x000000fffffa7224 */ /* 0x000fe400078e0036 */
[----:B------:R-:W-:-:S08]  /*49b30*/  IMAD.MOV.U32 R251, RZ, RZ, R55 ;  /* 0x000000fffffb7224 */ /* 0x000fd000078e0037 */
[----:B------:R2:W-:Y:S04]  /*49b40*/  STL.64 [R1+0x3f0], R128 ;  /* 0x0003f08001007387 */ /* 0x0005e80000100a00 */
[----:B------:R3:W-:Y:S04]  /*49b50*/  STL.64 [R1+0x3f8], R130 ;  /* 0x0003f88201007387 */ /* 0x0007e80000100a00 */
[----:B------:R-:W4:Y:S04]  /*49b60*/  LDL.LU R52, [R1+0x3be0] ;  /* 0x003be00001347983 */ /* 0x000f280000300800 */
[----:B------:R-:W-:Y:S01]  /*49b70*/  STL.64 [R1+0x3e0], R24 ;  /* 0x0003e01801007387 */ /* 0x000fe20000100a00 */
[----:B------:R-:W-:-:S03]  /*49b80*/  IMAD.MOV.U32 R244, RZ, RZ, R44 ;  /* 0x000000fffff47224 */ /* 0x000fc600078e002c */
[----:B------:R1:W-:Y:S01]  /*49b90*/  STL.64 [R1+0x3e8], R26 ;  /* 0x0003e81a01007387 */ /* 0x0003e20000100a00 */
[----:B------:R-:W-:-:S03]  /*49ba0*/  IMAD.MOV.U32 R245, RZ, RZ, R45 ;  /* 0x000000fffff57224 */ /* 0x000fc600078e002d */
[----:B------:R-:W4:Y:S01]  /*49bb0*/  LDL.LU R53, [R1+0x3bdc] ;  /* 0x003bdc0001357983 */ /* 0x000f220000300800 */
[----:B------:R-:W-:-:S03]  /*49bc0*/  MOV R246, R46 ;  /* 0x0000002e00f67202 */ /* 0x000fc60000000f00 */
        /* <DEDUP_REMOVED lines=11> */
[----:B--2---:R-:W-:-:S03]  /*49c80*/  IMAD.MOV.U32 R128, RZ, RZ, R56 ;  /* 0x000000ffff807224 */ /* 0x004fc600078e0038 */
[----:B------:R-:W2:Y:S01]  /*49c90*/  LDL.LU R60, [R1+0x3bc0] ;  /* 0x003bc000013c7983 */ /* 0x000ea20000300800 */
[----:B------:R-:W-:-:S03]  /*49ca0*/  IMAD.MOV.U32 R129, RZ, RZ, R57 ;  /* 0x000000ffff817224 */ /* 0x000fc600078e0039 */
[----:B------:R-:W2:Y:S01]  /*49cb0*/  LDL.LU R61, [R1+0x3bbc] ;  /* 0x003bbc00013d7983 */ /* 0x000ea20000300800 */
[----:B---3--:R-:W-:-:S03]  /*49cc0*/  IMAD.MOV.U32 R130, RZ, RZ, R58 ;  /* 0x000000ffff827224 */ /* 0x008fc600078e003a */
[----:B------:R-:W2:Y:S01]  /*49cd0*/  LDL.LU R62, [R1+0x3bb8] ;  /* 0x003bb800013e7983 */ /* 0x000ea20000300800 */
[----:B------:R-:W-:-:S03]  /*49ce0*/  MOV R131, R59 ;  /* 0x0000003b00837202 */ /* 0x000fc60000000f00 */
[----:B------:R-:W2:Y:S01]  /*49cf0*/  LDL.LU R63, [R1+0x3bb4] ;  /* 0x003bb400013f7983 */ /* 0x000ea20000300800 */
        /* <DEDUP_REMOVED lines=8> */
[----:B------:R-:W2:Y:S04]  /*49d80*/  LDL.LU R32, [R1+0x3ba0] ;  /* 0x003ba00001207983 */ /* 0x000ea80000300800 */
[----:B------:R-:W2:Y:S04]  /*49d90*/  LDL.LU R33, [R1+0x3b9c] ;  /* 0x003b9c0001217983 */ /* 0x000ea80000300800 */
[----:B------:R-:W2:Y:S04]  /*49da0*/  LDL.LU R34, [R1+0x3b98] ;  /* 0x003b980001227983 */ /* 0x000ea80000300800 */
[----:B------:R-:W1:Y:S04]  /*49db0*/  LDL.LU R64, [R1+0x3b94] ;  /* 0x003b940001407983 */ /* 0x000e680000300800 */
[----:B------:R-:W1:Y:S04]  /*49dc0*/  LDL.LU R65, [R1+0x3b90] ;  /* 0x003b900001417983 */ /* 0x000e680000300800 */
[----:B------:R-:W1:Y:S04]  /*49dd0*/  LDL.LU R66, [R1+0x3b8c] ;  /* 0x003b8c0001427983 */ /* 0x000e680000300800 */
[----:B------:R-:W1:Y:S01]  /*49de0*/  LDL.LU R67, [R1+0x3b88] ;  /* 0x003b880001437983 */ /* 0x000e620000300800 */
[----:B------:R-:W-:Y:S01]  /*49df0*/  MOV R192, R152 ;  /* 0x0000009800c07202 */ /* 0x000fe20000000f00 */
[----:B------:R-:W-:-:S02]  /*49e00*/  IMAD.MOV.U32 R193, RZ, RZ, R153 ;  /* 0x000000ffffc17224 */ /* 0x000fc400078e0099 */
[----:B------:R-:W2:Y:S01]  /*49e10*/  LDL.LU R35, [R1+0x3b84] ;  /* 0x003b840001237983 */ /* 0x000ea20000300800 */
[----:B------:R-:W-:-:S03]  /*49e20*/  IMAD.MOV.U32 R194, RZ, RZ, R154 ;  /* 0x000000ffffc27224 */ /* 0x000fc600078e009a */
[----:B------:R-:W2:Y:S01]  /*49e30*/  LDL.LU R152, [R1+0x3b80] ;  /* 0x003b800001987983 */ /* 0x000ea20000300800 */
[----:B------:R-:W-:-:S03]  /*49e40*/  IMAD.MOV.U32 R195, RZ, RZ, R155 ;  /* 0x000000ffffc37224 */ /* 0x000fc600078e009b */
[----:B------:R-:W2:Y:S04]  /*49e50*/  LDL.LU R153, [R1+0x3b7c] ;  /* 0x003b7c0001997983 */ /* 0x000ea80000300800 */
[----:B------:R-:W2:Y:S04]  /*49e60*/  LDL.LU R154, [R1+0x3b78] ;  /* 0x003b7800019a7983 */ /* 0x000ea80000300800 */
[----:B------:R-:W2:Y:S01]  /*49e70*/  LDL.LU R155, [R1+0x3b74] ;  /* 0x003b7400019b7983 */ /* 0x000ea20000300800 */
[----:B-1----:R-:W-:Y:S07]  /*49e80*/  HMMA.1688.F32.TF32 R24, R184, R218, R64 ;  /* 0x000000dab818723c */ /* 0x002fee0000081040 */
[----:B------:R-:W-:-:S02]  /*49e90*/  IMAD.MOV.U32 R64, RZ, RZ, R36 ;  /* 0x000000ffff407224 */ /* 0x000fc400078e0024 */
[----:B------:R-:W3:Y:S01]  /*49ea0*/  LDL.LU R36, [R1+0x3b70] ;  /* 0x003b700001247983 */ /* 0x000ee20000300800 */
[----:B------:R-:W-:Y:S02]  /*49eb0*/  IMAD.MOV.U32 R65, RZ, RZ, R37 ;  /* 0x000000ffff417224 */ /* 0x000fe400078e0025 */
[----:B------:R-:W-:Y:S02]  /*49ec0*/  IMAD.MOV.U32 R66, RZ, RZ, R38 ;  /* 0x000000ffff427224 */ /* 0x000fe400078e0026 */
[----:B------:R-:W-:-:S09]  /*49ed0*/  IMAD.MOV.U32 R67, RZ, RZ, R39 ;  /* 0x000000ffff437224 */ /* 0x000fd200078e0027 */
[----:B------:R-:W-:Y:S04]  /*49ee0*/  STL.64 [R1+0x3d0], R24 ;  /* 0x0003d01801007387 */ /* 0x000fe80000100a00 */
[----:B------:R2:W-:Y:S04]  /*49ef0*/  STL.64 [R1+0x3d8], R26 ;  /* 0x0003d81a01007387 */ /* 0x0005e80000100a00 */
[----:B------:R-:W3:Y:S04]  /*49f00*/  LDL.LU R37, [R1+0x3b6c] ;  /* 0x003b6c0001257983 */ /* 0x000ee80000300800 */
[----:B------:R-:W3:Y:S04]  /*49f10*/  LDL.LU R38, [R1+0x3b68] ;  /* 0x003b680001267983 */ /* 0x000ee80000300800 */
[----:B------:R-:W3:Y:S01]  /*49f20*/  LDL.LU R39, [R1+0x3b64] ;  /* 0x003b640001277983 */ /* 0x000ee20000300800 */
[----:B--2---:R-:W-:Y:S07]  /*49f30*/  HMMA.1688.F32.TF32 R24, R184, R222, R152 ;  /* 0x000000deb818723c */ /* 0x004fee0000081098 */
[----:B------:R-:W-:-:S02]  /*49f40*/  IMAD.MOV.U32 R152, RZ, RZ, R72 ;  /* 0x000000ffff987224 */ /* 0x000fc400078e0048 */
[----:B------:R-:W2:Y:S01]  /*49f50*/  LDL.LU R72, [R1+0x3b60] ;  /* 0x003b600001487983 */ /* 0x000ea20000300800 */
[----:B------:R-:W-:Y:S01]  /*49f60*/  MOV R153, R73 ;  /* 0x0000004900997202 */ /* 0x000fe20000000f00 */
[----:B------:R-:W-:Y:S02]  /*49f70*/  IMAD.MOV.U32 R154, RZ, RZ, R74 ;  /* 0x000000ffff9a7224 */ /* 0x000fe400078e004a */
[----:B------:R-:W-:-:S10]  /*49f80*/  IMAD.MOV.U32 R155, RZ, RZ, R75 ;  /* 0x000000ffff9b7224 */ /* 0x000fd400078e004b */
[----:B------:R-:W-:Y:S04]  /*49f90*/  STL.64 [R1+0x3c0], R24 ;  /* 0x0003c01801007387 */ /* 0x000fe80000100a00 */
[----:B------:R3:W-:Y:S04]  /*49fa0*/  STL.64 [R1+0x3c8], R26 ;  /* 0x0003c81a01007387 */ /* 0x0007e80000100a00 */
[----:B------:R-:W2:Y:S04]  /*49fb0*/  LDL.LU R73, [R1+0x3b5c] ;  /* 0x003b5c0001497983 */ /* 0x000ea80000300800 */
[----:B------:R-:W2:Y:S04]  /*49fc0*/  LDL.LU R74, [R1+0x3b58] ;  /* 0x003b5800014a7983 */ /* 0x000ea80000300800 */
[----:B------:R-:W2:Y:S01]  /*49fd0*/  LDL.LU R75, [R1+0x3b54] ;  /* 0x003b5400014b7983 */ /* 0x000ea20000300800 */
[----:B---3--:R-:W-:Y:S07]  /*49fe0*/  HMMA.1688.F32.TF32 R24, R184, R226, R36 ;  /* 0x000000e2b818723c */ /* 0x008fee0000081024 */
        /* <DEDUP_REMOVED lines=13> */
[----:B------:R-:W-:Y:S01]  /*4a0c0*/  IMAD.MOV.U32 R73, RZ, RZ, R29 ;  /* 0x000000ffff497224 */ /* 0x000fe200078e001d */
[----:B------:R-:W-:Y:S01]  /*4a0d0*/  MOV R74, R30 ;  /* 0x0000001e004a7202 */ /* 0x000fe20000000f00 */
[----:B------:R-:W-:-:S11]  /*4a0e0*/  IMAD.MOV.U32 R75, RZ, RZ, R31 ;  /* 0x000000ffff4b7224 */ /* 0x000fd600078e001f */
[----:B------:R-:W-:Y:S04]  /*4a0f0*/  STL.64 [R1+0x3a0], R24 ;  /* 0x0003a01801007387 */ /* 0x000fe80000100a00 */
[----:B------:R-:W-:Y:S04]  /*4a100*/  STL.64 [R1+0x3a8], R26 ;  /* 0x0003a81a01007387 */ /* 0x000fe80000100a00 */
[----:B------:R-:W2:Y:S04]  /*4a110*/  LDL.LU R29, [R1+0x3b3c] ;  /* 0x003b3c00011d7983 */ /* 0x000ea80000300800 */
[----:B------:R-:W2:Y:S04]  /*4a120*/  LDL.LU R30, [R1+0x3b38] ;  /* 0x003b3800011e7983 */ /* 0x000ea80000300800 */
[----:B------:R-:W2:Y:S01]  /*4a130*/  LDL.LU R31, [R1+0x3b34] ;  /* 0x003b3400011f7983 */ /* 0x000ea20000300800 */
[----:B------:R-:W-:Y:S03]  /*4a140*/  HMMA.1688.F32.TF32 R32, R184, R10, R32 ;  /* 0x0000000ab820723c */ /* 0x000fe60000081020 */
[----:B------:R-:W-:Y:S04]  /*4a150*/  LDS R24, [R2+0xc700] ;  /* 0x00c7000002187984 */ /* 0x000fe80000000800 */
[----:B------:R-:W-:Y:S01]  /*4a160*/  LDS R26, [R2+0xe700] ;  /* 0x00e70000021a7984 */ /* 0x000fe20000000800 */
[----:B------:R-:W-:Y:S03]  /*4a170*/  HMMA.1688.F32.TF32 R36, R4, R206, R36 ;  /* 0x000000ce0424723c */ /* 0x000fe60000081024 */
[----:B------:R-:W-:Y:S04]  /*4a180*/  LDS R25, [R3+0xc700] ;  /* 0x00c7000003197984 */ /* 0x000fe80000000800 */
[----:B------:R-:W1:Y:S01]  /*4a190*/  LDS R27, [R3+0xe700] ;  /* 0x00e70000031b7984 */ /* 0x000e620000000800 */
[C---:B---3--:R-:W-:Y:S11]  /*4a1a0*/  HMMA.1688.F32.TF32 R48, R184.reuse, R234, R48 ;  /* 0x000000eab830723c */ /* 0x048ff60000081030 */
[----:B------:R-:W-:Y:S11]  /*4a1b0*/  @!UPT UIADD3 URZ, URZ, URZ, URZ ;  /* 0x0000003f3f3ff290 */ /* 0x000ff6000fffe03f */
[----:B------:R-:W-:Y:S01]  /*4a1c0*/  @!UPT UIADD3 URZ, URZ, URZ, URZ ;  /* 0x0000003f3f3ff290 */ /* 0x000fe2000fffe03f */
[----:B------:R3:W-:Y:S04]  /*4a1d0*/  STL.64 [R1+0xf70], R48 ;  /* 0x000f703001007387 */ /* 0x0007e80000100a00 */
[----:B------:R1:W-:Y:S04]  /*4a1e0*/  STL.64 [R1+0xf78], R50 ;  /* 0x000f783201007387 */ /* 0x0003e80000100a00 */
[----:B---3--:R-:W3:Y:S04]  /*4a1f0*/  LDL.LU R48, [R1+0x230] ;  /* 0x0002300001307983 */ /* 0x008ee80000300800 */
[----:B------:R-:W3:Y:S04]  /*4a200*/  LDL.LU R49, [R1+0x234] ;  /* 0x0002340001317983 */ /* 0x000ee80000300800 */
[----:B-1----:R-:W3:Y:S01]  /*4a210*/  LDL.LU R50, [R1+0x238] ;  /* 0x0002380001327983 */ /* 0x002ee20000300800 */
[C---:B--2---:R-:W-:Y:S11]  /*4a220*/  HMMA.1688.F32.TF32 R28, R184.reuse, R238, R28 ;  /* 0x000000eeb81c723c */ /* 0x044ff6000008101c */
[----:B------:R-:W-:Y:S11]  /*4a230*/  @!UPT UIADD3 URZ, URZ, URZ, URZ ;  /* 0x0000003f3f3ff290 */ /* 0x000ff6000fffe03f */
[----:B------:R-:W-:Y:S01]  /*4a240*/  @!UPT UIADD3 URZ, URZ, URZ, URZ ;  /* 0x0000003f3f3ff290 */ /* 0x000fe2000fffe03f */
[----:B------:R-:W-:Y:S04]  /*4a250*/  STL.64 [R1+0xf60], R28 ;  /* 0x000f601c01007387 */ /* 0x000fe80000100a00 */
[----:B------:R1:W-:Y:S02]  /*4a260*/  STL.64 [R1+0xf68], R30 ;  /* 0x000f681e01007387 */ /* 0x0003e40000100a00 */
[C---:B-1----:R-:W-:Y:S02]  /*4a270*/  HMMA.1688.F32.TF32 R28, R184.reuse, R14, R56 ;  /* 0x0000000eb81c723c */ /* 0x042fe40000081038 */
[----:B------:R-:W-:Y:S04]  /*4a280*/  STL.64 [R1+0xf50], R32 ;  /* 0x000f502001007387 */ /* 0x000fe80000100a00 */
[----:B------:R4:W-:Y:S02]  /*4a290*/  STL.64 [R1+0xf58], R34 ;  /* 0x000f582201007387 */ /* 0x0009e40000100a00 */
[C---:B------:R-:W-:Y:S08]  /*4a2a0*/  HMMA.1688.F32.TF32 R56, R184.reuse, R18, R60 ;  /* 0x00000012b838723c */ /* 0x040ff0000008103c */
[C---:B----4-:R-:W-:Y:S01]  /*4a2b0*/  HMMA.1688.F32.TF32 R32, R184.reuse, R22, R44 ;  /* 0x00000016b820723c */ /* 0x050fe2000008102c */
[----:B------:R-:W-:Y:S01]  /*4a2c0*/  IMAD.MOV.U32 R51, RZ, RZ, R252 ;  /* 0x000000ffff337224 */ /* 0x000fe200078e00fc */
[----:B------:R-:W-:Y:S05]  /*4a2d0*/  LDS R44, [R2+0xc780] ;  /* 0x00c78000022c7984 */ /* 0x000fea0000000800 */
[----:B------:R-:W-:Y:S04]  /*4a2e0*/  STL.64 [R1+0xf40], R28 ;  /* 0x000f401c01007387 */ /* 0x000fe80000100a00 */
[----:B------:R1:W-:Y:S04]  /*4a2f0*/  STL.64 [R1+0xf48], R30 ;  /* 0x000f481e01007387 */ /* 0x0003e80000100a00 */
[----:B------:R-:W-:Y:S04]  /*4a300*/  LDS R46, [R2+0xe780] ;  /* 0x00e78000022e7984 */ /* 0x000fe80000000800 */
[----:B------:R-:W-:Y:S01]  /*4a310*/  LDS R45, [R3+0xc780] ;  /* 0x00c78000032d7984 */ /* 0x000fe20000000800 */
[----:B-1----:R-:W-:Y:S03]  /*4a320*/  HMMA.1688.F32.TF32 R28, R184, R42, R52 ;  /* 0x0000002ab81c723c */ /* 0x002fe60000081034 */
[----:B------:R-:W-:Y:S04]  /*4a330*/  STL.64 [R1+0xf30], R56 ;  /* 0x000f303801007387 */ /* 0x000fe80000100a00 */
[----:B------:R-:W-:Y:S04]  /*4a340*/  STL.64 [R1+0xf38], R58 ;  /* 0x000f383a01007387 */ /* 0x000fe80000100a00 */
[----:B------:R-:W-:Y:S04]  /*4a350*/  STL.64 [R1+0xf20], R32 ;  /* 0x000f202001007387 */ /* 0x000fe80000100a00 */
[----:B------:R-:W-:Y:S04]  /*4a360*/  STL.64 [R1+0xf28], R34 ;  /* 0x000f282201007387 */ /* 0x000fe80000100a00 */
[----:B------:R-:W1:Y:S04]  /*4a370*/  LDS R47, [R3+0xe780] ;  /* 0x00e78000032f7984 */ /* 0x000e680000000800 */
[----:B------:R-:W-:Y:S04]  /*4a380*/  STL.64 [R1+0x390], R28 ;  /* 0x0003901c01007387 */ /* 0x000fe80000100a00 */
[----:B------:R2:W-:Y:S02]  /*4a390*/  STL.64 [R1+0x398], R30 ;  /* 0x0003981e01007387 */ /* 0x0005e40000100a00 */
[C---:B--2---:R-:W-:Y:S08]  /*4a3a0*/  HMMA.1688.F32.TF32 R28, R4.reuse, R202, R72 ;  /* 0x000000ca041c723c */ /* 0x044ff00000081048 */
[C---:B---3--:R-:W-:Y:S11]  /*4a3b0*/  HMMA.1688.F32.TF32 R32, R4.reuse, R198, R48 ;  /* 0x000000c60420723c */ /* 0x048ff60000081030 */
[----:B------:R-:W-:Y:S11]  /*4a3c0*/  @!UPT UIADD3 URZ, URZ, URZ, URZ ;  /* 0x0000003f3f3ff290 */ /* 0x000ff6000fffe03f */
[----:B------:R-:W-:Y:S01]  /*4a3d0*/  @!UPT UIADD3 URZ, URZ, URZ, URZ ;  /* 0x0000003f3f3ff290 */ /* 0x000fe2000fffe03f */
[----:B------:R-:W-:Y:S04]  /*4a3e0*/  STL.64 [R1+0xf10], R32 ;  /* 0x000f102001007387 */ /* 0x000fe80000100a00 */
[----:B------:R2:W-:Y:S04]  /*4a3f0*/  STL.64 [R1+0xf18], R34 ;  /* 0x000f182201007387 */ /* 0x0005e80000100a00 */
[----:B------:R-:W-:Y:S04]  /*4a400*/  STL.64 [R1+0xf00], R28 ;  /* 0x000f001c01007387 */ /* 0x000fe80000100a00 */
[----:B------:R3:W-:Y:S01]  /*4a410*/  STL.64 [R1+0xf08], R30 ;  /* 0x000f081e01007387 */ /* 0x0007e20000100a00 */
[C---:B--2---:R-:W-:Y:S08]  /*4a420*/  HMMA.1688.F32.TF32 R32, R4.reuse, R210, R152 ;  /* 0x000000d20420723c */ /* 0x044ff00000081098 */
[C---:B---3--:R-:W-:Y:S01]  /*4a430*/  HMMA.1688.F32.TF32 R28, R4.reuse, R214, R64 ;  /* 0x000000d6041c723c */ /* 0x048fe20000081040 */
[----:B------:R-:W-:Y:S04]  /*4a440*/  STL.64 [R1+0xef0], R36 ;  /* 0x000ef02401007387 */ /* 0x000fe80000100a00 */
[----:B------:R2:W-:Y:S10]  /*4a450*/  STL.64 [R1+0xef8], R38 ;  /* 0x000ef82601007387 */ /* 0x0005f40000100a00 */
[----:B------:R-:W-:Y:S01]  /*4a460*/  STL.64 [R1+0xee0], R32 ;  /* 0x000ee02001007387 */ /* 0x000fe20000100a00 */
[C---:B--2---:R-:W-:Y:S03]  /*4a470*/  HMMA.1688.F32.TF32 R36, R4.reuse, R218, R68 ;  /* 0x000000da0424723c */ /* 0x044fe60000081044 */
[----:B------:R2:W-:Y:S04]  /*4a480*/  STL.64 [R1+0xee8], R34 ;  /* 0x000ee82201007387 */ /* 0x0005e80000100a00 */
[----:B------:R-:W-:Y:S04]  /*4a490*/  STL.64 [R1+0xed0], R28 ;  /* 0x000ed01c01007387 */ /* 0x000fe80000100a00 */
[----:B------:R3:W-:Y:S01]  /*4a4a0*/  STL.64 [R1+0xed8], R30 ;  /* 0x000ed81e01007387 */ /* 0x0007e20000100a00 */
[C---:B--2---:R-:W-:Y:S08]  /*4a4b0*/  HMMA.1688.F32.TF32 R32, R4.reuse, R222, R128 ;  /* 0x000000de0420723c */ /* 0x044ff00000081080 */
[C---:B---3--:R-:W-:Y:S03]  /*4a4c0*/  HMMA.1688.F32.TF32 R28, R4.reuse, R226, R240 ;  /* 0x000000e2041c723c */ /* 0x048fe600000810f0 */
[----:B------:R-:W-:Y:S04]  /*4a4d0*/  STL.64 [R1+0xec0], R36 ;  /* 0x000ec02401007387 */ /* 0x000fe80000100a00 */
[----:B------:R2:W-:Y:S08]  /*4a4e0*/  STL.64 [R1+0xec8], R38 ;  /* 0x000ec82601007387 */ /* 0x0005f00000100a00 */
        /* <DEDUP_REMOVED lines=14> */
[----:B--2---:R-:W-:Y:S01]  /*4a5d0*/  HMMA.1688.F32.TF32 R32, R4, R14, R144 ;  /* 0x0000000e0420723c */ /* 0x004fe20000081090 */
[----:B------:R-:W-:Y:S01]  /*4a5e0*/  IMAD.MOV.U32 R244, RZ, RZ, R112 ;  /* 0x000000fffff47224 */ /* 0x000fe200078e0070 */
[----:B------:R-:W-:Y:S01]  /*4a5f0*/  MOV R129, R109 ;  /* 0x0000006d00817202 */ /* 0x000fe20000000f00 */
[----:B------:R-:W-:-:S02]  /*4a600*/  IMAD.MOV.U32 R245, RZ, RZ, R113 ;  /* 0x000000fffff57224 */ /* 0x000fc400078e0071 */
[----:B------:R-:W-:Y:S02]  /*4a610*/  IMAD.MOV.U32 R128, RZ, RZ, R108 ;  /* 0x000000ffff807224 */ /* 0x000fe400078e006c */
[----:B------:R-:W-:Y:S01]  /*4a620*/  IMAD.MOV.U32 R130, RZ, RZ, R110 ;  /* 0x000000ffff827224 */ /* 0x000fe200078e006e */
[----:B---3--:R-:W-:Y:S03]  /*4a630*/  HMMA.1688.F32.TF32 R28, R4, R18, R148 ;  /* 0x00000012041c723c */ /* 0x008fe60000081094 */
[----:B------:R-:W-:Y:S04]  /*4a640*/  STL.64 [R1+0xe60], R36 ;  /* 0x000e602401007387 */ /* 0x000fe80000100a00 */
[----:B------:R2:W-:Y:S01]  /*4a650*/  STL.64 [R1+0xe68], R38 ;  /* 0x000e682601007387 */ /* 0x0005e20000100a00 */
[----:B------:R-:W-:-:S02]  /*4a660*/  IMAD.MOV.U32 R246, RZ, RZ, R114 ;  /* 0x000000fffff67224 */ /* 0x000fc400078e0072 */
[----:B------:R-:W-:Y:S02]  /*4a670*/  IMAD.MOV.U32 R247, RZ, RZ, R115 ;  /* 0x000000fffff77224 */ /* 0x000fe400078e0073 */
[----:B------:R-:W-:Y:S02]  /*4a680*/  IMAD.MOV.U32 R131, RZ, RZ, R100 ;  /* 0x000000ffff837224 */ /* 0x000fe400078e0064 */
[----:B------:R-:W-:Y:S01]  /*4a690*/  IMAD.MOV.U32 R240, RZ, RZ, R104 ;  /* 0x000000fffff07224 */ /* 0x000fe200078e0068 */
[----:B------:R-:W-:Y:S01]  /*4a6a0*/  MOV R242, R106 ;  /* 0x0000006a00f27202 */ /* 0x000fe20000000f00 */
[----:B------:R-:W-:Y:S01]  /*4a6b0*/  IMAD.MOV.U32 R248, RZ, RZ, R101 ;  /* 0x000000fffff87224 */ /* 0x000fe200078e0065 */
[----:B------:R-:W-:Y:S01]  /*4a6c0*/  STL.64 [R1+0xe50], R32 ;  /* 0x000e502001007387 */ /* 0x000fe20000100a00 */
[C---:B--2---:R-:W-:Y:S03]  /*4a6d0*/  HMMA.1688.F32.TF32 R36, R4.reuse, R22, R76 ;  /* 0x000000160424723c */ /* 0x044fe6000008104c */
[----:B------:R2:W-:Y:S04]  /*4a6e0*/  STL.64 [R1+0xe58], R34 ;  /* 0x000e582201007387 */ /* 0x0005e80000100a00 */
[----:B------:R-:W-:Y:S04]  /*4a6f0*/  STL.64 [R1+0xe40], R28 ;  /* 0x000e401c01007387 */ /* 0x000fe80000100a00 */
[----:B------:R3:W-:Y:S01]  /*4a700*/  STL.64 [R1+0xe48], R30 ;  /* 0x000e481e01007387 */ /* 0x0007e20000100a00 */
[----:B--2---:R-:W-:Y:S01]  /*4a710*/  HMMA.1688.F32.TF32 R32, R4, R42, R80 ;  /* 0x0000002a0420723c */ /* 0x004fe20000081050 */
[----:B------:R-:W-:-:S02]  /*4a720*/  IMAD.MOV.U32 R249, RZ, RZ, R102 ;  /* 0x000000fffff97224 */ /* 0x000fc400078e0066 */
[----:B------:R-:W-:Y:S01]  /*4a730*/  LDS R144, [R2+0x10000] ;  /* 0x0100000002907984 */ /* 0x000fe20000000800 */
[----:B------:R-:W-:Y:S02]  /*4a740*/  IMAD.MOV.U32 R250, RZ, RZ, R103 ;  /* 0x000000fffffa7224 */ /* 0x000fe400078e0067 */
[----:B------:R-:W-:Y:S01]  /*4a750*/  IMAD.MOV.U32 R251, RZ, RZ, R111 ;  /* 0x000000fffffb7224 */ /* 0x000fe200078e006f */
[----:B------:R-:W-:Y:S01]  /*4a760*/  LDS R146, [R2+0x12000] ;  /* 0x0120000002927984 */ /* 0x000fe20000000800 */
[C---:B---3--:R-:W-:Y:S01]  /*4a770*/  HMMA.1688.F32.TF32 R28, R24.reuse, R198, R164 ;  /* 0x000000c6181c723c */ /* 0x048fe200000810a4 */
[----:B------:R-:W-:Y:S02]  /*4a780*/  IMAD.MOV.U32 R241, RZ, RZ, R105 ;  /* 0x000000fffff17224 */ /* 0x000fe400078e0069 */
[----:B------:R-:W-:Y:S01]  /*4a790*/  LDS R145, [R3+0x10000] ;  /* 0x0100000003917984 */ /* 0x000fe20000000800 */
[----:B------:R-:W-:Y:S02]  /*4a7a0*/  IMAD.MOV.U32 R243, RZ, RZ, R107 ;  /* 0x000000fffff37224 */ /* 0x000fe400078e006b */
[----:B------:R-:W-:Y:S01]  /*4a7b0*/  IMAD.MOV.U32 R188, RZ, RZ, R119 ;  /* 0x000000ffffbc7224 */ /* 0x000fe200078e0077 */
[----:B------:R-:W-:Y:S01]  /*4a7c0*/  LDS R147, [R3+0x12000] ;  /* 0x0120000003937984 */ /* 0x000fe20000000800 */
[C---:B------:R-:W-:Y:S03]  /*4a7d0*/  HMMA.1688.F32.TF32 R4, R24.reuse, R202, R168 ;  /* 0x000000ca1804723c */ /* 0x040fe600000810a8 */
        /* <DEDUP_REMOVED lines=10> */
[C---:B--2---:R-:W-:Y:S07]  /*4a880*/  HMMA.1688.F32.TF32 R4, R24.reuse, R214, R88 ;  /* 0x000000d61804723c */ /* 0x044fee0000081058 */
[----:B------:R-:W-:Y:S04]  /*4a890*/  STL.64 [R1+0x350], R32 ;  /* 0x0003502001007387 */ /* 0x000fe80000100a00 */
[----:B------:R2:W-:Y:S04]  /*4a8a0*/  STL.64 [R1+0x358], R34 ;  /* 0x0003582201007387 */ /* 0x0005e80000100a00 */
[----:B------:R-:W-:Y:S04]  /*4a8b0*/  STL.64 [R1+0x340], R28 ;  /* 0x0003401c01007387 */ /* 0x000fe80000100a00 */
[----:B------:R3:W-:Y:S01]  /*4a8c0*/  STL.64 [R1+0x348], R30 ;  /* 0x0003481e01007387 */ /* 0x0007e20000100a00 */
[C---:B--2---:R-:W-:Y:S03]  /*4a8d0*/  HMMA.1688.F32.TF32 R32, R24.reuse, R218, R92 ;  /* 0x000000da1820723c */ /* 0x044fe6000008105c */
[----:B------:R-:W-:Y:S04]  /*4a8e0*/  STL.64 [R1+0x330], R4 ;  /* 0x0003300401007387 */ /* 0x000fe80000100a00 */
[----:B------:R2:W-:Y:S01]  /*4a8f0*/  STL.64 [R1+0x338], R6 ;  /* 0x0003380601007387 */ /* 0x0005e20000100a00 */
[----:B---3--:R-:W-:Y:S01]  /*4a900*/  HMMA.1688.F32.TF32 R28, R24, R222, R96 ;  /* 0x000000de181c723c */ /* 0x008fe20000081060 */
[----:B------:R-:W-:-:S02]  /*4a910*/  IMAD.MOV.U32 R189, RZ, RZ, R122 ;  /* 0x000000ffffbd7224 */ /* 0x000fc400078e007a */
[----:B------:R-:W-:Y:S01]  /*4a920*/  LDS R92, [R2+0x10100] ;  /* 0x01010000025c7984 */ /* 0x000fe20000000800 */
[----:B------:R-:W-:Y:S02]  /*4a930*/  IMAD.MOV.U32 R190, RZ, RZ, R123 ;  /* 0x000000ffffbe7224 */ /* 0x000fe400078e007b */
[----:B------:R-:W-:Y:S01]  /*4a940*/  IMAD.MOV.U32 R191, RZ, RZ, R127 ;  /* 0x000000ffffbf7224 */ /* 0x000fe200078e007f */
[----:B------:R-:W-:Y:S01]  /*4a950*/  LDS R94, [R2+0x12100] ;  /* 0x01210000025e7984 */ /* 0x000fe20000000800 */
[----:B--2---:R-:W-:Y:S01]  /*4a960*/  HMMA.1688.F32.TF32 R4, R24, R226, R180 ;  /* 0x000000e21804723c */ /* 0x004fe200000810b4 */
[----:B------:R-:W-:Y:S02]  /*4a970*/  IMAD.MOV.U32 R192, RZ, RZ, R175 ;  /* 0x000000ffffc07224 */ /* 0x000fe400078e00af */
[----:B------:R-:W-:Y:S04]  /*4a980*/  LDS R180, [R2+0x10080] ;  /* 0x0100800002b47984 */ /* 0x000fe80000000800 */
[----:B------:R-:W-:Y:S04]  /*4a990*/  STL.64 [R1+0x320], R32 ;  /* 0x0003202001007387 */ /* 0x000fe80000100a00 */
[----:B------:R-:W-:Y:S01]  /*4a9a0*/  STL.64 [R1+0x328], R34 ;  /* 0x0003282201007387 */ /* 0x000fe20000100a00 */
[----:B------:R-:W-:-:S03]  /*4a9b0*/  IMAD.MOV.U32 R193, RZ, RZ, R163 ;  /* 0x000000ffffc17224 */ /* 0x000fc600078e00a3 */
[----:B------:R-:W-:Y:S04]  /*4a9c0*/  LDS R182, [R2+0x12080] ;  /* 0x0120800002b67984 */ /* 0x000fe80000000800 */
[----:B------:R-:W-:Y:S04]  /*4a9d0*/  LDS R181, [R3+0x10080] ;  /* 0x0100800003b57984 */ /* 0x000fe80000000800 */
[----:B------:R-:W-:Y:S04]  /*4a9e0*/  LDS R183, [R3+0x12080] ;  /* 0x0120800003b77984 */ /* 0x000fe80000000800 */
[----:B------:R-:W-:Y:S04]  /*4a9f0*/  STL.64 [R1+0x2e0], R4 ;  /* 0x0002e00401007387 */ /* 0x000fe80000100a00 */
[----:B------:R-:W-:Y:S04]  /*4aa00*/  STL.64 [R1+0x300], R28 ;  /* 0x0003001c01007387 */ /* 0x000fe80000100a00 */
[----:B------:R-:W-:Y:S04]  /*4aa10*/  STL.64 [R1+0x308], R30 ;  /* 0x0003081e01007387 */ /* 0x000fe80000100a00 */
[----:B------:R2:W-:Y:S04]  /*4aa20*/  STL [R1+0x2e8], R6 ;  /* 0x0002e80601007387 */ /* 0x0005e80000100800 */
[----:B------:R-:W3:Y:S04]  /*4aa30*/  LDL.LU R112, [R1+0x3b30] ;  /* 0x003b300001707983 */ /* 0x000ee80000300800 */
[----:B------:R-:W3:Y:S04]  /*4aa40*/  LDL.LU R113, [R1+0x3b2c] ;  /* 0x003b2c0001717983 */ /* 0x000ee80000300800 */
[----:B------:R-:W3:Y:S04]  /*4aa50*/  LDL.LU R114, [R1+0x3b28] ;  /* 0x003b280001727983 */ /* 0x000ee80000300800 */
[----:B------:R-:W3:Y:S04]  /*4aa60*/  LDL.LU R115, [R1+0x3b24] ;  /* 0x003b240001737983 */ /* 0x000ee80000300800 */
        /* <DEDUP_REMOVED lines=11> */
[----:B------:R-:W4:Y:S01]  /*4ab20*/  LDL.LU R111, [R1+0x3b04] ;  /* 0x003b0400016f7983 */ /* 0x000f220000300800 */
[----:B------:R-:W-:-:S03]  /*4ab30*/  IMAD.MOV.U32 R252, RZ, RZ, R7 ;  /* 0x000000fffffc7224 */ /* 0x000fc600078e0007 */
[----:B------:R-:W3:Y:S04]  /*4ab40*/  LDL.LU R104, [R1+0x3b00] ;  /* 0x003b000001687983 */ /* 0x000ee80000300800 */
[----:B------:R-:W3:Y:S04]  /*4ab50*/  LDL.LU R105, [R1+0x3afc] ;  /* 0x003afc0001697983 */ /* 0x000ee80000300800 */
[----:B------:R-:W3:Y:S04]  /*4ab60*/  LDL.LU R106, [R1+0x3af8] ;  /* 0x003af800016a7983 */ /* 0x000ee80000300800 */
[----:B------:R-:W3:Y:S04]  /*4ab70*/  LDL.LU R107, [R1+0x3af4] ;  /* 0x003af400016b7983 */ /* 0x000ee80000300800 */
[----:B------:R-:W-:Y:S04]  /*4ab80*/  STL [R1+0x3a80], R252 ;  /* 0x003a80fc01007387 */ /* 0x000fe80000100800 */
[----:B------:R-:W3:Y:S04]  /*4ab90*/  LDL.LU R119, [R1+0x3af0] ;  /* 0x003af00001777983 */ /* 0x000ee80000300800 */
[----:B------:R-:W-:Y:S04]  /*4aba0*/  LDS R93, [R3+0x10100] ;  /* 0x01010000035d7984 */ /* 0x000fe80000000800 */
[----:B------:R-:W-:Y:S01]  /*4abb0*/  LDS R95, [R3+0x12100] ;  /* 0x01210000035f7984 */ /* 0x000fe20000000800 */
[C---:B--2---:R-:W-:Y:S11]  /*4abc0*/  HMMA.1688.F32.TF32 R4, R24.reuse, R230, R100 ;  /* 0x000000e61804723c */ /* 0x044ff60000081064 */
[----:B------:R-:W-:Y:S11]  /*4abd0*/  @!UPT UIADD3 URZ, URZ, URZ, URZ ;  /* 0x0000003f3f3ff290 */ /* 0x000ff6000fffe03f */
[----:B------:R-:W-:Y:S01]  /*4abe0*/  @!UPT UIADD3 URZ, URZ, URZ, URZ ;  /* 0x0000003f3f3ff290 */ /* 0x000fe2000fffe03f */
[----:B------:R-:W-:Y:S04]  /*4abf0*/  STL.64 [R1+0x2d0], R4 ;  /* 0x0002d00401007387 */ /* 0x000fe80000100a00 */
[----:B------:R4:W-:Y:S04]  /*4ac00*/  STL.64 [R1+0x2d8], R6 ;  /* 0x0002d80601007387 */ /* 0x0009e80000100a00 */
[----:B------:R-:W2:Y:S04]  /*4ac10*/  LDL.LU R122, [R1+0x3aec] ;  /* 0x003aec00017a7983 */ /* 0x000ea80000300800 */
[----:B------:R-:W2:Y:S04]  /*4ac20*/  LDL.LU R123, [R1+0x3ae8] ;  /* 0x003ae800017b7983 */ /* 0x000ea80000300800 */
[----:B------:R-:W2:Y:S01]  /*4ac30*/  LDL.LU R127, [R1+0x3ae4] ;  /* 0x003ae400017f7983 */ /* 0x000ea20000300800 */
[C---:B---3--:R-:W-:Y:S08]  /*4ac40*/  HMMA.1688.F32.TF32 R32, R24.reuse, R234, R104 ;  /* 0x000000ea1820723c */ /* 0x048ff00000081068 */
[C---:B----4-:R-:W-:Y:S08]  /*4ac50*/  HMMA.1688.F32.TF32 R4, R24.reuse, R238, R108 ;  /* 0x000000ee1804723c */ /* 0x050ff0000008106c */
[C---:B------:R-:W-:Y:S07]  /*4ac60*/  HMMA.1688.F32.TF32 R28, R24.reuse, R10, R112 ;  /* 0x0000000a181c723c */ /* 0x040fee0000081070 */
[----:B------:R-:W-:Y:S04]  /*4ac70*/  STL.64 [R1+0x2b0], R32 ;  /* 0x0002b02001007387 */ /* 0x000fe80000100a00 */
[----:B------:R3:W-:Y:S04]  /*4ac80*/  STL.64 [R1+0x2b8], R34 ;  /* 0x0002b82201007387 */ /* 0x0007e80000100a00 */
[----:B------:R-:W-:Y:S04]  /*4ac90*/  STL.64 [R1+0x2a0], R4 ;  /* 0x0002a00401007387 */ /* 0x000fe80000100a00 */
[----:B------:R2:W-:Y:S01]  /*4aca0*/  STL.64 [R1+0x2a8], R6 ;  /* 0x0002a80601007387 */ /* 0x0005e20000100a00 */
[C---:B---3--:R-:W-:Y:S03]  /*4acb0*/  HMMA.1688.F32.TF32 R32, R24.reuse, R14, R116 ;  /* 0x0000000e1820723c */ /* 0x048fe60000081074 */
[----:B------:R-:W-:Y:S04]  /*4acc0*/  STL.64 [R1+0x280], R28 ;  /* 0x0002801c01007387 */ /* 0x000fe80000100a00 */
[----:B------:R3:W-:Y:S11]  /*4acd0*/  STL.64 [R1+0x288], R30 ;  /* 0x0002881e01007387 */ /* 0x0007f60000100a00 */
[----:B------:R-:W-:Y:S05]  /*4ace0*/  @!UPT UIADD3 URZ, URZ, URZ, URZ ;  /* 0x0000003f3f3ff290 */ /* 0x000fea000fffe03f */
[----:B------:R-:W-:Y:S04]  /*4acf0*/  STL.64 [R1+0x270], R32 ;  /* 0x0002702001007387 */ /* 0x000fe80000100a00 */
[----:B------:R-:W-:Y:S01]  /*4ad00*/  STL.64 [R1+0x278], R34 ;  /* 0x0002782201007387 */ /* 0x000fe20000100a00 */
[C---:B--2---:R-:W-:Y:S08]  /*4ad10*/  HMMA.1688.F32.TF32 R4, R24.reuse, R18, R120 ;  /* 0x000000121804723c */ /* 0x044ff00000081078 */
[C---:B---3--:R-:W-:Y:S08]  /*4ad20*/  HMMA.1688.F32.TF32 R28, R24.reuse, R22, R124 ;  /* 0x00000016181c723c */ /* 0x048ff0000008107c */
[----:B------:R-:W-:Y:S07]  /*4ad30*/  HMMA.1688.F32.TF32 R24, R24, R42, R132 ;  /* 0x0000002a1818723c */ /* 0x000fee0000081084 */
[----:B------:R-:W-:Y:S04]  /*4ad40*/  STL.64 [R1+0x240], R4 ;  /* 0x0002400401007387 */ /* 0x000fe80000100a00 */
[----:B------:R1:W-:Y:S02]  /*4ad50*/  STL.64 [R1+0x248], R6 ;  /* 0x0002480601007387 */ /* 0x0003e40000100a00 */
[C---:B-1----:R-:W-:Y:S02]  /*4ad60*/  HMMA.1688.F32.TF32 R4, R44.reuse, R198, R136 ;  /* 0x000000c62c04723c */ /* 0x042fe40000081088 */
[----:B------:R-:W-:Y:S04]  /*4ad70*/  STL.64 [R1+0x230], R28 ;  /* 0x0002301c01007387 */ /* 0x000fe80000100a00 */
[----:B------:R-:W-:Y:S04]  /*4ad80*/  STL.64 [R1+0x238], R30 ;  /* 0x0002381e01007387 */ /* 0x000fe80000100a00 */
[----:B------:R-:W-:Y:S04]  /*4ad90*/  STL.64 [R1+0x200], R24 ;  /* 0x0002001801007387 */ /* 0x000fe80000100a00 */
[----:B------:R1:W-:Y:S04]  /*4ada0*/  STL.64 [R1+0x208], R26 ;  /* 0x0002081a01007387 */ /* 0x0003e80000100a00 */
[----:B------:R-:W2:Y:S05]  /*4adb0*/  LDL.LU R175, [R1+0x3ae0] ;  /* 0x003ae00001af7983 */ /* 0x000eaa0000300800 */
[----:B------:R-:W-:Y:S04]  /*4adc0*/  STL.64 [R1+0x1d0], R4 ;  /* 0x0001d00401007387 */ /* 0x000fe80000100a00 */
[----:B------:R3:W-:Y:S04]  /*4add0*/  STL.64 [R1+0x1d8], R6 ;  /* 0x0001d80601007387 */ /* 0x0007e80000100a00 */
[----:B------:R-:W4:Y:S01]  /*4ade0*/  LDL.LU R163, [R1+0x3adc] ;  /* 0x003adc0001a37983 */ /* 0x000f220000300800 */
[C---:B-1----:R-:W-:Y:S03]  /*4adf0*/  HMMA.1688.F32.TF32 R24, R44.reuse, R210, R156 ;  /* 0x000000d22c18723c */ /* 0x042fe6000008109c */
[----:B------:R-:W4:Y:S04]  /*4ae00*/  LDL.LU R194, [R1+0x618] ;  /* 0x0006180001c27983 */ /* 0x000f280000300800 */
[----:B------:R-:W4:Y:S01]  /*4ae10*/  LDL.LU R195, [R1+0x61c] ;  /* 0x00061c0001c37983 */ /* 0x000f220000300800 */
[----:B---3--:R-:W-:Y:S11]  /*4ae20*/  HMMA.1688.F32.TF32 R4, R44, R202, R140 ;  /* 0x000000ca2c04723c */ /* 0x008ff6000008108c */
[----:B------:R-:W-:Y:S11]  /*4ae30*/  @!UPT UIADD3 URZ, URZ, URZ, URZ ;  /* 0x0000003f3f3ff290 */ /* 0x000ff6000fffe03f */
[----:B------:R-:W-:Y:S01]  /*4ae40*/  @!UPT UIADD3 URZ, URZ, URZ, URZ ;  /* 0x0000003f3f3ff290 */ /* 0x000fe2000fffe03f */
[----:B------:R-:W-:Y:S01]  /*4ae50*/  STL.64 [R1+0x170], R4 ;  /* 0x0001700401007387 */ /* 0x000fe20000100a00 */
[----:B------:R-:W-:-:S03]  /*4ae60*/  IMAD.MOV.U32 R252, RZ, RZ, R7 ;  /* 0x000000fffffc7224 */ /* 0x000fc600078e0007 */
[----:B------:R4:W-:Y:S01]  /*4ae70*/  STL [R1+0x178], R6 ;  /* 0x0001780601007387 */ /* 0x0009e20000100800 */
[C---:B--2---:R-:W-:Y:S08]  /*4ae80*/  HMMA.1688.F32.TF32 R28, R44.reuse, R206, R172 ;  /* 0x000000ce2c1c723c */ /* 0x044ff000000810ac */
[C---:B----4-:R-:W-:Y:S11]  /*4ae90*/  HMMA.1688.F32.TF32 R4, R44.reuse, R214, R160 ;  /* 0x000000d62c04723c */ /* 0x050ff600000810a0 */
        /* <DEDUP_REMOVED lines=12> */
[----:B------:R-:W2:Y:S04]  /*4af60*/  LDL.LU R244, [R1+0x630] ;  /* 0x0006300001f47983 */ /* 0x000ea80000300800 */
[----:B------:R-:W-:Y:S04]  /*4af70*/  STL.64 [R1+0x110], R24 ;  /* 0x0001101801007387 */ /* 0x000fe80000100a00 */
[----:B------:R1:W-:Y:S04]  /*4af80*/  STL.64 [R1+0x118], R26 ;  /* 0x0001181a01007387 */ /* 0x0003e80000100a00 */
[----:B------:R-:W-:Y:S04]  /*4af90*/  STL.64 [R1+0x100], R4 ;  /* 0x0001000401007387 */ /* 0x000fe80000100a00 */
[----:B------:R3:W-:Y:S01]  /*4afa0*/  STL.64 [R1+0x108], R6 ;  /* 0x0001080601007387 */ /* 0x0007e20000100a00 */
[C---:B-1----:R-:W-:Y:S03]  /*4afb0*/  HMMA.1688.F32.TF32 R24, R44.reuse, R230, R240 ;  /* 0x000000e62c18723c */ /* 0x042fe600000810f0 */
[----:B------:R-:W2:Y:S04]  /*4afc0*/  LDL.LU R245, [R1+0x634] ;  /* 0x0006340001f57983 */ /* 0x000ea80000300800 */
[----:B------:R-:W2:Y:S01]  /*4afd0*/  LDL.LU R246, [R1+0x638] ;  /* 0x0006380001f67983 */ /* 0x000ea20000300800 */
[----:B---3--:R-:W-:Y:S03]  /*4afe0*/  HMMA.1688.F32.TF32 R4, R44, R234, R248 ;  /* 0x000000ea2c04723c */ /* 0x008fe600000810f8 */
[----:B------:R-:W2:Y:S04]  /*4aff0*/  LDL.LU R247, [R1+0x63c] ;  /* 0x00063c0001f77983 */ /* 0x000ea80000300800 */
[----:B------:R-:W3:Y:S01]  /*4b000*/  LDL.LU R248, [R1+0x650] ;  /* 0x0006500001f87983 */ /* 0x000ee20000300800 */
[----:B------:R-:W-:-:S03]  /*4b010*/  MOV R240, R0 ;  /* 0x0000000000f07202 */ /* 0x000fc60000000f00 */
[----:B------:R-:W-:Y:S04]  /*4b020*/  LDS R230, [R2+0x12180] ;  /* 0x0121800002e67984 */ /* 0x000fe80000000800 */
[----:B------:R-:W-:Y:S04]  /*4b030*/  LDS R231, [R3+0x12180] ;  /* 0x0121800003e77984 */ /* 0x000fe80000000800 */
[----:B------:R-:W-:Y:S04]  /*4b040*/  STL.64 [R1+0xf0], R24 ;  /* 0x0000f01801007387 */ /* 0x000fe80000100a00 */
[----:B------:R-:W-:Y:S04]  /*4b050*/  STL.64 [R1+0xf8], R26 ;  /* 0x0000f81a01007387 */ /* 0x000fe80000100a00 */
[----:B------:R-:W-:Y:S04]  /*4b060*/  STL.64 [R1+0xe0], R4 ;  /* 0x0000e00401007387 */ /* 0x000fe80000100a00 */
[----:B------:R1:W-:Y:S04]  /*4b070*/  STL.64 [R1+0xe8], R6 ;  /* 0x0000e80601007387 */ /* 0x0003e80000100a00 */
[----:B------:R-:W3:Y:S04]  /*4b080*/  LDL.LU R249, [R1+0x654] ;  /* 0x0006540001f97983 */ /* 0x000ee80000300800 */
[----:B------:R-:W3:Y:S04]  /*4b090*/  LDL.LU R250, [R1+0x658] ;  /* 0x0006580001fa7983 */ /* 0x000ee80000300800 */
[----:B------:R-:W3:Y:S04]  /*4b0a0*/  LDL.LU R251, [R1+0x65c] ;  /* 0x00065c0001fb7983 */ /* 0x000ee80000300800 */
[----:B------:R-:W4:Y:S01]  /*4b0b0*/  LDL.LU R0, [R1+0x3ad8] ;  /* 0x003ad80001007983 */ /* 0x000f220000300800 */
[C---:B-1----:R-:W-:Y:S03]  /*4b0c0*/  HMMA.1688.F32.TF32 R4, R44.reuse, R238, R188 ;  /* 0x000000ee2c04723c */ /* 0x042fe600000810bc */
[----:B------:R-:W-:Y:S04]  /*4b0d0*/  LDS R234, [R2+0x12200] ;  /* 0x0122000002ea7984 */ /* 0x000fe80000000800 */
[----:B------:R-:W-:Y:S11]  /*4b0e0*/  LDS R235, [R3+0x12200] ;  /* 0x0122000003eb7984 */ /* 0x000ff60000000800 */
[----:B------:R-:W-:Y:S05]  /*4b0f0*/  @!UPT UIADD3 URZ, URZ, URZ, URZ ;  /* 0x0000003f3f3ff290 */ /* 0x000fea000fffe03f */
[----:B------:R-:W-:Y:S04]  /*4b100*/  STL.64 [R1+0xd0], R4 ;  /* 0x0000d00401007387 */ /* 0x000fe80000100a00 */
[----:B------:R-:W-:Y:S01]  /*4b110*/  STL.64 [R1+0xd8], R6 ;  /* 0x0000d80601007387 */ /* 0x000fe20000100a00 */
[----:B------:R-:W-:Y:S03]  /*4b120*/  HMMA.1688.F32.TF32 R24, R44, R10, R192 ;  /* 0x0000000a2c18723c */ /* 0x000fe600000810c0 */
[----:B------:R-:W2:Y:S04]  /*4b130*/  LDL.LU R241, [R1+0x664] ;  /* 0x0006640001f17983 */ /* 0x000ea80000300800 */
[----:B------:R-:W2:Y:S04]  /*4b140*/  LDL.LU R242, [R1+0x668] ;  /* 0x0006680001f27983 */ /* 0x000ea80000300800 */
[----:B------:R-:W2:Y:S04]  /*4b150*/  LDL.LU R243, [R1+0x66c] ;  /* 0x00066c0001f37983 */ /* 0x000ea80000300800 */
[----:B----4-:R-:W1:Y:S04]  /*4b160*/  LDSM.16.M88.4 R4, [R0+0x80080] ;  /* 0x080080000004783b */ /* 0x010e680000000200 */
[----:B------:R-:W-:Y:S04]  /*4b170*/  LDSM.16.M88.4 R28, [R0+0x98080] ;  /* 0x09808000001c783b */ /* 0x000fe80000000200 */
[----:B------:R-:W-:Y:S04]  /*4b180*/  LDSM.16.M88.4 R32, [R0+0x9c080] ;  /* 0x09c080000020783b */ /* 0x000fe80000000200 */
[----:B------:R-:W-:Y:S04]  /*4b190*/  LDSM.16.M88.4 R36, [R0+0xa0080] ;  /* 0x0a0080000024783b */ /* 0x000fe80000000200 */
[----:B------:R-:W-:Y:S04]  /*4b1a0*/  LDSM.16.M88.4 R48, [R0+0xac080] ;  /* 0x0ac080000030783b */ /* 0x000fe80000000200 */
[----:B------:R-:W-:Y:S04]  /*4b1b0*/  LDSM.16.M88.4 R52, [R0+0xb0080] ;  /* 0x0b0080000034783b */ /* 0x000fe80000000200 */
[----:B------:R-:W-:Y:S04]  /*4b1c0*/  LDSM.16.M88.4 R56, [R0+0xb4080] ;  /* 0x0b4080000038783b */ /* 0x000fe80000000200 */
[----:B------:R-:W-:Y:S04]  /*4b1d0*/  LDSM.16.M88.4 R60, [R0+0xb8080] ;  /* 0x0b808000003c783b */ /* 0x000fe80000000200 */
[----:B------:R-:W-:Y:S04]  /*4b1e0*/  LDSM.16.M88.4 R64, [R0+0xbc080] ;  /* 0x0bc080000040783b */ /* 0x000fe80000000200 */
[----:B-1----:R-:W-:Y:S04]  /*4b1f0*/  STL [R1+0x3954], R6 ;  /* 0x0039540601007387 */ /* 0x002fe80000100800 */
[----:B------:R-:W-:Y:S04]  /*4b200*/  STL [R1+0x3950], R7 ;  /* 0x0039500701007387 */ /* 0x000fe80000100800 */
[----:B------:R-:W4:Y:S04]  /*4b210*/  LDL.LU R188, [R1+0x6f0] ;  /* 0x0006f00001bc7983 */ /* 0x000f280000300800 */
[----:B------:R-:W-:Y:S04]  /*4b220*/  STL.64 [R1+0xc0], R24 ;  /* 0x0000c01801007387 */ /* 0x000fe80000100a00 */
[----:B------:R2:W-:Y:S04]  /*4b230*/  STL.64 [R1+0xc8], R26 ;  /* 0x0000c81a01007387 */ /* 0x0005e80000100a00 */
[----:B------:R-:W4:Y:S04]  /*4b240*/  LDL.LU R189, [R1+0x6f4] ;  /* 0x0006f40001bd7983 */ /* 0x000f280000300800 */
[----:B------:R-:W4:Y:S04]  /*4b250*/  LDL.LU R190, [R1+0x6f8] ;  /* 0x0006f80001be7983 */ /* 0x000f280000300800 */
[----:B------:R-:W4:Y:S01]  /*4b260*/  LDL.LU R191, [R1+0x6fc] ;  /* 0x0006fc0001bf7983 */ /* 0x000f220000300800 */
[----:B------:R-:W-:-:S02]  /*4b270*/  IMAD.MOV.U32 R194, RZ, RZ, R9 ;  /* 0x000000ffffc27224 */ /* 0x000fc400078e0009 */
[----:B------:R-:W-:Y:S02]  /*4b280*/  IMAD.MOV.U32 R195, RZ, RZ, R8 ;  /* 0x000000ffffc37224 */ /* 0x000fe400078e0008 */
[----:B------:R-:W1:Y:S01]  /*4b290*/  LDSM.16.M88.4 R8, [R0+0x84080] ;  /* 0x084080000008783b */ /* 0x000e620000000200 */
[C---:B--2---:R-:W-:Y:S08]  /*4b2a0*/  HMMA.1688.F32.TF32 R24, R44.reuse, R14, R244 ;  /* 0x0000000e2c18723c */ /* 0x044ff000000810f4 */
[----:B------:R-:W-:Y:S01]  /*4b2b0*/  HMMA.1688.F32.TF32 R240, R44, R22, R240 ;  /* 0x000000162cf0723c */ /* 0x000fe200000810f0 */
[----:B------:R-:W-:-:S02]  /*4b2c0*/  IMAD.MOV.U32 R192, RZ, RZ, R209 ;  /* 0x000000ffffc07224 */ /* 0x000fc400078e00d1 */
[----:B------:R-:W-:-:S07]  /*4b2d0*/  IMAD.MOV.U32 R193, RZ, RZ, R208 ;  /* 0x000000ffffc17224 */ /* 0x000fce00078e00d0 */
[----:B------:R-:W-:Y:S01]  /*4b2e0*/  HMMA.1688.F32.TF32 R208, R144, R4, R192 ;  /* 0x0000000490d0723c */ /* 0x000fe200000810c0 */
[----:B-1----:R-:W-:Y:S04]  /*4b2f0*/  STL [R1+0x395c], R10 ;  /* 0x00395c0a01007387 */ /* 0x002fe80000100800 */
[----:B------:R-:W-:Y:S04]  /*4b300*/  STL [R1+0x3958], R11 ;  /* 0x0039580b01007387 */ /* 0x000fe80000100800 */
[----:B------:R-:W-:Y:S04]  /*4b310*/  STL.64 [R1+0xa0], R24 ;  /* 0x0000a01801007387 */ /* 0x000fe80000100a00 */
[----:B------:R3:W-:Y:S04]  /*4b320*/  STL.64 [R1+0xa8], R26 ;  /* 0x0000a81a01007387 */ /* 0x0007e80000100a00 */
[----:B------:R-:W-:Y:S04]  /*4b330*/  STL.64 [R1+0x38c8], R242 ;  /* 0x0038c8f201007387 */ /* 0x000fe80000100a00 */
[----:B------:R-:W-:Y:S01]  /*4b340*/  STL.64 [R1+0x38c0], R240 ;  /* 0x0038c0f001007387 */ /* 0x000fe20000100a00 */
[----:B------:R-:W-:-:S02]  /*4b350*/  IMAD.MOV.U32 R246, RZ, RZ, R13 ;  /* 0x000000fffff67224 */ /* 0x000fc400078e000d */
[----:B------:R-:W-:Y:S02]  /*4b360*/  IMAD.MOV.U32 R247, RZ, RZ, R12 ;  /* 0x000000fffff77224 */ /* 0x000fe400078e000c */
[----:B------:R-:W-:Y:S01]  /*4b370*/  IMAD.MOV.U32 R244, RZ, RZ, R41 ;  /* 0x000000fffff47224 */ /* 0x000fe200078e0029 */
[----:B------:R-:W1:Y:S01]  /*4b380*/  LDSM.16.M88.4 R12, [R0+0x88080] ;  /* 0x08808000000c783b */ /* 0x000e620000000200 */
[----:B------:R-:W-:-:S07]  /*4b390*/  IMAD.MOV.U32 R245, RZ, RZ, R40 ;  /* 0x000000fffff57224 */ /* 0x000fce00078e0028 */
[----:B------:R-:W-:Y:S08]  /*4b3a0*/  HMMA.1688.F32.TF32 R96, R144, R8, R244 ;  /* 0x000000089060723c */ /* 0x000ff000000810f4 */
[C---:B----4-:R-:W-:Y:S01]  /*4b3b0*/  HMMA.1688.F32.TF32 R112, R44.reuse, R42, R188 ;  /* 0x0000002a2c70723c */ /* 0x050fe200000810bc */
[----:B------:R-:W-:Y:S11]  /*4b3c0*/  LDSM.16.M88.4 R40, [R0+0xa4080] ;  /* 0x0a4080000028783b */ /* 0x000ff60000000200 */
[----:B------:R-:W-:Y:S11]  /*4b3d0*/  @!UPT UIADD3 URZ, URZ, URZ, URZ ;  /* 0x0000003f3f3ff290 */ /* 0x000ff6000fffe03f */
[----:B------:R-:W-:Y:S04]  /*4b3e0*/  STL.64 [R1+0x38b8], R114 ;  /* 0x0038b87201007387 */ /* 0x000fe80000100a00 */
[----:B------:R-:W-:Y:S04]  /*4b3f0*/  STL.64 [R1+0x38b0], R112 ;  /* 0x0038b07001007387 */ /* 0x000fe80000100a00 */
[----:B------:R-:W2:Y:S04]  /*4b400*/  LDL.LU R192, [R1+0xe20] ;  /* 0x000e200001c07983 */ /* 0x000ea80000300800 */
[----:B------:R-:W2:Y:S04]  /*4b410*/  LDL.LU R193, [R1+0xe24] ;  /* 0x000e240001c17983 */ /* 0x000ea80000300800 */
[----:B------:R-:W2:Y:S04]  /*4b420*/  LDL.LU R194, [R1+0xe28] ;  /* 0x000e280001c27983 */ /* 0x000ea80000300800 */
[----:B------:R-:W2:Y:S04]  /*4b430*/  LDL.LU R195, [R1+0xe2c] ;  /* 0x000e2c0001c37983 */ /* 0x000ea80000300800 */
[----:B------:R-:W-:Y:S01]  /*4b440*/  STL.64 [R1+0x38d8], R210 ;  /* 0x0038d8d201007387 */ /* 0x000fe20000100a00 */
[----:B---3--:R-:W-:Y:S03]  /*4b450*/  HMMA.1688.F32.TF32 R24, R44, R18, R248 ;  /* 0x000000122c18723c */ /* 0x008fe600000810f8 */
[----:B------:R-:W-:Y:S04]  /*4b460*/  STL.64 [R1+0x38d0], R208 ;  /* 0x0038d0d001007387 */ /* 0x000fe80000100a00 */
[----:B------:R-:W-:Y:S01]  /*4b470*/  STL.64 [R1+0x38e8], R98 ;  /* 0x0038e86201007387 */ /* 0x000fe20000100a00 */
[----:B------:R-:W-:-:S03]  /*4b480*/  IMAD.MOV.U32 R248, RZ, RZ, R21 ;  /* 0x000000fffff87224 */ /* 0x000fc600078e0015 */
[----:B------:R-:W-:Y:S01]  /*4b490*/  STL.64 [R1+0x38e0], R96 ;  /* 0x0038e06001007387 */ /* 0x000fe20000100a00 */
[----:B------:R-:W-:Y:S02]  /*4b4a0*/  IMAD.MOV.U32 R249, RZ, RZ, R20 ;  /* 0x000000fffff97224 */ /* 0x000fe400078e0014 */
[----:B------:R-:W-:Y:S01]  /*4b4b0*/  IMAD.MOV.U32 R250, RZ, RZ, R17 ;  /* 0x000000fffffa7224 */ /* 0x000fe200078e0011 */
[----:B------:R-:W-:Y:S01]  /*4b4c0*/  STL [R1+0x31e0], R0 ;  /* 0x0031e00001007387 */ /* 0x000fe20000100800 */
[----:B------:R-:W-:-:S03]  /*4b4d0*/  IMAD.MOV.U32 R251, RZ, RZ, R16 ;  /* 0x000000fffffb7224 */ /* 0x000fc600078e0010 */
[----:B------:R-:W3:Y:S04]  /*4b4e0*/  LDL.LU R152, [R1+0xe10] ;  /* 0x000e100001987983 */ /* 0x000ee80000300800 */
[----:B------:R-:W3:Y:S04]  /*4b4f0*/  LDL.LU R153, [R1+0xe14] ;  /* 0x000e140001997983 */ /* 0x000ee80000300800 */
[----:B------:R-:W3:Y:S04]  /*4b500*/  LDL.LU R154, [R1+0xe18] ;  /* 0x000e1800019a7983 */ /* 0x000ee80000300800 */
[----:B------:R-:W3:Y:S01]  /*4b510*/  LDL.LU R155, [R1+0xe1c] ;  /* 0x000e1c00019b7983 */ /* 0x000ee20000300800 */
[----:B-1----:R-:W-:Y:S03]  /*4b520*/  HMMA.1688.F32.TF32 R108, R144, R12, R248 ;  /* 0x0000000c906c723c */ /* 0x002fe600000810f8 */
        /* <DEDUP_REMOVED lines=12> */
[----:B------:R-:W-:Y:S04]  /*4b5f0*/  STL.64 [R1+0x38f8], R110 ;  /* 0x0038f86e01007387 */ /* 0x000fe80000100a00 */
[----:B------:R-:W-:Y:S04]  /*4b600*/  STL.64 [R1+0x38f0], R108 ;  /* 0x0038f06c01007387 */ /* 0x000fe80000100a00 */
        /* <DEDUP_REMOVED lines=8> */
[----:B------:R-:W2:Y:S01]  /*4b690*/  LDSM.16.M88.4 R16, [R0+0x8c080] ;  /* 0x08c080000010783b */ /* 0x000ea20000000200 */
[----:B------:R-:W-:Y:S01]  /*4b6a0*/  MOV R10, R24 ;  /* 0x00000018000a7202 */ /* 0x000fe20000000f00 */
[----:B------:R-:W-:-:S02]  /*4b6b0*/  IMAD.MOV.U32 R11, RZ, RZ, R25 ;  /* 0x000000ffff0b7224 */ /* 0x000fc400078e0019 */
[----:B------:R-:W3:Y:S04]  /*4b6c0*/  LDSM.16.M88.4 R20, [R0+0x90080] ;  /* 0x090080000014783b */ /* 0x000ee80000000200 */
[----:B------:R-:W-:Y:S01]  /*4b6d0*/  LDSM.16.M88.4 R44, [R0+0xa8080] ;  /* 0x0a808000002c783b */ /* 0x000fe20000000200 */
[----:B--2---:R-:W-:Y:S03]  /*4b6e0*/  HMMA.1688.F32.TF32 R104, R144, R16, R192 ;  /* 0x000000109068723c */ /* 0x004fe600000810c0 */
[----:B------:R-:W2:Y:S04]  /*4b6f0*/  LDL.LU R192, [R1+0x11b0] ;  /* 0x0011b00001c07983 */ /* 0x000ea80000300800 */
[----:B------:R-:W2:Y:S01]  /*4b700*/  LDL.LU R193, [R1+0x11b4] ;  /* 0x0011b40001c17983 */ /* 0x000ea20000300800 */
[----:B------:R-:W-:-:S02]  /*4b710*/  IMAD.MOV.U32 R6, RZ, RZ, R26 ;  /* 0x000000ffff067224 */ /* 0x000fc400078e001a */
[----:B------:R-:W-:Y:S02]  /*4b720*/  IMAD.MOV.U32 R7, RZ, RZ, R27 ;  /* 0x000000ffff077224 */ /* 0x000fe400078e001b */
[----:B------:R-:W4:Y:S01]  /*4b730*/  LDSM.16.M88.4 R24, [R0+0x94080] ;  /* 0x094080000018783b */ /* 0x000f220000000200 */
[----:B------:R-:W-:Y:S01]  /*4b740*/  IMAD.MOV.U32 R194, RZ, RZ, R213 ;  /* 0x000000ffffc27224 */ /* 0x000fe200078e00d5 */
[----:B------:R-:W-:Y:S02]  /*4b750*/  MOV R195, R212 ;  /* 0x000000d400c37202 */ /* 0x000fe40000000f00 */
[C---:B---3--:R-:W-:Y:S08]  /*4b760*/  HMMA.1688.F32.TF32 R212, R144.reuse, R20, R152 ;  /* 0x0000001490d4723c */ /* 0x048ff00000081098 */
[C---:B----4-:R-:W-:Y:S01]  /*4b770*/  HMMA.1688.F32.TF32 R100, R144.reuse, R24, R68 ;  /* 0x000000189064723c */ /* 0x050fe20000081044 */
[----:B------:R-:W-:Y:S04]  /*4b780*/  STL.64 [R1+0x3908], R106 ;  /* 0x0039086a01007387 */ /* 0x000fe80000100a00 */
[----:B------:R-:W-:Y:S10]  /*4b790*/  STL.64 [R1+0x3900], R104 ;  /* 0x0039006801007387 */ /* 0x000ff40000100a00 */
[----:B------:R-:W-:Y:S04]  /*4b7a0*/  STL.64 [R1+0x3918], R214 ;  /* 0x003918d601007387 */ /* 0x000fe80000100a00 */
[----:B------:R-:W-:Y:S01]  /*4b7b0*/  STL.64 [R1+0x3910], R212 ;  /* 0x003910d401007387 */ /* 0x000fe20000100a00 */
[C---:B------:R-:W-:Y:S03]  /*4b7c0*/  HMMA.1688.F32.TF32 R156, R144.reuse, R28, R248 ;  /* 0x0000001c909c723c */ /* 0x040fe600000810f8 */
[----:B------:R-:W-:Y:S04]  /*4b7d0*/  STL.64 [R1+0x3928], R102 ;  /* 0x0039286601007387 */ /* 0x000fe80000100a00 */
[----:B------:R-:W-:Y:S04]  /*4b7e0*/  STL.64 [R1+0x3920], R100 ;  /* 0x0039206401007387 */ /* 0x000fe80000100a00 */
[----:B------:R-:W3:Y:S01]  /*4b7f0*/  LDL.LU R248, [R1+0x11a0] ;  /* 0x0011a00001f87983 */ /* 0x000ee20000300800 */
[C---:B------:R-:W-:Y:S03]  /*4b800*/  HMMA.1688.F32.TF32 R160, R144.reuse, R32, R244 ;  /* 0x0000002090a0723c */ /* 0x040fe600000810f4 */
[----:B------:R-:W3:Y:S04]  /*4b810*/  LDL.LU R249, [R1+0x11a4] ;  /* 0x0011a40001f97983 */ /* 0x000ee80000300800 */
[----:B------:R-:W3:Y:S04]  /*4b820*/  LDL.LU R250, [R1+0x11a8] ;  /* 0x0011a80001fa7983 */ /* 0x000ee80000300800 */
[----:B------:R-:W3:Y:S01]  /*4b830*/  LDL.LU R251, [R1+0x11ac] ;  /* 0x0011ac0001fb7983 */ /* 0x000ee20000300800 */
[C---:B------:R-:W-:Y:S03]  /*4b840*/  HMMA.1688.F32.TF32 R124, R144.reuse, R36, R128 ;  /* 0x00000024907c723c */ /* 0x040fe60000081080 */
[----:B------:R-:W-:Y:S05]  /*4b850*/  STL.64 [R1+0x3938], R158 ;  /* 0x0039389e01007387 */ /* 0x000fea0000100a00 */
[C---:B------:R-:W-:Y:S01]  /*4b860*/  HMMA.1688.F32.TF32 R128, R144.reuse, R40, R188 ;  /* 0x000000289080723c */ /* 0x040fe200000810bc */
[----:B------:R-:W-:Y:S04]  /*4b870*/  STL.64 [R1+0x3930], R156 ;  /* 0x0039309c01007387 */ /* 0x000fe80000100a00 */
[----:B------:R-:W4:Y:S04]  /*4b880*/  LDL.LU R244, [R1+0x1190] ;  /* 0x0011900001f47983 */ /* 0x000f280000300800 */
[----:B------:R-:W4:Y:S04]  /*4b890*/  LDL.LU R245, [R1+0x1194] ;  /* 0x0011940001f57983 */ /* 0x000f280000300800 */
[----:B------:R-:W4:Y:S04]  /*4b8a0*/  LDL.LU R246, [R1+0x1198] ;  /* 0x0011980001f67983 */ /* 0x000f280000300800 */
[----:B------:R-:W4:Y:S04]  /*4b8b0*/  LDL.LU R247, [R1+0x119c] ;  /* 0x00119c0001f77983 */ /* 0x000f280000300800 */
[----:B------:R-:W-:Y:S04]  /*4b8c0*/  STL.64 [R1+0x3948], R162 ;  /* 0x003948a201007387 */ /* 0x000fe80000100a00 */
[----:B------:R-:W-:Y:S04]  /*4b8d0*/  STL.64 [R1+0x3940], R160 ;  /* 0x003940a001007387 */ /* 0x000fe80000100a00 */
[----:B------:R-:W-:Y:S04]  /*4b8e0*/  STL.64 [R1+0x3968], R126 ;  /* 0x0039687e01007387 */ /* 0x000fe80000100a00 */
[----:B------:R-:W-:Y:S04]  /*4b8f0*/  STL.64 [R1+0x3960], R124 ;  /* 0x0039607c01007387 */ /* 0x000fe80000100a00 */
[----:B------:R-:W-:Y:S04]  /*4b900*/  STL.64 [R1+0x3978], R130 ;  /* 0x0039788201007387 */ /* 0x000fe80000100a00 */
[----:B------:R-:W-:Y:S04]  /*4b910*/  STL.64 [R1+0x3970], R128 ;  /* 0x0039708001007387 */ /* 0x000fe80000100a00 */
[----:B------:R-:W4:Y:S04]  /*4b920*/  LDL.LU R72, [R1+0x1180] ;  /* 0x0011800001487983 */ /* 0x000f280000300800 */
[----:B------:R-:W4:Y:S04]  /*4b930*/  LDL.LU R73, [R1+0x1184] ;  /* 0x0011840001497983 */ /* 0x000f280000300800 */
[----:B------:R-:W4:Y:S04]  /*4b940*/  LDL.LU R74, [R1+0x1188] ;  /* 0x00118800014a7983 */ /* 0x000f280000300800 */
[----:B------:R-:W4:Y:S01]  /*4b950*/  LDL.LU R75, [R1+0x118c] ;  /* 0x00118c00014b7983 */ /* 0x000f220000300800 */
[C---:B--2---:R-:W-:Y:S03]  /*4b960*/  HMMA.1688.F32.TF32 R132, R144.reuse, R44, R192 ;  /* 0x0000002c9084723c */ /* 0x044fe600000810c0 */
[----:B------:R-:W2:Y:S04]  /*4b970*/  LDL.LU R192, [R1+0x1170] ;  /* 0x0011700001c07983 */ /* 0x000ea80000300800 */
[----:B------:R-:W2:Y:S04]  /*4b980*/  LDL.LU R193, [R1+0x1174] ;  /* 0x0011740001c17983 */ /* 0x000ea80000300800 */
[----:B------:R-:W2:Y:S04]  /*4b990*/  LDL.LU R194, [R1+0x1178] ;  /* 0x0011780001c27983 */ /* 0x000ea80000300800 */
[----:B------:R-:W2:Y:S08]  /*4b9a0*/  LDL.LU R195, [R1+0x117c] ;  /* 0x00117c0001c37983 */ /* 0x000eb00000300800 */
[----:B------:R-:W-:Y:S04]  /*4b9b0*/  STL.64 [R1+0x3988], R134 ;  /* 0x0039888601007387 */ /* 0x000fe80000100a00 */
[----:B------:R-:W-:Y:S01]  /*4b9c0*/  STL.64 [R1+0x3980], R132 ;  /* 0x0039808401007387 */ /* 0x000fe20000100a00 */
[C---:B---3--:R-:W-:Y:S03]  /*4b9d0*/  HMMA.1688.F32.TF32 R136, R144.reuse, R48, R248 ;  /* 0x000000309088723c */ /* 0x048fe600000810f8 */
[----:B------:R-:W3:Y:S04]  /*4b9e0*/  LDL.LU R248, [R1+0xd80] ;  /* 0x000d800001f87983 */ /* 0x000ee80000300800 */
[----:B------:R-:W3:Y:S04]  /*4b9f0*/  LDL.LU R249, [R1+0xd84] ;  /* 0x000d840001f97983 */ /* 0x000ee80000300800 */
[----:B------:R-:W3:Y:S04]  /*4ba00*/  LDL.LU R250, [R1+0xd88] ;  /* 0x000d880001fa7983 */ /* 0x000ee80000300800 */
[----:B------:R-:W3:Y:S08]  /*4ba10*/  LDL.LU R251, [R1+0xd8c] ;  /* 0x000d8c0001fb7983 */ /* 0x000ef00000300800 */
[----:B------:R-:W-:Y:S04]  /*4ba20*/  STL.64 [R1+0x3998], R138 ;  /* 0x0039988a01007387 */ /* 0x000fe80000100a00 */
[----:B------:R-:W-:Y:S04]  /*4ba30*/  STL.64 [R1+0x3990], R136 ;  /* 0x0039908801007387 */ /* 0x000fe80000100a00 */
[----:B------:R-:W3:Y:S04]  /*4ba40*/  LDL.LU R188, [R1+0x1140] ;  /* 0x0011400001bc7983 */ /* 0x000ee80000300800 */
[----:B------:R-:W3:Y:S04]  /*4ba50*/  LDL.LU R189, [R1+0x1144] ;  /* 0x0011440001bd7983 */ /* 0x000ee80000300800 */
[----:B------:R-:W3:Y:S04]  /*4ba60*/  LDL.LU R190, [R1+0x1148] ;  /* 0x0011480001be7983 */ /* 0x000ee80000300800 */
[----:B------:R-:W3:Y:S01]  /*4ba70*/  LDL.LU R191, [R1+0x114c] ;  /* 0x00114c0001bf7983 */ /* 0x000ee20000300800 */
        /* <DEDUP_REMOVED lines=14> */
[----:B------:R-:W-:Y:S04]  /*4bb60*/  STL.64 [R1+0x39a8], R118 ;  /* 0x0039a87601007387 */ /* 0x000fe80000100a00 */
[----:B------:R-:W-:Y:S08]  /*4bb70*/  STL.64 [R1+0x39a0], R116 ;  /* 0x0039a07401007387 */ /* 0x000ff00000100a00 */
[----:B------:R-:W-:Y:S04]  /*4bb80*/  STL.64 [R1+0x39b8], R122 ;  /* 0x0039b87a01007387 */ /* 0x000fe80000100a00 */
[----:B------:R-:W-:Y:S01]  /*4bb90*/  STL.64 [R1+0x39b0], R120 ;  /* 0x0039b07801007387 */ /* 0x000fe20000100a00 */
[----:B--2---:R-:W-:Y:S03]  /*4bba0*/  HMMA.1688.F32.TF32 R140, R144, R60, R192 ;  /* 0x0000003c908c723c */ /* 0x004fe600000810c0 */
[----:B------:R-:W2:Y:S04]  /*4bbb0*/  LDL.LU R192, [R1+0x1120] ;  /* 0x0011200001c07983 */ /* 0x000ea80000300800 */
[----:B------:R-:W2:Y:S01]  /*4bbc0*/  LDL.LU R193, [R1+0x1124] ;  /* 0x0011240001c17983 */ /* 0x000ea20000300800 */
[----:B------:R-:W-:-:S02]  /*4bbd0*/  IMAD.MOV.U32 R194, RZ, RZ, R229 ;  /* 0x000000ffffc27224 */ /* 0x000fc400078e00e5 */
[----:B------:R-:W-:Y:S01]  /*4bbe0*/  IMAD.MOV.U32 R195, RZ, RZ, R228 ;  /* 0x000000ffffc37224 */ /* 0x000fe200078e00e4 */
[----:B------:R-:W-:Y:S04]  /*4bbf0*/  LDS R229, [R3+0x10180] ;  /* 0x0101800003e57984 */ /* 0x000fe80000000800 */
[----:B------:R-:W1:Y:S08]  /*4bc00*/  LDS R228, [R2+0x10180] ;  /* 0x0101800002e47984 */ /* 0x000e700000000800 */
[----:B------:R-:W-:Y:S04]  /*4bc10*/  STL.64 [R1+0x39c8], R142 ;  /* 0x0039c88e01007387 */ /* 0x000fe80000100a00 */
[----:B------:R-:W-:Y:S01]  /*4bc20*/  STL.64 [R1+0x39c0], R140 ;  /* 0x0039c08c01007387 */ /* 0x000fe20000100a00 */
[----:B---3--:R-:W-:Y:S07]  /*4bc30*/  HMMA.1688.F32.TF32 R144, R144, R64, R248 ;  /* 0x000000409090723c */ /* 0x008fee00000810f8 */
[----:B------:R-:W-:-:S02]  /*4bc40*/  IMAD.MOV.U32 R250, RZ, RZ, R217 ;  /* 0x000000fffffa7224 */ /* 0x000fc400078e00d9 */
[----:B------:R-:W-:Y:S02]  /*4bc50*/  IMAD.MOV.U32 R251, RZ, RZ, R216 ;  /* 0x000000fffffb7224 */ /* 0x000fe400078e00d8 */
[----:B------:R-:W-:Y:S02]  /*4bc60*/  IMAD.MOV.U32 R248, RZ, RZ, R221 ;  /* 0x000000fffff87224 */ /* 0x000fe400078e00dd */
[----:B------:R-:W-:Y:S01]  /*4bc70*/  IMAD.MOV.U32 R249, RZ, RZ, R220 ;  /* 0x000000fffff97224 */ /* 0x000fe200078e00dc */
[C---:B------:R-:W-:Y:S08]  /*4bc80*/  HMMA.1688.F32.TF32 R216, R180.reuse, R12, R188 ;  /* 0x0000000cb4d8723c */ /* 0x040ff000000810bc */
[C---:B----4-:R-:W-:Y:S08]  /*4bc90*/  HMMA.1688.F32.TF32 R148, R180.reuse, R4, R152 ;  /* 0x00000004b494723c */ /* 0x050ff00000081098 */
[C---:B------:R-:W-:Y:S01]  /*4bca0*/  HMMA.1688.F32.TF32 R152, R180.reuse, R8, R68 ;  /* 0x00000008b498723c */ /* 0x040fe20000081044 */
[----:B------:R-:W-:Y:S04]  /*4bcb0*/  STL.64 [R1+0x39d8], R146 ;  /* 0x0039d89201007387 */ /* 0x000fe80000100a00 */
[----:B------:R-:W-:Y:S10]  /*4bcc0*/  STL.64 [R1+0x39d0], R144 ;  /* 0x0039d09001007387 */ /* 0x000ff40000100a00 */
[----:B------:R-:W-:Y:S01]  /*4bcd0*/  STL.64 [R1+0x39e8], R150 ;  /* 0x0039e89601007387 */ /* 0x000fe20000100a00 */
[----:B------:R-:W-:Y:S03]  /*4bce0*/  HMMA.1688.F32.TF32 R220, R180, R16, R244 ;  /* 0x00000010b4dc723c */ /* 0x000fe600000810f4 */
        /* <DEDUP_REMOVED lines=9> */
[----:B------:R-:W-:Y:S04]  /*4bd80*/  STL [R1+0x3860], R220 ;  /* 0x003860dc01007387 */ /* 0x000fe80000100800 */
[----:B------:R-:W-:Y:S04]  /*4bd90*/  STL [R1+0x385c], R221 ;  /* 0x00385cdd01007387 */ /* 0x000fe80000100800 */
[----:B------:R-:W-:Y:S04]  /*4bda0*/  STL [R1+0x3858], R222 ;  /* 0x003858de01007387 */ /* 0x000fe80000100800 */
[----:B------:R-:W-:Y:S04]  /*4bdb0*/  STL [R1+0x3854], R223 ;  /* 0x003854df01007387 */ /* 0x000fe80000100800 */
[----:B------:R-:W4:Y:S04]  /*4bdc0*/  LDL.LU R68, [R1+0x10f0] ;  /* 0x0010f00001447983 */ /* 0x000f280000300800 */
[----:B------:R-:W4:Y:S01]  /*4bdd0*/  LDL.LU R69, [R1+0x10f4] ;  /* 0x0010f40001457983 */ /* 0x000f220000300800 */
[----:B------:R-:W-:-:S02]  /*4bde0*/  IMAD.MOV.U32 R70, RZ, RZ, R197 ;  /* 0x000000ffff467224 */ /* 0x000fc400078e00c5 */
[----:B------:R-:W-:Y:S02]  /*4bdf0*/  IMAD.MOV.U32 R71, RZ, RZ, R196 ;  /* 0x000000ffff477224 */ /* 0x000fe400078e00c4 */
[C---:B------:R-:W-:Y:S08]  /*4be00*/  HMMA.1688.F32.TF32 R196, R180.reuse, R24, R248 ;  /* 0x00000018b4c4723c */ /* 0x040ff000000810f8 */
[----:B--2---:R-:W-:Y:S11]  /*4be10*/  HMMA.1688.F32.TF32 R192, R180, R20, R192 ;  /* 0x00000014b4c0723c */ /* 0x004ff600000810c0 */
[----:B------:R-:W-:Y:S11]  /*4be20*/  @!UPT UIADD3 URZ, URZ, URZ, URZ ;  /* 0x0000003f3f3ff290 */ /* 0x000ff6000fffe03f */
[----:B------:R-:W-:Y:S01]  /*4be30*/  @!UPT UIADD3 URZ, URZ, URZ, URZ ;  /* 0x0000003f3f3ff290 */ /* 0x000fe2000fffe03f */
[----:B------:R-:W-:Y:S04]  /*4be40*/  STL [R1+0x3864], R192 ;  /* 0x003864c001007387 */ /* 0x000fe80000100800 */
[----:B------:R-:W-:Y:S04]  /*4be50*/  STL [R1+0x3850], R193 ;  /* 0x003850c101007387 */ /* 0x000fe80000100800 */
[----:B------:R-:W-:Y:S04]  /*4be60*/  STL [R1+0x384c], R194 ;  /* 0x00384cc201007387 */ /* 0x000fe80000100800 */
[----:B------:R-:W-:Y:S04]  /*4be70*/  STL [R1+0x3848], R195 ;  /* 0x003848c301007387 */ /* 0x000fe80000100800 */
        /* <DEDUP_REMOVED lines=14> */
[----:B------:R-:W-:Y:S01]  /*4bf60*/  MOV R246, R225 ;  /* 0x000000e100f67202 */ /* 0x000fe20000000f00 */
[----:B------:R-:W-:-:S02]  /*4bf70*/  IMAD.MOV.U32 R247, RZ, RZ, R224 ;  /* 0x000000fffff77224 */ /* 0x000fc400078e00e0 */
[----:B------:R-:W-:Y:S04]  /*4bf80*/  STL [R1+0x3874], R196 ;  /* 0x003874c401007387 */ /* 0x000fe80000100800 */
[----:B------:R-:W-:Y:S04]  /*4bf90*/  STL [R1+0x3870], R197 ;  /* 0x003870c501007387 */ /* 0x000fe80000100800 */
[----:B------:R-:W-:Y:S04]  /*4bfa0*/  STL [R1+0x386c], R198 ;  /* 0x00386cc601007387 */ /* 0x000fe80000100800 */
[----:B------:R1:W-:Y:S01]  /*4bfb0*/  STL [R1+0x3868], R199 ;  /* 0x003868c701007387 */ /* 0x0003e20000100800 */
[C---:B---3--:R-:W-:Y:S08]  /*4bfc0*/  HMMA.1688.F32.TF32 R224, R180.reuse, R28, R184 ;  /* 0x0000001cb4e0723c */ /* 0x048ff000000810b8 */
[----:B----4-:R-:W-:Y:S11]  /*4bfd0*/  HMMA.1688.F32.TF32 R172, R180, R32, R68 ;  /* 0x00000020b4ac723c */ /* 0x010ff60000081044 */
[----:B------:R-:W-:Y:S04]  /*4bfe0*/  @!UPT UIADD3 URZ, URZ, URZ, URZ ;  /* 0x0000003f3f3ff290 */ /* 0x000fe8000fffe03f */
[----:B------:R-:W-:Y:S04]  /*4bff0*/  STL [R1+0x3880], R224 ;  /* 0x003880e001007387 */ /* 0x000fe80000100800 */
[----:B------:R-:W-:Y:S01]  /*4c000*/  STL [R1+0x387c], R225 ;  /* 0x00387ce101007387 */ /* 0x000fe20000100800 */
[----:B------:R-:W-:-:S03]  /*4c010*/  IMAD.MOV.U32 R70, RZ, RZ, R201 ;  /* 0x000000ffff467224 */ /* 0x000fc600078e00c9 */
[----:B------:R3:W-:Y:S01]  /*4c020*/  STL [R1+0x3878], R226 ;  /* 0x003878e201007387 */ /* 0x0007e20000100800 */
[----:B------:R-:W-:-:S03]  /*4c030*/  IMAD.MOV.U32 R71, RZ, RZ, R200 ;  /* 0x000000ffff477224 */ /* 0x000fc600078e00c8 */
[----:B------:R-:W-:Y:S04]  /*4c040*/  STL [R1+0x3844], R227 ;  /* 0x003844e301007387 */ /* 0x000fe80000100800 */
[----:B------:R-:W4:Y:S04]  /*4c050*/  LDL.LU R68, [R1+0x10a0] ;  /* 0x0010a00001447983 */ /* 0x000f280000300800 */
[----:B------:R-:W4:Y:S04]  /*4c060*/  LDL.LU R69, [R1+0x10a4] ;  /* 0x0010a40001457983 */ /* 0x000f280000300800 */
[----:B------:R-:W-:Y:S04]  /*4c070*/  STL [R1+0x388c], R172 ;  /* 0x00388cac01007387 */ /* 0x000fe80000100800 */
[----:B------:R1:W-:Y:S04]  /*4c080*/  STL [R1+0x3888], R173 ;  /* 0x003888ad01007387 */ /* 0x0003e80000100800 */
[----:B------:R1:W-:Y:S04]  /*4c090*/  STL [R1+0x3884], R174 ;  /* 0x003884ae01007387 */ /* 0x0003e80000100800 */
[----:B------:R-:W-:Y:S01]  /*4c0a0*/  STL [R1+0x3840], R175 ;  /* 0x003840af01007387 */ /* 0x000fe20000100800 */
[----:B--2---:R-:W-:Y:S03]  /*4c0b0*/  HMMA.1688.F32.TF32 R200, R180, R36, R188 ;  /* 0x00000024b4c8723c */ /* 0x004fe600000810bc */
[----:B------:R-:W2:Y:S04]  /*4c0c0*/  LDL.LU R188, [R1+0x1090] ;  /* 0x0010900001bc7983 */ /* 0x000ea80000300800 */
[----:B------:R-:W2:Y:S01]  /*4c0d0*/  LDL.LU R189, [R1+0x1094] ;  /* 0x0010940001bd7983 */ /* 0x000ea20000300800 */
[----:B------:R-:W-:-:S02]  /*4c0e0*/  IMAD.MOV.U32 R190, RZ, RZ, R205 ;  /* 0x000000ffffbe7224 */ /* 0x000fc400078e00cd */
[----:B------:R-:W-:Y:S02]  /*4c0f0*/  IMAD.MOV.U32 R191, RZ, RZ, R204 ;  /* 0x000000ffffbf7224 */ /* 0x000fe400078e00cc */
[C---:B------:R-:W-:Y:S08]  /*4c100*/  HMMA.1688.F32.TF32 R204, R180.reuse, R40, R72 ;  /* 0x00000028b4cc723c */ /* 0x040ff00000081048 */
[C---:B------:R-:W-:Y:S03]  /*4c110*/  HMMA.1688.F32.TF32 R164, R180.reuse, R44, R244 ;  /* 0x0000002cb4a4723c */ /* 0x040fe600000810f4 */
[----:B------:R-:W-:Y:S04]  /*4c120*/  STL [R1+0x389c], R200 ;  /* 0x00389cc801007387 */ /* 0x000fe80000100800 */
[----:B------:R1:W-:Y:S04]  /*4c130*/  STL [R1+0x3898], R201 ;  /* 0x003898c901007387 */ /* 0x0003e80000100800 */
[----:B------:R1:W-:Y:S04]  /*4c140*/  STL [R1+0x3894], R202 ;  /* 0x003894ca01007387 */ /* 0x0003e80000100800 */
[----:B------:R1:W-:Y:S04]  /*4c150*/  STL [R1+0x3890], R203 ;  /* 0x003890cb01007387 */ /* 0x0003e80000100800 */
[----:B------:R-:W-:Y:S04]  /*4c160*/  STL [R1+0x38a8], R205 ;  /* 0x0038a8cd01007387 */ /* 0x000fe80000100800 */
[----:B------:R-:W-:Y:S04]  /*4c170*/  STL [R1+0x38a4], R206 ;  /* 0x0038a4ce01007387 */ /* 0x000fe80000100800 */
[----:B------:R-:W-:Y:S04]  /*4c180*/  STL [R1+0x38a0], R207 ;  /* 0x0038a0cf01007387 */ /* 0x000fe80000100800 */
        /* <DEDUP_REMOVED lines=41> */
[----:B------:R-:W-:Y:S04]  /*4c420*/  STL.64 [R1+0x3a48], R190 ;  /* 0x003a48be01007387 */ /* 0x000fe80000100a00 */
[----:B------:R-:W-:Y:S01]  /*4c430*/  STL.64 [R1+0x3a40], R188 ;  /* 0x003a40bc01007387 */ /* 0x000fe20000100a00 */
[C---:B---3--:R-:W-:Y:S11]  /*4c440*/  HMMA.1688.F32.TF32 R176, R180.reuse, R60, R244 ;  /* 0x0000003cb4b0723c */ /* 0x048ff600000810f4 */
[----:B------:R-:W-:Y:S11]  /*4c450*/  @!UPT UIADD3 URZ, URZ, URZ, URZ ;  /* 0x0000003f3f3ff290 */ /* 0x000ff6000fffe03f */
[----:B------:R-:W-:Y:S01]  /*4c460*/  @!UPT UIADD3 URZ, URZ, URZ, URZ ;  /* 0x0000003f3f3ff290 */ /* 0x000fe2000fffe03f */
[----:B------:R-:W-:Y:S04]  /*4c470*/  STL.64 [R1+0x3a58], R178 ;  /* 0x003a58b201007387 */ /* 0x000fe80000100a00 */
[----:B------:R-:W-:Y:S04]  /*4c480*/  STL.64 [R1+0x3a50], R176 ;  /* 0x003a50b001007387 */ /* 0x000fe80000100a00 */
[----:B------:R-:W2:Y:S04]  /*4c490*/  LDL.LU R244, [R1+0xc20] ;  /* 0x000c200001f47983 */ /* 0x000ea80000300800 */
[----:B------:R-:W2:Y:S04]  /*4c4a0*/  LDL.LU R245, [R1+0xc24] ;  /* 0x000c240001f57983 */ /* 0x000ea80000300800 */
[----:B------:R-:W2:Y:S04]  /*4c4b0*/  LDL.LU R246, [R1+0xc28] ;  /* 0x000c280001f67983 */ /* 0x000ea80000300800 */
[----:B------:R-:W2:Y:S01]  /*4c4c0*/  LDL.LU R247, [R1+0xc2c] ;  /* 0x000c2c0001f77983 */ /* 0x000ea20000300800 */
[----:B------:R-:W-:Y:S03]  /*4c4d0*/  HMMA.1688.F32.TF32 R180, R180, R64, R248 ;  /* 0x00000040b4b4723c */ /* 0x000fe600000810f8 */
[----:B------:R-:W3:Y:S04]  /*4c4e0*/  LDL.LU R248, [R1+0xc10] ;  /* 0x000c100001f87983 */ /* 0x000ee80000300800 */
[----:B------:R-:W3:Y:S04]  /*4c4f0*/  LDL.LU R249, [R1+0xc14] ;  /* 0x000c140001f97983 */ /* 0x000ee80000300800 */
[----:B------:R-:W3:Y:S04]  /*4c500*/  LDL.LU R250, [R1+0xc18] ;  /* 0x000c180001fa7983 */ /* 0x000ee80000300800 */
[----:B------:R-:W3:Y:S01]  /*4c510*/  LDL.LU R251, [R1+0xc1c] ;  /* 0x000c1c0001fb7983 */ /* 0x000ee20000300800 */
[C---:B------:R-:W-:Y:S07]  /*4c520*/  HMMA.1688.F32.TF32 R84, R92.reuse, R4, R84 ;  /* 0x000000045c54723c */ /* 0x040fee0000081054 */
[----:B------:R-:W-:Y:S04]  /*4c530*/  STL.64 [R1+0x3a68], R182 ;  /* 0x003a68b601007387 */ /* 0x000fe80000100a00 */
[----:B------:R-:W-:Y:S11]  /*4c540*/  STL.64 [R1+0x3a60], R180 ;  /* 0x003a60b401007387 */ /* 0x000ff60000100a00 */
[----:B------:R-:W-:Y:S01]  /*4c550*/  @!UPT UIADD3 URZ, URZ, URZ, URZ ;  /* 0x0000003f3f3ff290 */ /* 0x000fe2000fffe03f */
[----:B------:R1:W-:Y:S04]  /*4c560*/  STL.64 [R1+0x80], R84 ;  /* 0x0000805401007387 */ /* 0x0003e80000100a00 */
[----:B------:R1:W-:Y:S01]  /*4c570*/  STL.64 [R1+0x88], R86 ;  /* 0x0000885601007387 */ /* 0x0003e20000100a00 */
[C---:B------:R-:W-:Y:S08]  /*4c580*/  HMMA.1688.F32.TF32 R80, R92.reuse, R8, R80 ;  /* 0x000000085c50723c */ /* 0x040ff00000081050 */
[C---:B----4-:R-:W-:Y:S08]  /*4c590*/  HMMA.1688.F32.TF32 R76, R92.reuse, R12, R76 ;  /* 0x0000000c5c4c723c */ /* 0x050ff0000008104c */
[C---:B------:R-:W-:Y:S08]  /*4c5a0*/  HMMA.1688.F32.TF32 R68, R92.reuse, R20, R68 ;  /* 0x000000145c44723c */ /* 0x040ff00000081044 */
[----:B------:R-:W-:Y:S11]  /*4c5b0*/  HMMA.1688.F32.TF32 R72, R92, R16, R72 ;  /* 0x000000105c48723c */ /* 0x000ff60000081048 */
[----:B------:R-:W-:Y:S05]  /*4c5c0*/  @!UPT UIADD3 URZ, URZ, URZ, URZ ;  /* 0x0000003f3f3ff290 */ /* 0x000fea000fffe03f */
[----:B-1----:R-:W-:Y:S01]  /*4c5d0*/  MOV R199, R68 ;  /* 0x0000004400c77202 */ /* 0x002fe20000000f00 */
[----:B------:R-:W-:Y:S02]  /*4c5e0*/  IMAD.MOV.U32 R192, RZ, RZ, R69 ;  /* 0x000000ffffc07224 */ /* 0x000fe400078e0045 */
[----:B------:R-:W-:Y:S02]  /*4c5f0*/  IMAD.MOV.U32 R220, RZ, RZ, R70 ;  /* 0x000000ffffdc7224 */ /* 0x000fe400078e0046 */
[----:B------:R-:W-:-:S03]  /*4c600*/  IMAD.MOV.U32 R221, RZ, RZ, R71 ;  /* 0x000000ffffdd7224 */ /* 0x000fc600078e0047 */
[----:B------:R-:W-:Y:S02]  /*4c610*/  IMAD.MOV.U32 R222, RZ, RZ, R72 ;  /* 0x000000ffffde7224 */ /* 0x000fe400078e0048 */
        /* <DEDUP_REMOVED lines=28> */
[----:B---3--:R-:W-:Y:S01]  /*4c7e0*/  HMMA.1688.F32.TF32 R68, R92, R28, R248 ;  /* 0x0000001c5c44723c */ /* 0x008fe200000810f8 */
        /* <DEDUP_REMOVED lines=12> */
[----:B------:R-:W-:-:S03]  /*4c8b0*/  IMAD.MOV.U32 R195, RZ, RZ, R68 ;  /* 0x000000ffffc37224 */ /* 0x000fc600078e0044 */
[----:B------:R-:W4:Y:S01]  /*4c8c0*/  LDL.LU R244, [R1+0xbf0] ;  /* 0x000bf00001f47983 */ /* 0x000f220000300800 */
[----:B------:R-:W-:-:S03]  /*4c8d0*/  MOV R227, R69 ;  /* 0x0000004500e37202 */ /* 0x000fc60000000f00 */
        /* <DEDUP_REMOVED lines=17> */
[----:B------:R-:W-:-:S03]  /*4c9f0*/  MOV R225, R83 ;  /* 0x0000005300e17202 */ /* 0x000fc60000000f00 */
        /* <DEDUP_REMOVED lines=15> */
[----:B------:R-:W-:Y:S04]  /*4caf0*/  STL.64 [R1+0x3aa0], R194 ;  /* 0x003aa0c201007387 */ /* 0x000fe80000100a00 */
[----:B------:R-:W-:Y:S01]  /*4cb00*/  STL.64 [R1+0x3a98], R192 ;  /* 0x003a98c001007387 */ /* 0x000fe20000100a00 */
[----:B--2---:R-:W-:Y:S08]  /*4cb10*/  HMMA.1688.F32.TF32 R248, R228, R4, R248 ;  /* 0x00000004e4f8723c */ /* 0x004ff000000810f8 */
[C---:B---3--:R-:W-:Y:S08]  /*4cb20*/  HMMA.1688.F32.TF32 R88, R92.reuse, R60, R88 ;  /* 0x0000003c5c58723c */ /* 0x048ff00000081058 */
[C---:B----4-:R-:W-:Y:S08]  /*4cb30*/  HMMA.1688.F32.TF32 R96, R92.reuse, R32, R96 ;  /* 0x000000205c60723c */ /* 0x050ff00000081060 */
[C---:B------:R-:W-:Y:S08]  /*4cb40*/  HMMA.1688.F32.TF32 R68, R92.reuse, R40, R68 ;  /* 0x000000285c44723c */ /* 0x040ff00000081044 */
[C---:B------:R-:W-:Y:S11]  /*4cb50*/  HMMA.1688.F32.TF32 R72, R92.reuse, R44, R72 ;  /* 0x0000002c5c48723c */ /* 0x040ff60000081048 */
[----:B------:R-:W-:Y:S04]  /*4cb60*/  @!UPT UIADD3 URZ, URZ, URZ, URZ ;  /* 0x0000003f3f3ff290 */ /* 0x000fe8000fffe03f */
[----:B------:R-:W-:Y:S04]  /*4cb70*/  STL [R1+0x382c], R68 ;  /* 0x00382c4401007387 */ /* 0x000fe80000100800 */
[----:B------:R-:W-:Y:S01]  /*4cb80*/  STL [R1+0x3828], R69 ;  /* 0x0038284501007387 */ /* 0x000fe20000100800 */
[C---:B------:R-:W-:Y:S03]  /*4cb90*/  HMMA.1688.F32.TF32 R76, R92.reuse, R48, R76 ;  /* 0x000000305c4c723c */ /* 0x040fe6000008104c */
[----:B------:R-:W-:Y:S04]  /*4cba0*/  STL [R1+0x3824], R70 ;  /* 0x0038244601007387 */ /* 0x000fe80000100800 */
[----:B------:R-:W-:Y:S01]  /*4cbb0*/  STL [R1+0x3820], R71 ;  /* 0x0038204701007387 */ /* 0x000fe20000100800 */
[C---:B------:R-:W-:Y:S03]  /*4cbc0*/  HMMA.1688.F32.TF32 R244, R92.reuse, R36, R244 ;  /* 0x000000245cf4723c */ /* 0x040fe600000810f4 */
[----:B------:R-:W-:Y:S04]  /*4cbd0*/  STL [R1+0x381c], R72 ;  /* 0x00381c4801007387 */ /* 0x000fe80000100800 */
[----:B------:R-:W-:Y:S01]  /*4cbe0*/  STL [R1+0x3818], R73 ;  /* 0x0038184901007387 */ /* 0x000fe20000100800 */
[C---:B------:R-:W-:Y:S03]  /*4cbf0*/  HMMA.1688.F32.TF32 R80, R92.reuse, R52, R80 ;  /* 0x000000345c50723c */ /* 0x040fe60000081050 */
[----:B------:R-:W-:Y:S04]  /*4cc00*/  STL [R1+0x3814], R74 ;  /* 0x0038144a01007387 */ /* 0x000fe80000100800 */
[----:B------:R1:W-:Y:S01]  /*4cc10*/  STL [R1+0x3810], R75 ;  /* 0x0038104b01007387 */ /* 0x0003e20000100800 */
[----:B------:R-:W-:Y:S08]  /*4cc20*/  HMMA.1688.F32.TF32 R84, R92, R56, R84 ;  /* 0x000000385c54723c */ /* 0x000ff00000081054 */
[----:B-1----:R-:W-:Y:S08]  /*4cc30*/  HMMA.1688.F32.TF32 R72, R228, R8, R112 ;  /* 0x00000008e448723c */ /* 0x002ff00000081070 */
[----:B------:R-:W-:Y:S01]  /*4cc40*/  HMMA.1688.F32.TF32 R92, R92, R64, R208 ;  /* 0x000000405c5c723c */ /* 0x000fe200000810d0 */
[----:B------:R1:W-:Y:S04]  /*4cc50*/  STL [R1+0x383c], R76 ;  /* 0x00383c4c01007387 */ /* 0x0003e80000100800 */
[----:B------:R-:W-:Y:S04]  /*4cc60*/  STL [R1+0x3838], R77 ;  /* 0x0038384d01007387 */ /* 0x000fe80000100800 */
[----:B------:R2:W-:Y:S04]  /*4cc70*/  STL [R1+0x3834], R78 ;  /* 0x0038344e01007387 */ /* 0x0005e80000100800 */
[----:B------:R3:W-:Y:S04]  /*4cc80*/  STL [R1+0x3830], R79 ;  /* 0x0038304f01007387 */ /* 0x0007e80000100800 */
[----:B------:R-:W-:Y:S04]  /*4cc90*/  STL [R1+0x380c], R86 ;  /* 0x00380c5601007387 */ /* 0x000fe80000100800 */
[----:B------:R-:W-:Y:S04]  /*4cca0*/  STL [R1+0x3808], R87 ;  /* 0x0038085701007387 */ /* 0x000fe80000100800 */
[----:B------:R-:W-:Y:S01]  /*4ccb0*/  STL [R1+0x3804], R91 ;  /* 0x0038045b01007387 */ /* 0x000fe20000100800 */
[----:B------:R-:W-:Y:S03]  /*4ccc0*/  HMMA.1688.F32.TF32 R68, R228, R12, R240 ;  /* 0x0000000ce444723c */ /* 0x000fe600000810f0 */
[----:B------:R-:W-:Y:S04]  /*4ccd0*/  STL [R1+0x3800], R95 ;  /* 0x0038005f01007387 */ /* 0x000fe80000100800 */
[----:B------:R-:W-:Y:S01]  /*4cce0*/  STL [R1+0x37fc], R251 ;  /* 0x0037fcfb01007387 */ /* 0x000fe20000100800 */
[----:B------:R-:W-:-:S03]  /*4ccf0*/  IMAD.MOV.U32 R242, RZ, RZ, R237 ;  /* 0x000000fffff27224 */ /* 0x000fc600078e00ed */
[----:B------:R-:W-:Y:S01]  /*4cd00*/  STL.64 [R1+0x90], R72 ;  /* 0x0000904801007387 */ /* 0x000fe20000100a00 */
[----:B------:R-:W-:-:S03]  /*4cd10*/  IMAD.MOV.U32 R243, RZ, RZ, R236 ;  /* 0x000000fffff37224 */ /* 0x000fc600078e00ec */
[----:B------:R4:W-:Y:S04]  /*4cd20*/  STL.64 [R1+0x98], R74 ;  /* 0x0000984a01007387 */ /* 0x0009e80000100a00 */
[----:B------:R-:W2:Y:S04]  /*4cd30*/  LDL.LU R240, [R1+0xa30] ;  /* 0x000a300001f07983 */ /* 0x000ea80000300800 */
[----:B------:R-:W2:Y:S04]  /*4cd40*/  LDL.LU R241, [R1+0xa34] ;  /* 0x000a340001f17983 */ /* 0x000ea80000300800 */
[----:B------:R-:W2:Y:S04]  /*4cd50*/  LDL.LU R237, [R1+0x3ad4] ;  /* 0x003ad40001ed7983 */ /* 0x000ea80000300800 */
[----:B------:R-:W3:Y:S01]  /*4cd60*/  LDL.LU R236, [R1+0x3ad0] ;  /* 0x003ad00001ec7983 */ /* 0x000ee20000300800 */
        /* <DEDUP_REMOVED lines=8> */
[----:B--2---:R-:W-:-:S02]  /*4cdf0*/  IMAD.MOV.U32 R211, RZ, RZ, R237 ;  /* 0x000000ffffd37224 */ /* 0x004fc400078e00ed */
[----:B---3--:R-:W-:Y:S02]  /*4ce00*/  IMAD.MOV.U32 R210, RZ, RZ, R236 ;  /* 0x000000ffffd27224 */ /* 0x008fe400078e00ec */
[----:B------:R-:W2:Y:S04]  /*4ce10*/  LDL.LU R236, [R1+0x3ac4] ;  /* 0x003ac40001ec7983 */ /* 0x000ea80000300800 */
        /* <DEDUP_REMOVED lines=9> */
[----:B--2---:R-:W-:Y:S01]  /*4ceb0*/  MOV R107, R236 ;  /* 0x000000ec006b7202 */ /* 0x004fe20000000f00 */
[----:B---3--:R-:W-:Y:S02]  /*4cec0*/  IMAD.MOV.U32 R106, RZ, RZ, R237 ;  /* 0x000000ffff6a7224 */ /* 0x008fe400078e00ed */
        /* <DEDUP_REMOVED lines=30> */
[----:B-1----:R-:W-:Y:S01]  /*4d0b0*/  IMAD.MOV.U32 R76, RZ, RZ, R68 ;  /* 0x000000ffff4c7224 */ /* 0x002fe200078e0044 */
[----:B------:R-:W-:Y:S01]  /*4d0c0*/  MOV R78, R70 ;  /* 0x00000046004e7202 */ /* 0x000fe20000000f00 */
[----:B------:R-:W-:-:S02]  /*4d0d0*/  IMAD.MOV.U32 R77, RZ, RZ, R69 ;  /* 0x000000ffff4d7224 */ /* 0x000fc400078e0045 */
[----:B------:R-:W-:Y:S02]  /*4d0e0*/  IMAD.MOV.U32 R79, RZ, RZ, R71 ;  /* 0x000000ffff4f7224 */ /* 0x000fe400078e0047 */
[----:B------:R-:W-:Y:S02]  /*4d0f0*/  IMAD.MOV.U32 R207, RZ, RZ, R98 ;  /* 0x000000ffffcf7224 */ /* 0x000fe400078e0062 */
[----:B------:R-:W-:Y:S02]  /*4d100*/  IMAD.MOV.U32 R200, RZ, RZ, R99 ;  /* 0x000000ffffc87224 */ /* 0x000fe400078e0063 */
[----:B----4-:R-:W-:Y:S02]  /*4d110*/  IMAD.MOV.U32 R98, RZ, RZ, R233 ;  /* 0x000000ffff627224 */ /* 0x010fe400078e00e9 */
[----:B------:R-:W-:Y:S01]  /*4d120*/  IMAD.MOV.U32 R99, RZ, RZ, R232 ;  /* 0x000000ffff637224 */ /* 0x000fe200078e00e8 */
[C---:B------:R-:W-:Y:S01]  /*4d130*/  HMMA.1688.F32.TF32 R104, R228.reuse, R44, R104 ;  /* 0x0000002ce468723c */ /* 0x040fe20000081068 */
[----:B------:R-:W-:Y:S04]  /*4d140*/  LDS R232, [R2+0x10200] ;  /* 0x0102000002e87984 */ /* 0x000fe80000000800 */
[----:B------:R-:W1:Y:S03]  /*4d150*/  LDS R233, [R3+0x10200] ;  /* 0x0102000003e97984 */ /* 0x000e660000000800 */
[C---:B---3--:R-:W-:Y:S08]  /*4d160*/  HMMA.1688.F32.TF32 R72, R228.reuse, R16, R128 ;  /* 0x00000010e448723c */ /* 0x048ff00000081080 */
[----:B--2---:R-:W-:Y:S11]  /*4d170*/  HMMA.1688.F32.TF32 R116, R228, R20, R124 ;  /* 0x00000014e474723c */ /* 0x004ff6000008107c */
[----:B------:R-:W-:Y:S05]  /*4d180*/  @!UPT UIADD3 URZ, URZ, URZ, URZ ;  /* 0x0000003f3f3ff290 */ /* 0x000fea000fffe03f */
[----:B------:R-:W-:Y:S02]  /*4d190*/  IMAD.MOV.U32 R68, RZ, RZ, R72 ;  /* 0x000000ffff447224 */ /* 0x000fe400078e0048 */
[----:B------:R-:W-:Y:S02]  /*4d1a0*/  IMAD.MOV.U32 R69, RZ, RZ, R73 ;  /* 0x000000ffff457224 */ /* 0x000fe400078e0049 */
[----:B------:R-:W-:Y:S02]  /*4d1b0*/  IMAD.MOV.U32 R70, RZ, RZ, R74 ;  /* 0x000000ffff467224 */ /* 0x000fe400078e004a */
[----:B------:R-:W-:Y:S02]  /*4d1c0*/  IMAD.MOV.U32 R71, RZ, RZ, R75 ;  /* 0x000000ffff477224 */ /* 0x000fe400078e004b */
[----:B------:R-:W-:Y:S01]  /*4d1d0*/  IMAD.MOV.U32 R72, RZ, RZ, R116 ;  /* 0x000000ffff487224 */ /* 0x000fe200078e0074 */
[----:B------:R-:W-:Y:S01]  /*4d1e0*/  MOV R74, R118 ;  /* 0x00000076004a7202 */ /* 0x000fe20000000f00 */
[----:B------:R-:W-:-:S02]  /*4d1f0*/  IMAD.MOV.U32 R73, RZ, RZ, R117 ;  /* 0x000000ffff497224 */ /* 0x000fc400078e0075 */
[----:B------:R-:W-:Y:S02]  /*4d200*/  IMAD.MOV.U32 R75, RZ, RZ, R119 ;  /* 0x000000ffff4b7224 */ /* 0x000fe400078e0077 */
[C---:B------:R-:W-:Y:S11]  /*4d210*/  HMMA.1688.F32.TF32 R116, R228.reuse, R24, R160 ;  /* 0x00000018e474723c */ /* 0x040ff600000810a0 */
[----:B------:R-:W-:Y:S11]  /*4d220*/  @!UPT UIADD3 URZ, URZ, URZ, URZ ;  /* 0x0000003f3f3ff290 */ /* 0x000ff6000fffe03f */
[----:B------:R-:W-:Y:S02]  /*4d230*/  @!UPT UIADD3 URZ, URZ, URZ, URZ ;  /* 0x0000003f3f3ff290 */ /* 0x000fe4000fffe03f */
[----:B------:R-:W-:Y:S02]  /*4d240*/  IMAD.MOV.U32 R86, RZ, RZ, R116 ;  /* 0x000000ffff567224 */ /* 0x000fe400078e0074 */
[----:B------:R-:W-:Y:S02]  /*4d250*/  IMAD.MOV.U32 R87, RZ, RZ, R117 ;  /* 0x000000ffff577224 */ /* 0x000fe400078e0075 */
[----:B------:R-:W-:Y:S02]  /*4d260*/  IMAD.MOV.U32 R91, RZ, RZ, R118 ;  /* 0x000000ffff5b7224 */ /* 0x000fe400078e0076 */
[----:B------:R-:W-:Y:S02]  /*4d270*/  IMAD.MOV.U32 R95, RZ, RZ, R119 ;  /* 0x000000ffff5f7224 */ /* 0x000fe400078e0077 */
[----:B------:R-:W-:Y:S11]  /*4d280*/  HMMA.1688.F32.TF32 R116, R228, R28, R156 ;  /* 0x0000001ce474723c */ /* 0x000ff6000008109c */
[----:B------:R-:W-:Y:S11]  /*4d290*/  @!UPT UIADD3 URZ, URZ, URZ, URZ ;  /* 0x0000003f3f3ff290 */ /* 0x000ff6000fffe03f */
[----:B------:R-:W-:Y:S01]  /*4d2a0*/  @!UPT UIADD3 URZ, URZ, URZ, URZ ;  /* 0x0000003f3f3ff290 */ /* 0x000fe2000fffe03f */
[----:B------:R-:W-:Y:S01]  /*4d2b0*/  STL [R1+0x1a4], R117 ;  /* 0x0001a47501007387 */ /* 0x000fe20000100800 */
[----:B------:R-:W-:-:S03]  /*4d2c0*/  IMAD.MOV.U32 R251, RZ, RZ, R116 ;  /* 0x000000fffffb7224 */ /* 0x000fc600078e0074 */
[----:B------:R2:W-:Y:S02]  /*4d2d0*/  STL.64 [R1+0x1a8], R118 ;  /* 0x0001a87601007387 */ /* 0x0005e40000100a00 */
[C---:B--2---:R-:W-:Y:S08]  /*4d2e0*/  HMMA.1688.F32.TF32 R116, R228.reuse, R32, R100 ;  /* 0x00000020e474723c */ /* 0x044ff00000081064 */
[C---:B------:R-:W-:Y:S01]  /*4d2f0*/  HMMA.1688.F32.TF32 R100, R228.reuse, R36, R236 ;  /* 0x00000024e464723c */ /* 0x040fe200000810ec */
[----:B------:R-:W-:Y:S04]  /*4d300*/  LDS R236, [R2+0x10280] ;  /* 0x0102800002ec7984 */ /* 0x000fe80000000800 */
[----:B------:R-:W-:Y:S03]  /*4d310*/  LDS R238, [R2+0x12280] ;  /* 0x0122800002ee7984 */ /* 0x000fe60000000800 */
[C---:B------:R-:W-:Y:S01]  /*4d320*/  HMMA.1688.F32.TF32 R96, R228.reuse, R52, R96 ;  /* 0x00000034e460723c */ /* 0x040fe20000081060 */
[----:B------:R-:W-:Y:S04]  /*4d330*/  LDS R237, [R3+0x10280] ;  /* 0x0102800003ed7984 */ /* 0x000fe80000000800 */
[----:B------:R-:W2:Y:S04]  /*4d340*/  LDS R239, [R3+0x12280] ;  /* 0x0122800003ef7984 */ /* 0x000ea80000000800 */
[----:B------:R-:W-:Y:S04]  /*4d350*/  STL.64 [R1+0x1b0], R116 ;  /* 0x0001b07401007387 */ /* 0x000fe80000100a00 */
[----:B------:R-:W-:Y:S04]  /*4d360*/  STL.64 [R1+0x1b8], R118 ;  /* 0x0001b87601007387 */ /* 0x000fe80000100a00 */
[----:B------:R-:W-:Y:S04]  /*4d370*/  STL.64 [R1+0x1c0], R100 ;  /* 0x0001c06401007387 */ /* 0x000fe80000100a00 */
[----:B------:R3:W-:Y:S02]  /*4d380*/  STL.64 [R1+0x1c8], R102 ;  /* 0x0001c86601007387 */ /* 0x0007e40000100a00 */
[C---:B---3--:R-:W-:Y:S11]  /*4d390*/  HMMA.1688.F32.TF32 R100, R228.reuse, R40, R212 ;  /* 0x00000028e464723c */ /* 0x048ff600000810d4 */
[----:B------:R-:W-:Y:S11]  /*4d3a0*/  @!UPT UIADD3 URZ, URZ, URZ, URZ ;  /* 0x0000003f3f3ff290 */ /* 0x000ff6000fffe03f */
[----:B------:R-:W-:Y:S01]  /*4d3b0*/  @!UPT UIADD3 URZ, URZ, URZ, URZ ;  /* 0x0000003f3f3ff290 */ /* 0x000fe2000fffe03f */
[----:B------:R-:W-:Y:S04]  /*4d3c0*/  STL.64 [R1+0x1e0], R100 ;  /* 0x0001e06401007387 */ /* 0x000fe80000100a00 */
[----:B------:R3:W-:Y:S02]  /*4d3d0*/  STL.64 [R1+0x1e8], R102 ;  /* 0x0001e86601007387 */ /* 0x0007e40000100a00 */
[C---:B---3--:R-:W-:Y:S02]  /*4d3e0*/  HMMA.1688.F32.TF32 R100, R228.reuse, R48, R108 ;  /* 0x00000030e464723c */ /* 0x048fe4000008106c */
[----:B------:R-:W-:Y:S04]  /*4d3f0*/  STL.64 [R1+0x1f0], R104 ;  /* 0x0001f06801007387 */ /* 0x000fe80000100a00 */
[----:B------:R3:W-:Y:S02]  /*4d400*/  STL.64 [R1+0x1f8], R106 ;  /* 0x0001f86a01007387 */ /* 0x0007e40000100a00 */
[C---:B---3--:R-:W-:Y:S11]  /*4d410*/  HMMA.1688.F32.TF32 R104, R228.reuse, R56, R208 ;  /* 0x00000038e468723c */ /* 0x048ff600000810d0 */
[----:B------:R-:W-:Y:S04]  /*4d420*/  @!UPT UIADD3 URZ, URZ, URZ, URZ ;  /* 0x0000003f3f3ff290 */ /* 0x000fe8000fffe03f */
[----:B------:R-:W-:Y:S04]  /*4d430*/  STL.64 [R1+0x210], R100 ;  /* 0x0002106401007387 */ /* 0x000fe80000100a00 */
[----:B------:R3:W-:Y:S04]  /*4d440*/  STL.64 [R1+0x218], R102 ;  /* 0x0002186601007387 */ /* 0x0007e80000100a00 */
[----:B------:R-:W-:Y:S04]  /*4d450*/  STL.64 [R1+0x220], R96 ;  /* 0x0002206001007387 */ /* 0x000fe80000100a00 */
[----:B------:R4:W-:Y:S01]  /*4d460*/  STL.64 [R1+0x228], R98 ;  /* 0x0002286201007387 */ /* 0x0009e20000100a00 */
[C---:B---3--:R-:W-:Y:S08]  /*4d470*/  HMMA.1688.F32.TF32 R100, R228.reuse, R60, R112 ;  /* 0x0000003ce464723c */ /* 0x048ff00000081070 */
[-C--:B----4-:R-:W-:Y:S01]  /*4d480*/  HMMA.1688.F32.TF32 R96, R228, R64.reuse, R240 ;  /* 0x00000040e460723c */ /* 0x090fe200000810f0 */
[----:B------:R-:W-:Y:S04]  /*4d490*/  STL.64 [R1+0xc00], R104 ;  /* 0x000c006801007387 */ /* 0x000fe80000100a00 */
[----:B------:R-:W-:Y:S04]  /*4d4a0*/  STL.64 [R1+0xc08], R106 ;  /* 0x000c086a01007387 */ /* 0x000fe80000100a00 */
[----:B------:R-:W3:Y:S04]  /*4d4b0*/  LDL.LU R240, [R1+0x850] ;  /* 0x0008500001f07983 */ /* 0x000ee80000300800 */
[----:B------:R-:W-:Y:S04]  /*4d4c0*/  LDS R228, [R2+0x10300] ;  /* 0x0103000002e47984 */ /* 0x000fe80000000800 */
[----:B------:R-:W-:Y:S04]  /*4d4d0*/  STL.64 [R1+0xc90], R100 ;  /* 0x000c906401007387 */ /* 0x000fe80000100a00 */
[----:B------:R-:W-:Y:S04]  /*4d4e0*/  STL.64 [R1+0xc98], R102 ;  /* 0x000c986601007387 */ /* 0x000fe80000100a00 */
        /* <DEDUP_REMOVED lines=118> */
[----:B------:R-:W-:Y:S01]  /*4dc50*/  LDS R229, [R3+0x10300] ;  /* 0x0103000003e57984 */ /* 0x000fe20000000800 */
[----:B--2---:R-:W-:Y:S03]  /*4dc60*/  HMMA.1688.F32.TF32 R136, R232, R64, R136 ;  /* 0x00000040e888723c */ /* 0x004fe60000081088 */
[----:B------:R-:W1:Y:S05]  /*4dc70*/  LDS R231, [R3+0x12300] ;  /* 0x0123000003e77984 */ /* 0x000e6a0000000800 */
[C---:B------:R-:W-:Y:S08]  /*4dc80*/  HMMA.1688.F32.TF32 R100, R236.reuse, R24, R100 ;  /* 0x00000018ec64723c */ /* 0x040ff00000081064 */
[----:B------:R-:W-:Y:S08]  /*4dc90*/  HMMA.1688.F32.TF32 R104, R236, R32, R104 ;  /* 0x00000020ec68723c */ /* 0x000ff00000081068 */
[C---:B---3--:R-:W-:Y:S08]  /*4dca0*/  HMMA.1688.F32.TF32 R184, R232.reuse, R24, R184 ;  /* 0x00000018e8b8723c */ /* 0x048ff000000810b8 */
[C---:B----4-:R-:W-:Y:S08]  /*4dcb0*/  HMMA.1688.F32.TF32 R224, R232.reuse, R4, R196 ;  /* 0x00000004e8e0723c */ /* 0x050ff000000810c4 */
        /* <DEDUP_REMOVED lines=43> */
[----:B------:R2:W-:Y:S01]  /*4df70*/  STL.64 [R1+0xdc8], R122 ;  /* 0x000dc87a01007387 */ /* 0x0005e20000100a00 */
[C---:B------:R-:W-:Y:S03]  /*4df80*/  HMMA.1688.F32.TF32 R124, R236.reuse, R12, R124 ;  /* 0x0000000cec7c723c */ /* 0x040fe6000008107c */
[----:B------:R-:W-:Y:S04]  /*4df90*/  LDS R232, [R2+0x10380] ;  /* 0x0103800002e87984 */ /* 0x000fe80000000800 */
[----:B------:R-:W-:Y:S01]  /*4dfa0*/  LDS R234, [R2+0x12380] ;  /* 0x0123800002ea7984 */ /* 0x000fe20000000800 */
[C---:B--2---:R-:W-:Y:S03]  /*4dfb0*/  HMMA.1688.F32.TF32 R120, R236.reuse, R8, R128 ;  /* 0x00000008ec78723c */ /* 0x044fe60000081080 */
[----:B------:R-:W-:Y:S04]  /*4dfc0*/  STL.64 [R1+0xd90], R136 ;  /* 0x000d908801007387 */ /* 0x000fe80000100a00 */
[----:B------:R-:W-:Y:S04]  /*4dfd0*/  STL.64 [R1+0xd98], R138 ;  /* 0x000d988a01007387 */ /* 0x000fe80000100a00 */
[----:B------:R-:W-:Y:S04]  /*4dfe0*/  STL.64 [R1+0xd70], R116 ;  /* 0x000d707401007387 */ /* 0x000fe80000100a00 */
[----:B------:R2:W-:Y:S01]  /*4dff0*/  STL.64 [R1+0xd78], R118 ;  /* 0x000d787601007387 */ /* 0x0005e20000100a00 */
[C---:B------:R-:W-:Y:S03]  /*4e000*/  HMMA.1688.F32.TF32 R96, R236.reuse, R40, R96 ;  /* 0x00000028ec60723c */ /* 0x040fe60000081060 */
[----:B------:R-:W-:Y:S04]  /*4e010*/  LDS R233, [R3+0x10380] ;  /* 0x0103800003e97984 */ /* 0x000fe80000000800 */
[----:B------:R-:W3:Y:S01]  /*4e020*/  LDS R235, [R3+0x12380] ;  /* 0x0123800003eb7984 */ /* 0x000ee20000000800 */
[C---:B--2---:R-:W-:Y:S03]  /*4e030*/  HMMA.1688.F32.TF32 R116, R236.reuse, R16, R160 ;  /* 0x00000010ec74723c */ /* 0x044fe600000810a0 */
[----:B------:R-:W-:Y:S04]  /*4e040*/  STL.64 [R1+0xd50], R120 ;  /* 0x000d507801007387 */ /* 0x000fe80000100a00 */
[----:B------:R2:W-:Y:S02]  /*4e050*/  STL.64 [R1+0xd58], R122 ;  /* 0x000d587a01007387 */ /* 0x0005e40000100a00 */
[C---:B--2---:R-:W-:Y:S02]  /*4e060*/  HMMA.1688.F32.TF32 R120, R236.reuse, R20, R156 ;  /* 0x00000014ec78723c */ /* 0x044fe4000008109c */
[----:B------:R-:W-:Y:S04]  /*4e070*/  STL.64 [R1+0xd30], R124 ;  /* 0x000d307c01007387 */ /* 0x000fe80000100a00 */
[----:B------:R-:W-:Y:S08]  /*4e080*/  STL.64 [R1+0xd38], R126 ;  /* 0x000d387e01007387 */ /* 0x000ff00000100a00 */
[----:B------:R-:W-:Y:S04]  /*4e090*/  STL.64 [R1+0xd20], R116 ;  /* 0x000d207401007387 */ /* 0x000fe80000100a00 */
[----:B------:R2:W-:Y:S05]  /*4e0a0*/  STL.64 [R1+0xd28], R118 ;  /* 0x000d287601007387 */ /* 0x0005ea0000100a00 */
[----:B------:R-:W-:Y:S01]  /*4e0b0*/  STL.64 [R1+0xd00], R120 ;  /* 0x000d007801007387 */ /* 0x000fe20000100a00 */
[C---:B--2---:R-:W-:Y:S03]  /*4e0c0*/  HMMA.1688.F32.TF32 R116, R236.reuse, R28, R212 ;  /* 0x0000001cec74723c */ /* 0x044fe600000810d4 */
[----:B------:R-:W-:Y:S04]  /*4e0d0*/  STL.64 [R1+0xd08], R122 ;  /* 0x000d087a01007387 */ /* 0x000fe80000100a00 */
[----:B------:R-:W-:Y:S04]  /*4e0e0*/  STL.64 [R1+0xce0], R100 ;  /* 0x000ce06401007387 */ /* 0x000fe80000100a00 */
[----:B------:R2:W-:Y:S02]  /*4e0f0*/  STL.64 [R1+0xce8], R102 ;  /* 0x000ce86601007387 */ /* 0x0005e40000100a00 */
[C---:B--2---:R-:W-:Y:S10]  /*4e100*/  HMMA.1688.F32.TF32 R100, R236.reuse, R36, R108 ;  /* 0x00000024ec64723c */ /* 0x044ff4000008106c */
[----:B------:R-:W-:Y:S04]  /*4e110*/  STL.64 [R1+0xcc0], R116 ;  /* 0x000cc07401007387 */ /* 0x000fe80000100a00 */
[----:B------:R-:W-:Y:S04]  /*4e120*/  STL.64 [R1+0xcc8], R118 ;  /* 0x000cc87601007387 */ /* 0x000fe80000100a00 */
[----:B------:R-:W-:Y:S04]  /*4e130*/  STL.64 [R1+0xca0], R104 ;  /* 0x000ca06801007387 */ /* 0x000fe80000100a00 */
[----:B------:R2:W-:Y:S04]  /*4e140*/  STL.64 [R1+0xca8], R106 ;  /* 0x000ca86a01007387 */ /* 0x0005e80000100a00 */
[----:B------:R-:W-:Y:S01]  /*4e150*/  STL.64 [R1+0xc70], R100 ;  /* 0x000c706401007387 */ /* 0x000fe20000100a00 */
[C---:B--2---:R-:W-:Y:S03]  /*4e160*/  HMMA.1688.F32.TF32 R104, R236.reuse, R44, R208 ;  /* 0x0000002cec68723c */ /* 0x044fe600000810d0 */
[----:B------:R2:W-:Y:S04]  /*4e170*/  STL.64 [R1+0xc78], R102 ;  /* 0x000c786601007387 */ /* 0x0005e80000100a00 */
[----:B------:R-:W-:Y:S04]  /*4e180*/  STL.64 [R1+0xc60], R96 ;  /* 0x000c606001007387 */ /* 0x000fe80000100a00 */
[----:B------:R4:W-:Y:S01]  /*4e190*/  STL.64 [R1+0xc68], R98 ;  /* 0x000c686201007387 */ /* 0x0009e20000100a00 */
[C---:B--2---:R-:W-:Y:S08]  /*4e1a0*/  HMMA.1688.F32.TF32 R100, R236.reuse, R48, R112 ;  /* 0x00000030ec64723c */ /* 0x044ff00000081070 */
[C---:B----4-:R-:W-:Y:S03]  /*4e1b0*/  HMMA.1688.F32.TF32 R96, R236.reuse, R52, R240 ;  /* 0x00000034ec60723c */ /* 0x050fe600000810f0 */
        /* <DEDUP_REMOVED lines=82> */
[C---:B--2---:R-:W-:Y:S03]  /*4e6e0*/  HMMA.1688.F32.TF32 R152, R236.reuse, R56, R240 ;  /* 0x00000038ec98723c */ /* 0x044fe600000810f0 */
[----:B------:R-:W2:Y:S11]  /*4e6f0*/  LDL.LU R240, [R1+0xaa0] ;  /* 0x000aa00001f07983 */ /* 0x000eb60000300800 */
[----:B------:R-:W-:Y:S09]  /*4e700*/  @!UPT UIADD3 URZ, URZ, URZ, URZ ;  /* 0x0000003f3f3ff290 */ /* 0x000ff2000fffe03f */
[----:B------:R-:W-:Y:S04]  /*4e710*/  STL.64 [R1+0xc20], R152 ;  /* 0x000c209801007387 */ /* 0x000fe80000100a00 */
[----:B------:R-:W-:Y:S04]  /*4e720*/  STL.64 [R1+0xc28], R154 ;  /* 0x000c289a01007387 */ /* 0x000fe80000100a00 */
[----:B------:R-:W2:Y:S04]  /*4e730*/  LDL.LU R241, [R1+0xaa4] ;  /* 0x000aa40001f17983 */ /* 0x000ea80000300800 */
[----:B------:R-:W2:Y:S04]  /*4e740*/  LDL.LU R242, [R1+0xaa8] ;  /* 0x000aa80001f27983 */ /* 0x000ea80000300800 */
[----:B------:R-:W2:Y:S01]  /*4e750*/  LDL.LU R243, [R1+0xaac] ;  /* 0x000aac0001f37983 */ /* 0x000ea20000300800 */
[C---:B---3--:R-:W-:Y:S08]  /*4e760*/  HMMA.1688.F32.TF32 R148, R236.reuse, R60, R148 ;  /* 0x0000003cec94723c */ /* 0x048ff00000081094 */
[----:B------:R-:W-:Y:S01]  /*4e770*/  HMMA.1688.F32.TF32 R144, R236, R64, R144 ;  /* 0x00000040ec90723c */ /* 0x000fe20000081090 */
[----:B------:R-:W-:Y:S04]  /*4e780*/  LDS R236, [R2+0x10400] ;  /* 0x0104000002ec7984 */ /* 0x000fe80000000800 */
[----:B------:R-:W-:Y:S03]  /*4e790*/  LDS R238, [R2+0x12400] ;  /* 0x0124000002ee7984 */ /* 0x000fe60000000800 */
[C---:B------:R-:W-:Y:S01]  /*4e7a0*/  HMMA.1688.F32.TF32 R140, R228.reuse, R4, R140 ;  /* 0x00000004e48c723c */ /* 0x040fe2000008108c */
[----:B------:R-:W-:Y:S04]  /*4e7b0*/  LDS R237, [R3+0x10400] ;  /* 0x0104000003ed7984 */ /* 0x000fe80000000800 */
[----:B------:R-:W1:Y:S03]  /*4e7c0*/  LDS R239, [R3+0x12400] ;  /* 0x0124000003ef7984 */ /* 0x000e660000000800 */
        /* <DEDUP_REMOVED lines=20> */
[C---:B------:R-:W-:Y:S08]  /*4e910*/  HMMA.1688.F32.TF32 R124, R228.reuse, R28, R124 ;  /* 0x0000001ce47c723c */ /* 0x040ff0000008107c */
[C---:B---3--:R-:W-:Y:S07]  /*4e920*/  HMMA.1688.F32.TF32 R120, R228.reuse, R32, R160 ;  /* 0x00000020e478723c */ /* 0x048fee00000810a0 */
[----:B------:R-:W-:Y:S04]  /*4e930*/  STL.64 [R1+0xb90], R116 ;  /* 0x000b907401007387 */ /* 0x000fe80000100a00 */
[----:B------:R3:W-:Y:S01]  /*4e940*/  STL.64 [R1+0xb98], R118 ;  /* 0x000b987601007387 */ /* 0x0007e20000100a00 */
[C---:B------:R-:W-:Y:S08]  /*4e950*/  HMMA.1688.F32.TF32 R100, R228.reuse, R40, R100 ;  /* 0x00000028e464723c */ /* 0x040ff00000081064 */
[C---:B---3--:R-:W-:Y:S01]  /*4e960*/  HMMA.1688.F32.TF32 R116, R228.reuse, R36, R156 ;  /* 0x00000024e474723c */ /* 0x048fe2000008109c */
[----:B------:R-:W-:Y:S04]  /*4e970*/  STL.64 [R1+0xb80], R124 ;  /* 0x000b807c01007387 */ /* 0x000fe80000100a00 */
[----:B------:R-:W-:Y:S04]  /*4e980*/  STL.64 [R1+0xb88], R126 ;  /* 0x000b887e01007387 */ /* 0x000fe80000100a00 */
[----:B------:R-:W-:Y:S04]  /*4e990*/  STL.64 [R1+0xab0], R120 ;  /* 0x000ab07801007387 */ /* 0x000fe80000100a00 */
[----:B------:R-:W-:Y:S10]  /*4e9a0*/  STL.64 [R1+0xab8], R122 ;  /* 0x000ab87a01007387 */ /* 0x000ff40000100a00 */
[----:B------:R-:W-:Y:S04]  /*4e9b0*/  STL.64 [R1+0xa90], R116 ;  /* 0x000a907401007387 */ /* 0x000fe80000100a00 */
[----:B------:R3:W-:Y:S04]  /*4e9c0*/  STL.64 [R1+0xa98], R118 ;  /* 0x000a987601007387 */ /* 0x0007e80000100a00 */
[----:B------:R-:W-:Y:S04]  /*4e9d0*/  STL.64 [R1+0xa80], R100 ;  /* 0x000a806401007387 */ /* 0x000fe80000100a00 */
[----:B------:R4:W-:Y:S01]  /*4e9e0*/  STL.64 [R1+0xa88], R102 ;  /* 0x000a886601007387 */ /* 0x0009e20000100a00 */
[C---:B---3--:R-:W-:Y:S08]  /*4e9f0*/  HMMA.1688.F32.TF32 R116, R228.reuse, R44, R212 ;  /* 0x0000002ce474723c */ /* 0x048ff000000810d4 */
[C---:B----4-:R-:W-:Y:S08]  /*4ea00*/  HMMA.1688.F32.TF32 R100, R228.reuse, R48, R104 ;  /* 0x00000030e464723c */ /* 0x050ff00000081068 */
[C---:B------:R-:W-:Y:S07]  /*4ea10*/  HMMA.1688.F32.TF32 R108, R228.reuse, R52, R108 ;  /* 0x00000034e46c723c */ /* 0x040fee000008106c */
[----:B------:R-:W-:Y:S01]  /*4ea20*/  STL.64 [R1+0xa70], R116 ;  /* 0x000a707401007387 */ /* 0x000fe20000100a00 */
[C---:B------:R-:W-:Y:S03]  /*4ea30*/  HMMA.1688.F32.TF32 R104, R228.reuse, R56, R96 ;  /* 0x00000038e468723c */ /* 0x040fe60000081060 */
[----:B------:R-:W-:Y:S04]  /*4ea40*/  STL.64 [R1+0xa78], R118 ;  /* 0x000a787601007387 */ /* 0x000fe80000100a00 */
[----:B------:R-:W-:Y:S01]  /*4ea50*/  STL.64 [R1+0xa60], R100 ;  /* 0x000a606401007387 */ /* 0x000fe20000100a00 */
[C---:B------:R-:W-:Y:S03]  /*4ea60*/  HMMA.1688.F32.TF32 R96, R228.reuse, R64, R112 ;  /* 0x00000040e460723c */ /* 0x040fe60000081070 */
[----:B------:R3:W-:Y:S05]  /*4ea70*/  STL.64 [R1+0xa68], R102 ;  /* 0x000a686601007387 */ /* 0x0007ea0000100a00 */
[----:B---3--:R-:W-:Y:S01]  /*4ea80*/  HMMA.1688.F32.TF32 R100, R228, R60, R208 ;  /* 0x0000003ce464723c */ /* 0x008fe200000810d0 */
[----:B------:R-:W-:Y:S04]  /*4ea90*/  STL.64 [R1+0xa50], R108 ;  /* 0x000a506c01007387 */ /* 0x000fe80000100a00 */
[----:B------:R-:W-:Y:S04]  /*4eaa0*/  STL.64 [R1+0xa58], R110 ;  /* 0x000a586e01007387 */ /* 0x000fe80000100a00 */
        /* <DEDUP_REMOVED lines=8> */
[----:B------:R-:W3:Y:S04]  /*4eb30*/  LDL.LU R112, [R1+0x5f0] ;  /* 0x0005f00001707983 */ /* 0x000ee80000300800 */
[----:B------:R-:W-:Y:S04]  /*4eb40*/  LDS R229, [R3+0x10480] ;  /* 0x0104800003e57984 */ /* 0x000fe80000000800 */
[----:B------:R-:W4:Y:S01]  /*4eb50*/  LDS R231, [R3+0x12480] ;  /* 0x0124800003e77984 */ /* 0x000f220000000800 */
[----:B--2---:R-:W-:Y:S11]  /*4eb60*/  HMMA.1688.F32.TF32 R96, R232, R4, R240 ;  /* 0x00000004e860723c */ /* 0x004ff600000810f0 */
[----:B------:R-:W-:Y:S11]  /*4eb70*/  @!UPT UIADD3 URZ, URZ, URZ, URZ ;  /* 0x0000003f3f3ff290 */ /* 0x000ff6000fffe03f */
[----:B------:R-:W-:Y:S01]  /*4eb80*/  @!UPT UIADD3 URZ, URZ, URZ, URZ ;  /* 0x0000003f3f3ff290 */ /* 0x000fe2000fffe03f */
[----:B------:R2:W-:Y:S04]  /*4eb90*/  STL.64 [R1+0xa00], R96 ;  /* 0x000a006001007387 */ /* 0x0005e80000100a00 */
[----:B------:R1:W-:Y:S04]  /*4eba0*/  STL.64 [R1+0xa08], R98 ;  /* 0x000a086201007387 */ /* 0x0003e80000100a00 */
[----:B------:R-:W3:Y:S04]  /*4ebb0*/  LDL.LU R113, [R1+0x5f4] ;  /* 0x0005f40001717983 */ /* 0x000ee80000300800 */
[----:B------:R-:W3:Y:S04]  /*4ebc0*/  LDL.LU R114, [R1+0x5f8] ;  /* 0x0005f80001727983 */ /* 0x000ee80000300800 */
[----:B------:R-:W3:Y:S04]  /*4ebd0*/  LDL.LU R115, [R1+0x5fc] ;  /* 0x0005fc0001737983 */ /* 0x000ee80000300800 */
[----:B------:R-:W3:Y:S04]  /*4ebe0*/  LDL.LU R208, [R1+0x600] ;  /* 0x0006000001d07983 */ /* 0x000ee80000300800 */
[----:B------:R-:W3:Y:S04]  /*4ebf0*/  LDL.LU R209, [R1+0x604] ;  /* 0x0006040001d17983 */ /* 0x000ee80000300800 */
[----:B------:R-:W3:Y:S04]  /*4ec00*/  LDL.LU R210, [R1+0x608] ;  /* 0x0006080001d27983 */ /* 0x000ee80000300800 */
[----:B------:R-:W3:Y:S04]  /*4ec10*/  LDL.LU R211, [R1+0x60c] ;  /* 0x00060c0001d37983 */ /* 0x000ee80000300800 */
[----:B--2---:R-:W2:Y:S04]  /*4ec20*/  LDL.LU R96, [R1+0x620] ;  /* 0x0006200001607983 */ /* 0x004ea80000300800 */
        /* <DEDUP_REMOVED lines=117> */
[-C--:B------:R-:W-:Y:S08]  /*4f380*/  HMMA.1688.F32.TF32 R100, R236, R36.reuse, R100 ;  /* 0x00000024ec64723c */ /* 0x080ff00000081064 */
[C---:B---3--:R-:W-:Y:S08]  /*4f390*/  HMMA.1688.F32.TF32 R184, R232.reuse, R36, R184 ;  /* 0x00000024e8b8723c */ /* 0x048ff000000810b8 */
[C---:B----4-:R-:W-:Y:S11]  /*4f3a0*/  HMMA.1688.F32.TF32 R192, R232.reuse, R8, R192 ;  /* 0x00000008e8c0723c */ /* 0x050ff600000810c0 */
[----:B------:R-:W-:Y:S11]  /*4f3b0*/  @!UPT UIADD3 URZ, URZ, URZ, URZ ;  /* 0x0000003f3f3ff290 */ /* 0x000ff6000fffe03f */
[----:B------:R-:W-:Y:S01]  /*4f3c0*/  @!UPT UIADD3 URZ, URZ, URZ, URZ ;  /* 0x0000003f3f3ff290 */ /* 0x000fe2000fffe03f */
[----:B------:R-:W-:Y:S04]  /*4f3d0*/  STL.64 [R1+0xa20], R192 ;  /* 0x000a20c001007387 */ /* 0x000fe80000100a00 */
[----:B------:R1:W-:Y:S02]  /*4f3e0*/  STL.64 [R1+0xa28], R194 ;  /* 0x000a28c201007387 */ /* 0x0003e40000100a00 */
[C---:B-1----:R-:W-:Y:S08]  /*4f3f0*/  HMMA.1688.F32.TF32 R192, R232.reuse, R12, R224 ;  /* 0x0000000ce8c0723c */ /* 0x042ff000000810e0 */
[C---:B------:R-:W-:Y:S08]  /*4f400*/  HMMA.1688.F32.TF32 R224, R232.reuse, R16, R196 ;  /* 0x00000010e8e0723c */ /* 0x040ff000000810c4 */
[C---:B------:R-:W-:Y:S07]  /*4f410*/  HMMA.1688.F32.TF32 R196, R232.reuse, R20, R220 ;  /* 0x00000014e8c4723c */ /* 0x040fee00000810dc */
[----:B------:R-:W-:Y:S04]  /*4f420*/  STL.64 [R1+0xaa0], R192 ;  /* 0x000aa0c001007387 */ /* 0x000fe80000100a00 */
[----:B------:R1:W-:Y:S02]  /*4f430*/  STL.64 [R1+0xaa8], R194 ;  /* 0x000aa8c201007387 */ /* 0x0003e40000100a00 */
[C---:B-1----:R-:W-:Y:S08]  /*4f440*/  HMMA.1688.F32.TF32 R192, R232.reuse, R24, R180 ;  /* 0x00000018e8c0723c */ /* 0x042ff000000810b4 */
        /* <DEDUP_REMOVED lines=13> */
[C---:B--2---:R-:W-:Y:S08]  /*4f520*/  HMMA.1688.F32.TF32 R176, R232.reuse, R44, R164 ;  /* 0x0000002ce8b0723c */ /* 0x044ff000000810a4 */
[C---:B------:R-:W-:Y:S08]  /*4f530*/  HMMA.1688.F32.TF32 R168, R232.reuse, R48, R216 ;  /* 0x00000030e8a8723c */ /* 0x040ff000000810d8 */
[C---:B------:R-:W-:Y:S08]  /*4f540*/  HMMA.1688.F32.TF32 R164, R232.reuse, R52, R152 ;  /* 0x00000034e8a4723c */ /* 0x040ff00000081098 */
[C---:B------:R-:W-:Y:S08]  /*4f550*/  HMMA.1688.F32.TF32 R152, R232.reuse, R56, R148 ;  /* 0x00000038e898723c */ /* 0x040ff00000081094 */
[C---:B------:R-:W-:Y:S08]  /*4f560*/  HMMA.1688.F32.TF32 R148, R232.reuse, R60, R144 ;  /* 0x0000003ce894723c */ /* 0x040ff00000081090 */
[----:B------:R-:W-:Y:S01]  /*4f570*/  HMMA.1688.F32.TF32 R144, R232, R64, R140 ;  /* 0x00000040e890723c */ /* 0x000fe2000008108c */
[----:B------:R-:W-:Y:S04]  /*4f580*/  STL.64 [R1+0xb20], R184 ;  /* 0x000b20b801007387 */ /* 0x000fe80000100a00 */
[----:B------:R-:W-:Y:S03]  /*4f590*/  LDS R232, [R2+0x10580] ;  /* 0x0105800002e87984 */ /* 0x000fe60000000800 */
[C---:B------:R-:W-:Y:S01]  /*4f5a0*/  HMMA.1688.F32.TF32 R140, R236.reuse, R4, R120 ;  /* 0x00000004ec8c723c */ /* 0x040fe20000081078 */
[----:B------:R-:W-:Y:S04]  /*4f5b0*/  STL.64 [R1+0xb28], R186 ;  /* 0x000b28ba01007387 */ /* 0x000fe80000100a00 */
[----:B------:R-:W-:Y:S03]  /*4f5c0*/  LDS R234, [R2+0x12580] ;  /* 0x0125800002ea7984 */ /* 0x000fe60000000800 */
        /* <DEDUP_REMOVED lines=23> */
[C---:B-1----:R-:W-:Y:S03]  /*4f740*/  HMMA.1688.F32.TF32 R120, R236.reuse, R20, R128 ;  /* 0x00000014ec78723c */ /* 0x042fe60000081080 */
[----:B------:R-:W-:Y:S04]  /*4f750*/  STL.64 [R1+0x9c0], R136 ;  /* 0x0009c08801007387 */ /* 0x000fe80000100a00 */
[----:B------:R-:W-:Y:S04]  /*4f760*/  STL.64 [R1+0x9c8], R138 ;  /* 0x0009c88a01007387 */ /* 0x000fe80000100a00 */
[----:B------:R-:W-:Y:S04]  /*4f770*/  STL.64 [R1+0x9b0], R116 ;  /* 0x0009b07401007387 */ /* 0x000fe80000100a00 */
[----:B------:R1:W-:Y:S08]  /*4f780*/  STL.64 [R1+0x9b8], R118 ;  /* 0x0009b87601007387 */ /* 0x0003f00000100a00 */
[----:B------:R-:W-:Y:S01]  /*4f790*/  STL.64 [R1+0x9a0], R120 ;  /* 0x0009a07801007387 */ /* 0x000fe20000100a00 */
[C---:B-1----:R-:W-:Y:S03]  /*4f7a0*/  HMMA.1688.F32.TF32 R116, R236.reuse, R28, R160 ;  /* 0x0000001cec74723c */ /* 0x042fe600000810a0 */
[----:B------:R1:W-:Y:S05]  /*4f7b0*/  STL.64 [R1+0x9a8], R122 ;  /* 0x0009a87a01007387 */ /* 0x0003ea0000100a00 */
[C---:B-1----:R-:W-:Y:S01]  /*4f7c0*/  HMMA.1688.F32.TF32 R120, R236.reuse, R32, R156 ;  /* 0x00000020ec78723c */ /* 0x042fe2000008109c */
[----:B------:R-:W-:Y:S04]  /*4f7d0*/  STL.64 [R1+0x990], R124 ;  /* 0x0009907c01007387 */ /* 0x000fe80000100a00 */
[----:B------:R-:W-:Y:S10]  /*4f7e0*/  STL.64 [R1+0x998], R126 ;  /* 0x0009987e01007387 */ /* 0x000ff40000100a00 */
[----:B------:R-:W-:Y:S04]  /*4f7f0*/  STL.64 [R1+0x980], R116 ;  /* 0x0009807401007387 */ /* 0x000fe80000100a00 */
[----:B------:R1:W-:Y:S01]  /*4f800*/  STL.64 [R1+0x988], R118 ;  /* 0x0009887601007387 */ /* 0x0003e20000100a00 */
[C---:B------:R-:W-:Y:S03]  /*4f810*/  HMMA.1688.F32.TF32 R96, R236.reuse, R52, R96 ;  /* 0x00000034ec60723c */ /* 0x040fe60000081060 */
[----:B------:R-:W-:Y:S05]  /*4f820*/  STL.64 [R1+0x970], R120 ;  /* 0x0009707801007387 */ /* 0x000fea0000100a00 */
[C---:B-1----:R-:W-:Y:S01]  /*4f830*/  HMMA.1688.F32.TF32 R116, R236.reuse, R40, R212 ;  /* 0x00000028ec74723c */ /* 0x042fe200000810d4 */
[----:B------:R-:W-:Y:S04]  /*4f840*/  STL.64 [R1+0x978], R122 ;  /* 0x0009787a01007387 */ /* 0x000fe80000100a00 */
[----:B------:R-:W-:Y:S04]  /*4f850*/  STL.64 [R1+0x960], R100 ;  /* 0x0009606401007387 */ /* 0x000fe80000100a00 */
[----:B------:R1:W-:Y:S02]  /*4f860*/  STL.64 [R1+0x968], R102 ;  /* 0x0009686601007387 */ /* 0x0003e40000100a00 */
[C---:B-1----:R-:W-:Y:S11]  /*4f870*/  HMMA.1688.F32.TF32 R100, R236.reuse, R48, R108 ;  /* 0x00000030ec64723c */ /* 0x042ff6000008106c */
[----:B------:R-:W-:Y:S01]  /*4f880*/  @!UPT UIADD3 URZ, URZ, URZ, URZ ;  /* 0x0000003f3f3ff290 */ /* 0x000fe2000fffe03f */
[----:B------:R-:W-:Y:S04]  /*4f890*/  STL.64 [R1+0x950], R116 ;  /* 0x0009507401007387 */ /* 0x000fe80000100a00 */
[----:B------:R-:W-:Y:S04]  /*4f8a0*/  STL.64 [R1+0x958], R118 ;  /* 0x0009587601007387 */ /* 0x000fe80000100a00 */
[----:B------:R-:W-:Y:S04]  /*4f8b0*/  STL.64 [R1+0x940], R104 ;  /* 0x0009406801007387 */ /* 0x000fe80000100a00 */
[----:B------:R1:W-:Y:S04]  /*4f8c0*/  STL.64 [R1+0x948], R106 ;  /* 0x0009486a01007387 */ /* 0x0003e80000100a00 */
[----:B------:R-:W-:Y:S01]  /*4f8d0*/  STL.64 [R1+0x930], R100 ;  /* 0x0009306401007387 */ /* 0x000fe20000100a00 */
[C---:B-1----:R-:W-:Y:S03]  /*4f8e0*/  HMMA.1688.F32.TF32 R104, R236.reuse, R56, R208 ;  /* 0x00000038ec68723c */ /* 0x042fe600000810d0 */
[----:B------:R1:W-:Y:S04]  /*4f8f0*/  STL.64 [R1+0x938], R102 ;  /* 0x0009386601007387 */ /* 0x0003e80000100a00 */
[----:B------:R-:W-:Y:S04]  /*4f900*/  STL.64 [R1+0x920], R96 ;  /* 0x0009206001007387 */ /* 0x000fe80000100a00 */
[----:B------:R2:W-:Y:S01]  /*4f910*/  STL.64 [R1+0x928], R98 ;  /* 0x0009286201007387 */ /* 0x0005e20000100a00 */
[C---:B-1----:R-:W-:Y:S08]  /*4f920*/  HMMA.1688.F32.TF32 R100, R236.reuse, R60, R112 ;  /* 0x0000003cec64723c */ /* 0x042ff00000081070 */
[-C--:B--2---:R-:W-:Y:S03]  /*4f930*/  HMMA.1688.F32.TF32 R96, R236, R64.reuse, R240 ;  /* 0x00000040ec60723c */ /* 0x084fe600000810f0 */
[----:B------:R-:W-:Y:S04]  /*4f940*/  STL.64 [R1+0x910], R104 ;  /* 0x0009106801007387 */ /* 0x000fe80000100a00 */
[----:B------:R-:W-:Y:S04]  /*4f950*/  STL.64 [R1+0x918], R106 ;  /* 0x0009186a01007387 */ /* 0x000fe80000100a00 */
[----:B------:R-:W2:Y:S04]  /*4f960*/  LDL.LU R112, [R1+0x1040] ;  /* 0x0010400001707983 */ /* 0x000ea80000300800 */
[----:B------:R-:W-:Y:S04]  /*4f970*/  LDS R236, [R2+0x10500] ;  /* 0x0105000002ec7984 */ /* 0x000fe80000000800 */
        /* <DEDUP_REMOVED lines=79> */
[----:B------:R-:W-:Y:S04]  /*4fe70*/  LDS R238, [R2+0x12500] ;  /* 0x0125000002ee7984 */ /* 0x000fe80000000800 */
[----:B------:R-:W-:Y:S04]  /*4fe80*/  LDS R237, [R3+0x10500] ;  /* 0x0105000003ed7984 */ /* 0x000fe80000000800 */
[----:B------:R-:W1:Y:S01]  /*4fe90*/  LDS R239, [R3+0x12500] ;  /* 0x0125000003ef7984 */ /* 0x000e620000000800 */
[C---:B----4-:R-:W-:Y:S08]  /*4fea0*/  HMMA.1688.F32.TF32 R96, R228.reuse, R64, R96 ;  /* 0x00000040e460723c */ /* 0x050ff00000081060 */
[C---:B---3--:R-:W-:Y:S08]  /*4feb0*/  HMMA.1688.F32.TF32 R104, R228.reuse, R56, R104 ;  /* 0x00000038e468723c */ /* 0x048ff00000081068 */
[C---:B--2---:R-:W-:Y:S08]  /*4fec0*/  HMMA.1688.F32.TF32 R144, R228.reuse, R8, R144 ;  /* 0x00000008e490723c */ /* 0x044ff00000081090 */
[C---:B------:R-:W-:Y:S08]  /*4fed0*/  HMMA.1688.F32.TF32 R148, R228.reuse, R4, R148 ;  /* 0x00000004e494723c */ /* 0x040ff00000081094 */
[C---:B------:R-:W-:Y:S11]  /*4fee0*/  HMMA.1688.F32.TF32 R140, R228.reuse, R12, R140 ;  /* 0x0000000ce48c723c */ /* 0x040ff6000008108c */
[----:B------:R-:W-:Y:S04]  /*4fef0*/  @!UPT UIADD3 URZ, URZ, URZ, URZ ;  /* 0x0000003f3f3ff290 */ /* 0x000fe8000fffe03f */
[----:B------:R-:W-:Y:S04]  /*4ff00*/  STL.64 [R1+0x8e0], R148 ;  /* 0x0008e09401007387 */ /* 0x000fe80000100a00 */
[----:B------:R-:W-:Y:S04]  /*4ff10*/  STL.64 [R1+0x8e8], R150 ;  /* 0x0008e89601007387 */ /* 0x000fe80000100a00 */
[----:B------:R-:W-:Y:S04]  /*4ff20*/  STL.64 [R1+0x8d0], R144 ;  /* 0x0008d09001007387 */ /* 0x000fe80000100a00 */
[----:B------:R-:W-:Y:S04]  /*4ff30*/  STL.64 [R1+0x8d8], R146 ;  /* 0x0008d89201007387 */ /* 0x000fe80000100a00 */
[----:B------:R-:W-:Y:S04]  /*4ff40*/  STL.64 [R1+0x8c0], R140 ;  /* 0x0008c08c01007387 */ /* 0x000fe80000100a00 */
[----:B------:R2:W-:Y:S02]  /*4ff50*/  STL.64 [R1+0x8c8], R142 ;  /* 0x0008c88e01007387 */ /* 0x0005e40000100a00 */
[C---:B--2---:R-:W-:Y:S08]  /*4ff60*/  HMMA.1688.F32.TF32 R140, R228.reuse, R16, R120 ;  /* 0x00000010e48c723c */ /* 0x044ff00000081078 */
[C---:B------:R-:W-:Y:S08]  /*4ff70*/  HMMA.1688.F32.TF32 R120, R228.reuse, R20, R116 ;  /* 0x00000014e478723c */ /* 0x040ff00000081074 */
[C---:B------:R-:W-:Y:S07]  /*4ff80*/  HMMA.1688.F32.TF32 R116, R228.reuse, R24, R136 ;  /* 0x00000018e474723c */ /* 0x040fee0000081088 */
[----:B------:R-:W-:Y:S01]  /*4ff90*/  STL.64 [R1+0x8b0], R140 ;  /* 0x0008b08c01007387 */ /* 0x000fe20000100a00 */
[C---:B------:R-:W-:Y:S03]  /*4ffa0*/  HMMA.1688.F32.TF32 R132, R228.reuse, R28, R132 ;  /* 0x0000001ce484723c */ /* 0x040fe60000081084 */
[----:B------:R-:W-:Y:S04]  /*4ffb0*/  STL.64 [R1+0x8b8], R142 ;  /* 0x0008b88e01007387 */ /* 0x000fe80000100a00 */
[----:B------:R-:W-:Y:S04]  /*4ffc0*/  STL.64 [R1+0x8a0], R120 ;  /* 0x0008a07801007387 */ /* 0x000fe80000100a00 */
[----:B------:R2:W-:Y:S04]  /*4ffd0*/  STL.64 [R1+0x8a8], R122 ;  /* 0x0008a87a01007387 */ /* 0x0005e80000100a00 */
[----:B------:R-:W-:Y:S04]  /*4ffe0*/  STL.64 [R1+0x890], R116 ;  /* 0x0008907401007387 */ /* 0x000fe80000100a00 */
[----:B------:R3:W-:Y:S01]  /*4fff0*/  STL.64 [R1+0x898], R118 ;  /* 0x0008987601007387 */ /* 0x0007e20000100a00 */
[C---:B--2---:R-:W-:Y:S08]  /*50000*/  HMMA.1688.F32.TF32 R120, R228.reuse, R32, R128 ;  /* 0x00000020e478723c */ /* 0x044ff00000081080 */
[C---:B---3--:R-:W-:Y:S01]  /*50010*/  HMMA.1688.F32.TF32 R116, R228.reuse, R36, R124 ;  /* 0x00000024e474723c */ /* 0x048fe2000008107c */
[----:B------:R-:W-:Y:S04]  /*50020*/  STL.64 [R1+0x880], R132 ;  /* 0x0008808401007387 */ /* 0x000fe80000100a00 */
[----:B------:R-:W-:Y:S10]  /*50030*/  STL.64 [R1+0x888], R134 ;  /* 0x0008888601007387 */ /* 0x000ff40000100a00 */
        /* <DEDUP_REMOVED lines=30> */
[----:B------:R-:W2:Y:S01]  /*50220*/  LDS R231, [R3+0x12600] ;  /* 0x0126000003e77984 */ /* 0x000ea20000000800 */
[----:B-1----:R-:W-:Y:S07]  /*50230*/  HMMA.1688.F32.TF32 R96, R236, R12, R240 ;  /* 0x0000000cec60723c */ /* 0x002fee00000810f0 */
        /* <DEDUP_REMOVED lines=14> */
[----:B-1----:R-:W2:Y:S04]  /*50320*/  LDL.LU R96, [R1+0x440] ;  /* 0x0004400001607983 */ /* 0x002ea80000300800 */
[----:B------:R-:W2:Y:S04]  /*50330*/  LDL.LU R97, [R1+0x444] ;  /* 0x0004440001617983 */ /* 0x000ea80000300800 */
[----:B---3--:R-:W2:Y:S04]  /*50340*/  LDL.LU R98, [R1+0x448] ;  /* 0x0004480001627983 */ /* 0x008ea80000300800 */
        /* <DEDUP_REMOVED lines=115> */
[----:B------:R-:W-:Y:S08]  /*50a80*/  HMMA.1688.F32.TF32 R100, R232, R44, R100 ;  /* 0x0000002ce864723c */ /* 0x000ff00000081064 */
[C---:B---3--:R-:W-:Y:S08]  /*50a90*/  HMMA.1688.F32.TF32 R196, R236.reuse, R28, R196 ;  /* 0x0000001cecc4723c */ /* 0x048ff000000810c4 */
[C---:B----4-:R-:W-:Y:S08]  /*50aa0*/  HMMA.1688.F32.TF32 R192, R236.reuse, R20, R192 ;  /* 0x00000014ecc0723c */ /* 0x050ff000000810c0 */
[C---:B------:R-:W-:Y:S08]  /*50ab0*/  HMMA.1688.F32.TF32 R224, R236.reuse, R16, R224 ;  /* 0x00000010ece0723c */ /* 0x040ff000000810e0 */
[C---:B------:R-:W-:Y:S11]  /*50ac0*/  HMMA.1688.F32.TF32 R220, R236.reuse, R24, R220 ;  /* 0x00000018ecdc723c */ /* 0x040ff600000810dc */
        /* <DEDUP_REMOVED lines=9> */
[----:B------:R-:W-:Y:S04]  /*50b60*/  STL.64 [R1+0x790], R220 ;  /* 0x000790dc01007387 */ /* 0x000fe80000100a00 */
[----:B------:R1:W-:Y:S04]  /*50b70*/  STL.64 [R1+0x798], R222 ;  /* 0x000798de01007387 */ /* 0x0003e80000100a00 */
[----:B-1----:R-:W2:Y:S04]  /*50b80*/  LDL.LU.64 R222, [R1+0x3a90] ;  /* 0x003a900001de7983 */ /* 0x002ea80000300a00 */
[----:B------:R-:W2:Y:S04]  /*50b90*/  LDL.LU.64 R220, [R1+0x3a88] ;  /* 0x003a880001dc7983 */ /* 0x000ea80000300a00 */
[----:B------:R-:W-:Y:S04]  /*50ba0*/  STL.64 [R1+0x780], R196 ;  /* 0x000780c401007387 */ /* 0x000fe80000100a00 */
[----:B------:R1:W-:Y:S02]  /*50bb0*/  STL.64 [R1+0x788], R198 ;  /* 0x000788c601007387 */ /* 0x0003e40000100a00 */
[C---:B-1----:R-:W-:Y:S08]  /*50bc0*/  HMMA.1688.F32.TF32 R196, R236.reuse, R32, R180 ;  /* 0x00000020ecc4723c */ /* 0x042ff000000810b4 */
        /* <DEDUP_REMOVED lines=8> */
[----:B------:R1:W-:Y:S02]  /*50c50*/  STL.64 [R1+0x758], R178 ;  /* 0x000758b201007387 */ /* 0x0003e40000100a00 */
[C---:B-1----:R-:W-:Y:S08]  /*50c60*/  HMMA.1688.F32.TF32 R180, R236.reuse, R48, R168 ;  /* 0x00000030ecb4723c */ /* 0x042ff000000810a8 */
[C---:B------:R-:W-:Y:S08]  /*50c70*/  HMMA.1688.F32.TF32 R176, R236.reuse, R52, R164 ;  /* 0x00000034ecb0723c */ /* 0x040ff000000810a4 */
[C---:B------:R-:W-:Y:S08]  /*50c80*/  HMMA.1688.F32.TF32 R168, R236.reuse, R56, R216 ;  /* 0x00000038eca8723c */ /* 0x040ff000000810d8 */
[C---:B------:R-:W-:Y:S08]  /*50c90*/  HMMA.1688.F32.TF32 R164, R236.reuse, R60, R152 ;  /* 0x0000003ceca4723c */ /* 0x040ff00000081098 */
[----:B------:R-:W-:Y:S01]  /*50ca0*/  HMMA.1688.F32.TF32 R152, R236, R64, R148 ;  /* 0x00000040ec98723c */ /* 0x000fe20000081094 */
[----:B------:R-:W-:Y:S04]  /*50cb0*/  STL.64 [R1+0x740], R184 ;  /* 0x000740b801007387 */ /* 0x000fe80000100a00 */
[----:B------:R-:W-:Y:S03]  /*50cc0*/  LDS R236, [R2+0x10680] ;  /* 0x0106800002ec7984 */ /* 0x000fe60000000800 */
[C---:B------:R-:W-:Y:S01]  /*50cd0*/  HMMA.1688.F32.TF32 R148, R232.reuse, R4, R144 ;  /* 0x00000004e894723c */ /* 0x040fe20000081090 */
[----:B------:R-:W-:Y:S04]  /*50ce0*/  LDS R238, [R2+0x12680] ;  /* 0x0126800002ee7984 */ /* 0x000fe80000000800 */
[----:B------:R-:W-:Y:S03]  /*50cf0*/  LDS R237, [R3+0x10680] ;  /* 0x0106800003ed7984 */ /* 0x000fe60000000800 */
[C---:B------:R-:W-:Y:S01]  /*50d00*/  HMMA.1688.F32.TF32 R144, R232.reuse, R8, R140 ;  /* 0x00000008e890723c */ /* 0x040fe2000008108c */
[----:B------:R-:W1:Y:S07]  /*50d10*/  LDS R239, [R3+0x12680] ;  /* 0x0126800003ef7984 */ /* 0x000e6e0000000800 */
        /* <DEDUP_REMOVED lines=33> */
[----:B------:R-:W-:Y:S01]  /*50f30*/  STL.64 [R1+0x660], R116 ;  /* 0x0006607401007387 */ /* 0x000fe20000100a00 */
[C---:B------:R-:W-:Y:S03]  /*50f40*/  HMMA.1688.F32.TF32 R104, R232.reuse, R52, R104 ;  /* 0x00000034e868723c */ /* 0x040fe60000081068 */
[----:B------:R1:W-:Y:S04]  /*50f50*/  STL.64 [R1+0x668], R118 ;  /* 0x0006687601007387 */ /* 0x0003e80000100a00 */
[----:B------:R-:W-:Y:S01]  /*50f60*/  STL.64 [R1+0x650], R120 ;  /* 0x0006507801007387 */ /* 0x000fe20000100a00 */
[C---:B-1----:R-:W-:Y:S03]  /*50f70*/  HMMA.1688.F32.TF32 R116, R232.reuse, R48, R212 ;  /* 0x00000030e874723c */ /* 0x042fe600000810d4 */
[----:B------:R-:W-:Y:S04]  /*50f80*/  STL.64 [R1+0x658], R122 ;  /* 0x0006587a01007387 */ /* 0x000fe80000100a00 */
[----:B------:R-:W-:Y:S04]  /*50f90*/  STL.64 [R1+0x640], R100 ;  /* 0x0006406401007387 */ /* 0x000fe80000100a00 */
[----:B------:R1:W-:Y:S01]  /*50fa0*/  STL.64 [R1+0x648], R102 ;  /* 0x0006486601007387 */ /* 0x0003e20000100a00 */
[C---:B------:R-:W-:Y:S08]  /*50fb0*/  HMMA.1688.F32.TF32 R96, R232.reuse, R60, R96 ;  /* 0x0000003ce860723c */ /* 0x040ff00000081060 */
[C---:B-1----:R-:W-:Y:S03]  /*50fc0*/  HMMA.1688.F32.TF32 R100, R232.reuse, R56, R108 ;  /* 0x00000038e864723c */ /* 0x042fe6000008106c */
[----:B------:R-:W-:Y:S04]  /*50fd0*/  STL.64 [R1+0x630], R116 ;  /* 0x0006307401007387 */ /* 0x000fe80000100a00 */
[----:B------:R-:W-:Y:S04]  /*50fe0*/  STL.64 [R1+0x638], R118 ;  /* 0x0006387601007387 */ /* 0x000fe80000100a00 */
[----:B------:R-:W-:Y:S04]  /*50ff0*/  STL.64 [R1+0x620], R104 ;  /* 0x0006206801007387 */ /* 0x000fe80000100a00 */
[----:B------:R1:W-:Y:S08]  /*51000*/  STL.64 [R1+0x628], R106 ;  /* 0x0006286a01007387 */ /* 0x0003f00000100a00 */
[----:B------:R-:W-:Y:S01]  /*51010*/  STL.64 [R1+0x610], R100 ;  /* 0x0006106401007387 */ /* 0x000fe20000100a00 */
[----:B-1----:R-:W-:Y:S03]  /*51020*/  HMMA.1688.F32.TF32 R104, R232, R64, R208 ;  /* 0x00000040e868723c */ /* 0x002fe600000810d0 */
[----:B------:R1:W-:Y:S04]  /*51030*/  STL.64 [R1+0x618], R102 ;  /* 0x0006186601007387 */ /* 0x0003e80000100a00 */
[----:B------:R-:W-:Y:S04]  /*51040*/  STL.64 [R1+0x600], R96 ;  /* 0x0006006001007387 */ /* 0x000fe80000100a00 */
[----:B------:R2:W-:Y:S01]  /*51050*/  STL.64 [R1+0x608], R98 ;  /* 0x0006086201007387 */ /* 0x0005e20000100a00 */
[C---:B-1----:R-:W-:Y:S03]  /*51060*/  HMMA.1688.F32.TF32 R100, R228.reuse, R4, R112 ;  /* 0x00000004e464723c */ /* 0x042fe60000081070 */
[----:B------:R-:W-:Y:S04]  /*51070*/  LDS R232, [R2+0x10700] ;  /* 0x0107000002e87984 */ /* 0x000fe80000000800 */
[----:B------:R-:W-:Y:S01]  /*51080*/  LDS R234, [R2+0x12700] ;  /* 0x0127000002ea7984 */ /* 0x000fe20000000800 */
[C---:B--2---:R-:W-:Y:S03]  /*51090*/  HMMA.1688.F32.TF32 R96, R228.reuse, R8, R240 ;  /* 0x00000008e460723c */ /* 0x044fe600000810f0 */
[----:B------:R1:W-:Y:S04]  /*510a0*/  STL.64 [R1+0x5f0], R104 ;  /* 0x0005f06801007387 */ /* 0x0003e80000100a00 */
[----:B------:R2:W-:Y:S04]  /*510b0*/  STL.64 [R1+0x5f8], R106 ;  /* 0x0005f86a01007387 */ /* 0x0005e80000100a00 */
[----:B------:R-:W3:Y:S04]  /*510c0*/  LDL.LU R112, [R1+0xee0] ;  /* 0x000ee00001707983 */ /* 0x000ee80000300800 */
[----:B------:R-:W-:Y:S04]  /*510d0*/  LDS R233, [R3+0x10700] ;  /* 0x0107000003e97984 */ /* 0x000fe80000000800 */
[----:B------:R1:W-:Y:S04]  /*510e0*/  STL.64 [R1+0x5e0], R100 ;  /* 0x0005e06401007387 */ /* 0x0003e80000100a00 */
[----:B------:R1:W-:Y:S04]  /*510f0*/  STL.64 [R1+0x5e8], R102 ;  /* 0x0005e86601007387 */ /* 0x0003e80000100a00 */
        /* <DEDUP_REMOVED lines=77> */
[----:B------:R-:W1:Y:S01]  /*515d0*/  LDS R235, [R3+0x12700] ;  /* 0x0127000003eb7984 */ /* 0x000e620000000800 */
[C---:B--2---:R-:W-:Y:S08]  /*515e0*/  HMMA.1688.F32.TF32 R148, R228.reuse, R12, R148 ;  /* 0x0000000ce494723c */ /* 0x044ff00000081094 */
[C---:B---3--:R-:W-:Y:S11]  /*515f0*/  HMMA.1688.F32.TF32 R144, R228.reuse, R16, R144 ;  /* 0x00000010e490723c */ /* 0x048ff60000081090 */
[----:B------:R-:W-:Y:S04]  /*51600*/  @!UPT UIADD3 URZ, URZ, URZ, URZ ;  /* 0x0000003f3f3ff290 */ /* 0x000fe8000fffe03f */
[----:B------:R-:W-:Y:S04]  /*51610*/  STL.64 [R1+0x5c0], R148 ;  /* 0x0005c09401007387 */ /* 0x000fe80000100a00 */
[----:B------:R4:W-:Y:S02]  /*51620*/  STL.64 [R1+0x5c8], R150 ;  /* 0x0005c89601007387 */ /* 0x0009e40000100a00 */
[C---:B----4-:R-:W-:Y:S02]  /*51630*/  HMMA.1688.F32.TF32 R148, R228.reuse, R20, R140 ;  /* 0x00000014e494723c */ /* 0x050fe4000008108c */
[----:B------:R-:W-:Y:S04]  /*51640*/  STL.64 [R1+0x5b0], R144 ;  /* 0x0005b09001007387 */ /* 0x000fe80000100a00 */
[----:B------:R2:W-:Y:S02]  /*51650*/  STL.64 [R1+0x5b8], R146 ;  /* 0x0005b89201007387 */ /* 0x0005e40000100a00 */
[C---:B------:R-:W-:Y:S08]  /*51660*/  HMMA.1688.F32.TF32 R140, R228.reuse, R28, R116 ;  /* 0x0000001ce48c723c */ /* 0x040ff00000081074 */
        /* <DEDUP_REMOVED lines=17> */
[----:B------:R2:W-:Y:S02]  /*51780*/  STL.64 [R1+0x558], R118 ;  /* 0x0005587601007387 */ /* 0x0005e40000100a00 */
[C---:B--2---:R-:W-:Y:S02]  /*51790*/  HMMA.1688.F32.TF32 R116, R228.reuse, R48, R160 ;  /* 0x00000030e474723c */ /* 0x044fe400000810a0 */
[----:B------:R-:W-:Y:S04]  /*517a0*/  STL.64 [R1+0x540], R120 ;  /* 0x0005407801007387 */ /* 0x000fe80000100a00 */
[----:B------:R2:W-:Y:S02]  /*517b0*/  STL.64 [R1+0x548], R122 ;  /* 0x0005487a01007387 */ /* 0x0005e40000100a00 */
[C---:B------:R-:W-:Y:S08]  /*517c0*/  HMMA.1688.F32.TF32 R124, R228.reuse, R52, R156 ;  /* 0x00000034e47c723c */ /* 0x040ff0000008109c */
[C---:B--2---:R-:W-:Y:S07]  /*517d0*/  HMMA.1688.F32.TF32 R120, R228.reuse, R56, R100 ;  /* 0x00000038e478723c */ /* 0x044fee0000081064 */
[----:B------:R-:W-:Y:S04]  /*517e0*/  STL.64 [R1+0x530], R116 ;  /* 0x0005307401007387 */ /* 0x000fe80000100a00 */
[----:B------:R2:W-:Y:S01]  /*517f0*/  STL.64 [R1+0x538], R118 ;  /* 0x0005387601007387 */ /* 0x0005e20000100a00 */
[C---:B------:R-:W-:Y:S08]  /*51800*/  HMMA.1688.F32.TF32 R100, R228.reuse, R64, R104 ;  /* 0x00000040e464723c */ /* 0x040ff00000081068 */
[----:B--2---:R-:W-:Y:S01]  /*51810*/  HMMA.1688.F32.TF32 R116, R228, R60, R212 ;  /* 0x0000003ce474723c */ /* 0x004fe200000810d4 */
        /* <DEDUP_REMOVED lines=8> */
[----:B------:R-:W-:Y:S04]  /*518a0*/  STL.64 [R1+0x508], R118 ;  /* 0x0005087601007387 */ /* 0x000fe80000100a00 */
[----:B------:R-:W-:Y:S04]  /*518b0*/  STL.64 [R1+0x4f0], R100 ;  /* 0x0004f06401007387 */ /* 0x000fe80000100a00 */
[----:B------:R2:W-:Y:S01]  /*518c0*/  STL.64 [R1+0x4f8], R102 ;  /* 0x0004f86601007387 */ /* 0x0005e20000100a00 */
[C---:B------:R-:W-:Y:S03]  /*518d0*/  HMMA.1688.F32.TF32 R104, R236.reuse, R12, R208 ;  /* 0x0000000cec68723c */ /* 0x040fe600000810d0 */
[----:B------:R-:W-:Y:S04]  /*518e0*/  LDS R229, [R3+0x10780] ;  /* 0x0107800003e57984 */ /* 0x000fe80000000800 */
[----:B------:R-:W3:Y:S01]  /*518f0*/  LDS R231, [R3+0x12780] ;  /* 0x0127800003e77984 */ /* 0x000ee20000000800 */
[C---:B--2---:R-:W-:Y:S11]  /*51900*/  HMMA.1688.F32.TF32 R100, R236.reuse, R4, R108 ;  /* 0x00000004ec64723c */ /* 0x044ff6000008106c */
[----:B------:R-:W-:Y:S11]  /*51910*/  @!UPT UIADD3 URZ, URZ, URZ, URZ ;  /* 0x0000003f3f3ff290 */ /* 0x000ff6000fffe03f */
[----:B------:R-:W-:Y:S01]  /*51920*/  @!UPT UIADD3 URZ, URZ, URZ, URZ ;  /* 0x0000003f3f3ff290 */ /* 0x000fe2000fffe03f */
[----:B------:R-:W-:Y:S04]  /*51930*/  STL.64 [R1+0x4e0], R100 ;  /* 0x0004e06401007387 */ /* 0x000fe80000100a00 */
[----:B------:R2:W-:Y:S04]  /*51940*/  STL.64 [R1+0x4e8], R102 ;  /* 0x0004e86601007387 */ /* 0x0005e80000100a00 */
[----:B------:R-:W-:Y:S04]  /*51950*/  STL.64 [R1+0x4d0], R96 ;  /* 0x0004d06001007387 */ /* 0x000fe80000100a00 */
[----:B------:R4:W-:Y:S01]  /*51960*/  STL.64 [R1+0x4d8], R98 ;  /* 0x0004d86201007387 */ /* 0x0009e20000100a00 */
[C---:B--2---:R-:W-:Y:S08]  /*51970*/  HMMA.1688.F32.TF32 R100, R236.reuse, R16, R112 ;  /* 0x00000010ec64723c */ /* 0x044ff00000081070 */
[----:B----4-:R-:W-:Y:S01]  /*51980*/  HMMA.1688.F32.TF32 R96, R236, R20, R240 ;  /* 0x00000014ec60723c */ /* 0x010fe200000810f0 */
[----:B------:R-:W-:Y:S04]  /*51990*/  STL.64 [R1+0x4c0], R104 ;  /* 0x0004c06801007387 */ /* 0x000fe80000100a00 */
[----:B------:R-:W-:Y:S04]  /*519a0*/  STL.64 [R1+0x4c8], R106 ;  /* 0x0004c86a01007387 */ /* 0x000fe80000100a00 */
[----:B------:R-:W3:Y:S06]  /*519b0*/  LDL.LU R112, [R1+0x1d0] ;  /* 0x0001d00001707983 */ /* 0x000eec0000300800 */
[----:B------:R-:W-:Y:S04]  /*519c0*/  STL.64 [R1+0x4b0], R100 ;  /* 0x0004b06401007387 */ /* 0x000fe80000100a00 */
[----:B------:R-:W-:Y:S04]  /*519d0*/  STL.64 [R1+0x4b8], R102 ;  /* 0x0004b86601007387 */ /* 0x000fe80000100a00 */
[----:B------:R2:W-:Y:S04]  /*519e0*/  STL.64 [R1+0x4a0], R96 ;  /* 0x0004a06001007387 */ /* 0x0005e80000100a00 */
[----:B------:R4:W-:Y:S04]  /*519f0*/  STL.64 [R1+0x4a8], R98 ;  /* 0x0004a86201007387 */ /* 0x0009e80000100a00 */
[----:B------:R-:W3:Y:S04]  /*51a00*/  LDL.LU R113, [R1+0x1d4] ;  /* 0x0001d40001717983 */ /* 0x000ee80000300800 */
[----:B------:R-:W3:Y:S04]  /*51a10*/  LDL.LU R114, [R1+0x1d8] ;  /* 0x0001d80001727983 */ /* 0x000ee80000300800 */
[----:B------:R-:W3:Y:S04]  /*51a20*/  LDL.LU R115, [R1+0x1dc] ;  /* 0x0001dc0001737983 */ /* 0x000ee80000300800 */
[----:B--2---:R-:W2:Y:S04]  /*51a30*/  LDL.LU R96, [R1+0x230] ;  /* 0x0002300001607983 */ /* 0x004ea80000300800 */
[----:B------:R-:W2:Y:S04]  /*51a40*/  LDL.LU R97, [R1+0x234] ;  /* 0x0002340001617983 */ /* 0x000ea80000300800 */
[----:B----4-:R-:W2:Y:S04]  /*51a50*/  LDL.LU R98, [R1+0x238] ;  /* 0x0002380001627983 */ /* 0x010ea80000300800 */
        /* <DEDUP_REMOVED lines=119> */
[----:B--2---:R-:W2:Y:S04]  /*521d0*/  LDL.LU.64 R198, [R1+0x3a78] ;  /* 0x003a780001c67983 */ /* 0x004ea80000300a00 */
[----:B------:R-:W3:Y:S04]  /*521e0*/  LDL.LU.64 R196, [R1+0x3a70] ;  /* 0x003a700001c47983 */ /* 0x000ee80000300a00 */
[----:B------:R-:W-:Y:S04]  /*521f0*/  STL.64 [R1+0x480], R180 ;  /* 0x000480b401007387 */ /* 0x000fe80000100a00 */
[----:B------:R4:W-:Y:S04]  /*52200*/  STL.64 [R1+0x488], R182 ;  /* 0x000488b601007387 */ /* 0x0009e80000100a00 */
[----:B----4-:R-:W4:Y:S04]  /*52210*/  LDL.LU.64 R182, [R1+0x3a68] ;  /* 0x003a680001b67983 */ /* 0x010f280000300a00 */
[----:B------:R-:W4:Y:S04]  /*52220*/  LDL.LU.64 R180, [R1+0x3a60] ;  /* 0x003a600001b47983 */ /* 0x000f280000300a00 */
[----:B------:R-:W-:Y:S04]  /*52230*/  STL.64 [R1+0x470], R176 ;  /* 0x000470b001007387 */ /* 0x000fe80000100a00 */
[----:B------:R1:W-:Y:S01]  /*52240*/  STL.64 [R1+0x478], R178 ;  /* 0x000478b201007387 */ /* 0x0003e20000100a00 */
[----:B------:R-:W-:Y:S03]  /*52250*/  HMMA.1688.F32.TF32 R236, R236, R64, R144 ;  /* 0x00000040ecec723c */ /* 0x000fe60000081090 */
[----:B-1----:R-:W2:Y:S04]  /*52260*/  LDL.LU.64 R178, [R1+0x3a58] ;  /* 0x003a580001b27983 */ /* 0x002ea80000300a00 */
[----:B------:R-:W2:Y:S04]  /*52270*/  LDL.LU.64 R176, [R1+0x3a50] ;  /* 0x003a500001b07983 */ /* 0x000ea80000300a00 */
        /* <DEDUP_REMOVED lines=37> */
[C---:B------:R-:W-:Y:S08]  /*524d0*/  HMMA.1688.F32.TF32 R116, R232.reuse, R12, R116 ;  /* 0x0000000ce874723c */ /* 0x040ff00000081074 */
[----:B------:R-:W-:Y:S01]  /*524e0*/  HMMA.1688.F32.TF32 R136, R232, R16, R136 ;  /* 0x00000010e888723c */ /* 0x000fe20000081088 */
[----:B------:R-:W-:-:S07]  /*524f0*/  IMAD.MOV.U32 R239, RZ, RZ, R252 ;  /* 0x000000ffffef7224 */ /* 0x000fce00078e00fc */
[C---:B------:R-:W-:Y:S01]  /*52500*/  HMMA.1688.F32.TF32 R132, R232.reuse, R20, R132 ;  /* 0x00000014e884723c */ /* 0x040fe20000081084 */
[----:B------:R-:W-:Y:S07]  /*52510*/  STL.64 [R1+0x3e0], R140 ;  /* 0x0003e08c01007387 */ /* 0x000fee0000100a00 */
[C---:B------:R-:W-:Y:S01]  /*52520*/  HMMA.1688.F32.TF32 R128, R232.reuse, R24, R128 ;  /* 0x00000018e880723c */ /* 0x040fe20000081080 */
[----:B------:R1:W-:Y:S07]  /*52530*/  STL.64 [R1+0x3e8], R142 ;  /* 0x0003e88e01007387 */ /* 0x0003ee0000100a00 */
[C---:B------:R-:W-:Y:S01]  /*52540*/  HMMA.1688.F32.TF32 R124, R232.reuse, R28, R124 ;  /* 0x0000001ce87c723c */ /* 0x040fe2000008107c */
[----:B-1----:R-:W3:Y:S04]  /*52550*/  LDL.LU.64 R142, [R1+0x39c8] ;  /* 0x0039c800018e7983 */ /* 0x002ee80000300a00 */
[----:B------:R-:W3:Y:S03]  /*52560*/  LDL.LU.64 R140, [R1+0x39c0] ;  /* 0x0039c000018c7983 */ /* 0x000ee60000300a00 */
[C---:B------:R-:W-:Y:S01]  /*52570*/  HMMA.1688.F32.TF32 R160, R232.reuse, R36, R160 ;  /* 0x00000024e8a0723c */ /* 0x040fe200000810a0 */
        /* <DEDUP_REMOVED lines=25> */
[C---:B--2---:R-:W-:Y:S11]  /*52710*/  HMMA.1688.F32.TF32 R236, R232.reuse, R32, R236 ;  /* 0x00000020e8ec723c */ /* 0x044ff600000810ec */
[----:B------:R-:W-:Y:S11]  /*52720*/  @!UPT UIADD3 URZ, URZ, URZ, URZ ;  /* 0x0000003f3f3ff290 */ /* 0x000ff6000fffe03f */
[----:B------:R-:W-:Y:S01]  /*52730*/  @!UPT UIADD3 URZ, URZ, URZ, URZ ;  /* 0x0000003f3f3ff290 */ /* 0x000fe2000fffe03f */
[----:B------:R-:W-:Y:S04]  /*52740*/  STL.64 [R1+0x370], R236 ;  /* 0x000370ec01007387 */ /* 0x000fe80000100a00 */
[----:B------:R1:W-:Y:S04]  /*52750*/  STL.64 [R1+0x378], R238 ;  /* 0x000378ee01007387 */ /* 0x0003e80000100a00 */
[----:B------:R-:W-:Y:S04]  /*52760*/  STL.64 [R1+0x360], R160 ;  /* 0x000360a001007387 */ /* 0x000fe80000100a00 */
[----:B------:R2:W-:Y:S01]  /*52770*/  STL.64 [R1+0x368], R162 ;  /* 0x000368a201007387 */ /* 0x0005e20000100a00 */
[C---:B-1----:R-:W-:Y:S08]  /*52780*/  HMMA.1688.F32.TF32 R236, R232.reuse, R40, R156 ;  /* 0x00000028e8ec723c */ /* 0x042ff0000008109c */
[C---:B--2---:R-:W-:Y:S08]  /*52790*/  HMMA.1688.F32.TF32 R160, R232.reuse, R44, R100 ;  /* 0x0000002ce8a0723c */ /* 0x044ff00000081064 */
[C---:B------:R-:W-:Y:S08]  /*527a0*/  HMMA.1688.F32.TF32 R156, R232.reuse, R48, R212 ;  /* 0x00000030e89c723c */ /* 0x040ff000000810d4 */
[C---:B------:R-:W-:Y:S01]  /*527b0*/  HMMA.1688.F32.TF32 R100, R232.reuse, R52, R104 ;  /* 0x00000034e864723c */ /* 0x040fe20000081068 */
[----:B------:R-:W-:Y:S04]  /*527c0*/  STL.64 [R1+0x350], R236 ;  /* 0x000350ec01007387 */ /* 0x000fe80000100a00 */
[----:B------:R-:W-:Y:S04]  /*527d0*/  STL.64 [R1+0x358], R238 ;  /* 0x000358ee01007387 */ /* 0x000fe80000100a00 */
[----:B------:R-:W-:Y:S01]  /*527e0*/  STL.64 [R1+0x340], R160 ;  /* 0x000340a001007387 */ /* 0x000fe20000100a00 */
[----:B------:R-:W-:Y:S03]  /*527f0*/  HMMA.1688.F32.TF32 R104, R232, R60, R96 ;  /* 0x0000003ce868723c */ /* 0x000fe60000081060 */
[----:B------:R-:W-:Y:S04]  /*52800*/  STL.64 [R1+0x348], R162 ;  /* 0x000348a201007387 */ /* 0x000fe80000100a00 */
[----:B------:R-:W-:Y:S01]  /*52810*/  STL.64 [R1+0x330], R156 ;  /* 0x0003309c01007387 */ /* 0x000fe20000100a00 */
[----:B------:R-:W-:Y:S03]  /*52820*/  HMMA.1688.F32.TF32 R96, R228, R4, R112 ;  /* 0x00000004e460723c */ /* 0x000fe60000081070 */
[----:B------:R-:W-:Y:S04]  /*52830*/  STL.64 [R1+0x338], R158 ;  /* 0x0003389e01007387 */ /* 0x000fe80000100a00 */
[----:B------:R-:W-:Y:S04]  /*52840*/  STL.64 [R1+0x320], R100 ;  /* 0x0003206401007387 */ /* 0x000fe80000100a00 */
[----:B------:R1:W-:Y:S02]  /*52850*/  STL.64 [R1+0x328], R102 ;  /* 0x0003286601007387 */ /* 0x0003e40000100a00 */
[----:B-1----:R-:W-:Y:S02]  /*52860*/  HMMA.1688.F32.TF32 R100, R232, R64, R208 ;  /* 0x00000040e864723c */ /* 0x002fe400000810d0 */
[----:B------:R-:W-:Y:S04]  /*52870*/  STL.64 [R1+0x310], R108 ;  /* 0x0003106c01007387 */ /* 0x000fe80000100a00 */
[----:B------:R-:W-:Y:S04]  /*52880*/  STL.64 [R1+0x318], R110 ;  /* 0x0003186e01007387 */ /* 0x000fe80000100a00 */
[----:B------:R-:W-:Y:S04]  /*52890*/  STL.64 [R1+0x300], R104 ;  /* 0x0003006801007387 */ /* 0x000fe80000100a00 */
[----:B------:R-:W-:Y:S01]  /*528a0*/  STL.64 [R1+0x308], R106 ;  /* 0x0003086a01007387 */ /* 0x000fe20000100a00 */
[----:B------:R-:W-:-:S03]  /*528b0*/  MOV R252, R97 ;  /* 0x0000006100fc7202 */ /* 0x000fc60000000f00 */
[----:B------:R-:W-:Y:S05]  /*528c0*/  STL [R1+0xe40], R96 ;  /* 0x000e406001007387 */ /* 0x000fea0000100800 */
[----:B------:R-:W-:Y:S04]  /*528d0*/  STL.64 [R1+0x2e0], R100 ;  /* 0x0002e06401007387 */ /* 0x000fe80000100a00 */
[----:B------:R-:W-:Y:S04]  /*528e0*/  STL.64 [R1+0x2e8], R102 ;  /* 0x0002e86601007387 */ /* 0x000fe80000100a00 */
[----:B------:R1:W-:Y:S02]  /*528f0*/  STL.64 [R1+0xe48], R98 ;  /* 0x000e486201007387 */ /* 0x0003e40000100a00 */
[----:B-1----:R-:W-:Y:S02]  /*52900*/  HMMA.1688.F32.TF32 R96, R228, R8, R240 ;  /* 0x00000008e460723c */ /* 0x002fe400000810f0 */
[----:B------:R-:W-:Y:S04]  /*52910*/  STL [R1+0x37e4], R252 ;  /* 0x0037e4fc01007387 */ /* 0x000fe80000100800 */
[----:B------:R-:W2:Y:S11]  /*52920*/  LDL.LU R236, [R1+0xd0] ;  /* 0x0000d00001ec7983 */ /* 0x000eb60000300800 */
[----:B------:R-:W-:Y:S06]  /*52930*/  @!UPT UIADD3 URZ, URZ, URZ, URZ ;  /* 0x0000003f3f3ff290 */ /* 0x000fec000fffe03f */
[----:B------:R1:W-:Y:S04]  /*52940*/  STL.64 [R1+0xe30], R96 ;  /* 0x000e306001007387 */ /* 0x0003e80000100a00 */
        /* <DEDUP_REMOVED lines=46> */
[----:B------:R-:W4:Y:S01]  /*52c30*/  LDL.LU R10, [R1+0x395c] ;  /* 0x00395c00010a7983 */ /* 0x000f220000300800 */
[----:B------:R-:W-:Y:S02]  /*52c40*/  IMAD.MOV.U32 R114, RZ, RZ, R6 ;  /* 0x000000ffff727224 */ /* 0x000fe400078e0006 */
[----:B------:R-:W-:Y:S01]  /*52c50*/  IMAD.MOV.U32 R115, RZ, RZ, R7 ;  /* 0x000000ffff737224 */ /* 0x000fe200078e0007 */
[----:B------:R-:W4:Y:S04]  /*52c60*/  LDL.LU R11, [R1+0x3958] ;  /* 0x00395800010b7983 */ /* 0x000f280000300800 */
[----:B------:R-:W4:Y:S04]  /*52c70*/  LDL.LU R6, [R1+0x3954] ;  /* 0x0039540001067983 */ /* 0x000f280000300800 */
[----:B------:R-:W4:Y:S01]  /*52c80*/  LDL.LU R7, [R1+0x3950] ;  /* 0x0039500001077983 */ /* 0x000f220000300800 */
[C---:B--2---:R-:W-:Y:S08]  /*52c90*/  HMMA.1688.F32.TF32 R236, R228.reuse, R44, R236 ;  /* 0x0000002ce4ec723c */ /* 0x044ff000000810ec */
[C---:B---3--:R-:W-:Y:S08]  /*52ca0*/  HMMA.1688.F32.TF32 R108, R228.reuse, R36, R108 ;  /* 0x00000024e46c723c */ /* 0x048ff0000008106c */
[C---:B----4-:R-:W-:Y:S08]  /*52cb0*/  HMMA.1688.F32.TF32 R100, R228.reuse, R20, R100 ;  /* 0x00000014e464723c */ /* 0x050ff00000081064 */
[C---:B------:R-:W-:Y:S08]  /*52cc0*/  HMMA.1688.F32.TF32 R160, R228.reuse, R12, R160 ;  /* 0x0000000ce4a0723c */ /* 0x040ff000000810a0 */
[C---:B------:R-:W-:Y:S11]  /*52cd0*/  HMMA.1688.F32.TF32 R156, R228.reuse, R16, R156 ;  /* 0x00000010e49c723c */ /* 0x040ff6000008109c */
[----:B------:R-:W-:Y:S04]  /*52ce0*/  @!UPT UIADD3 URZ, URZ, URZ, URZ ;  /* 0x0000003f3f3ff290 */ /* 0x000fe8000fffe03f */
[----:B------:R-:W-:Y:S01]  /*52cf0*/  STL.64 [R1+0xe20], R160 ;  /* 0x000e20a001007387 */ /* 0x000fe20000100a00 */
[----:B------:R-:W-:Y:S01]  /*52d00*/  IMAD.MOV.U32 R252, RZ, RZ, R163 ;  /* 0x000000fffffc7224 */ /* 0x000fe200078e00a3 */
[C---:B------:R-:W-:Y:S02]  /*52d10*/  HMMA.1688.F32.TF32 R232, R228.reuse, R24, R232 ;  /* 0x00000018e4e8723c */ /* 0x040fe400000810e8 */
[----:B------:R1:W-:Y:S04]  /*52d20*/  STL [R1+0xe28], R162 ;  /* 0x000e28a201007387 */ /* 0x0003e80000100800 */
[----:B-1----:R-:W2:Y:S04]  /*52d30*/  LDL.LU.64 R162, [R1+0x3948] ;  /* 0x0039480001a27983 */ /* 0x002ea80000300a00 */
[----:B------:R-:W2:Y:S01]  /*52d40*/  LDL.LU.64 R160, [R1+0x3940] ;  /* 0x0039400001a07983 */ /* 0x000ea20000300a00 */
[C---:B------:R-:W-:Y:S03]  /*52d50*/  HMMA.1688.F32.TF32 R212, R228.reuse, R28, R212 ;  /* 0x0000001ce4d4723c */ /* 0x040fe600000810d4 */
[----:B------:R1:W-:Y:S04]  /*52d60*/  STL [R1+0x37e8], R252 ;  /* 0x0037e8fc01007387 */ /* 0x0003e80000100800 */
[----:B------:R-:W-:Y:S01]  /*52d70*/  STL.64 [R1+0x1890], R156 ;  /* 0x0018909c01007387 */ /* 0x000fe20000100a00 */
[----:B------:R-:W-:Y:S03]  /*52d80*/  HMMA.1688.F32.TF32 R104, R228, R32, R104 ;  /* 0x00000020e468723c */ /* 0x000fe60000081068 */
[----:B------:R3:W-:Y:S01]  /*52d90*/  STL.64 [R1+0x1898], R158 ;  /* 0x0018989e01007387 */ /* 0x0007e20000100a00 */
[----:B-1----:R-:W-:-:S03]  /*52da0*/  IMAD.MOV.U32 R252, RZ, RZ, R103 ;  /* 0x000000fffffc7224 */ /* 0x002fc600078e0067 */
[----:B---3--:R-:W3:Y:S01]  /*52db0*/  LDL.LU.64 R158, [R1+0x3938] ;  /* 0x00393800019e7983 */ /* 0x008ee20000300a00 */
[C---:B------:R-:W-:Y:S03]  /*52dc0*/  HMMA.1688.F32.TF32 R96, R228.reuse, R40, R96 ;  /* 0x00000028e460723c */ /* 0x040fe60000081060 */
[----:B------:R-:W3:Y:S04]  /*52dd0*/  LDL.LU.64 R156, [R1+0x3930] ;  /* 0x00393000019c7983 */ /* 0x000ee80000300a00 */
[----:B------:R-:W-:Y:S04]  /*52de0*/  STL.64 [R1+0x1880], R100 ;  /* 0x0018806401007387 */ /* 0x000fe80000100a00 */
[----:B------:R1:W-:Y:S04]  /*52df0*/  STL [R1+0x1888], R102 ;  /* 0x0018886601007387 */ /* 0x0003e80000100800 */
[----:B-1----:R-:W4:Y:S04]  /*52e00*/  LDL.LU.64 R102, [R1+0x3928] ;  /* 0x0039280001667983 */ /* 0x002f280000300a00 */
[----:B------:R-:W4:Y:S04]  /*52e10*/  LDL.LU.64 R100, [R1+0x3920] ;  /* 0x0039200001647983 */ /* 0x000f280000300a00 */
[----:B------:R1:W-:Y:S04]  /*52e20*/  STL [R1+0x37ec], R252 ;  /* 0x0037ecfc01007387 */ /* 0x0003e80000100800 */
[----:B------:R-:W-:Y:S01]  /*52e30*/  STL.64 [R1+0x1870], R232 ;  /* 0x001870e801007387 */ /* 0x000fe20000100a00 */
[----:B------:R-:W-:Y:S03]  /*52e40*/  HMMA.1688.F32.TF32 R208, R228, R48, R208 ;  /* 0x00000030e4d0723c */ /* 0x000fe600000810d0 */
[----:B------:R-:W-:Y:S01]  /*52e50*/  STL.64 [R1+0x1878], R234 ;  /* 0x001878ea01007387 */ /* 0x000fe20000100a00 */
[----:B-1----:R-:W-:-:S03]  /*52e60*/  IMAD.MOV.U32 R252, RZ, RZ, R215 ;  /* 0x000000fffffc7224 */ /* 0x002fc600078e00d7 */
[----:B------:R-:W-:Y:S01]  /*52e70*/  STL.64 [R1+0x1860], R212 ;  /* 0x001860d401007387 */ /* 0x000fe20000100a00 */
[C---:B------:R-:W-:Y:S03]  /*52e80*/  HMMA.1688.F32.TF32 R240, R228.reuse, R52, R240 ;  /* 0x00000034e4f0723c */ /* 0x040fe600000810f0 */
[----:B------:R1:W-:Y:S04]  /*52e90*/  STL [R1+0x1868], R214 ;  /* 0x001868d601007387 */ /* 0x0003e80000100800 */
[----:B------:R-:W-:Y:S01]  /*52ea0*/  LDS R232, [R2+0x14000] ;  /* 0x0140000002e87984 */ /* 0x000fe20000000800 */
[----:B------:R-:W-:Y:S03]  /*52eb0*/  HMMA.1688.F32.TF32 R112, R228, R56, R112 ;  /* 0x00000038e470723c */ /* 0x000fe60000081070 */
[----:B------:R-:W-:Y:S04]  /*52ec0*/  LDS R234, [R2+0x16000] ;  /* 0x0160000002ea7984 */ /* 0x000fe80000000800 */
[----:B-1----:R-:W2:Y:S04]  /*52ed0*/  LDL.LU.64 R214, [R1+0x3918] ;  /* 0x0039180001d67983 */ /* 0x002ea80000300a00 */
[----:B------:R-:W2:Y:S04]  /*52ee0*/  LDL.LU.64 R212, [R1+0x3910] ;  /* 0x0039100001d47983 */ /* 0x000ea80000300a00 */
[----:B------:R1:W-:Y:S04]  /*52ef0*/  STL [R1+0x37f0], R252 ;  /* 0x0037f0fc01007387 */ /* 0x0003e80000100800 */
[----:B------:R-:W-:Y:S04]  /*52f00*/  STL.64 [R1+0x1850], R104 ;  /* 0x0018506801007387 */ /* 0x000fe80000100a00 */
[----:B------:R1:W-:Y:S02]  /*52f10*/  STL.64 [R1+0x1858], R106 ;  /* 0x0018586a01007387 */ /* 0x0003e40000100a00 */
[----:B-1----:R-:W-:-:S02]  /*52f20*/  IMAD.MOV.U32 R252, RZ, RZ, R111 ;  /* 0x000000fffffc7224 */ /* 0x002fc400078e006f */
[----:B------:R-:W-:Y:S04]  /*52f30*/  LDS R233, [R3+0x14000] ;  /* 0x0140000003e97984 */ /* 0x000fe80000000800 */
[----:B------:R-:W1:Y:S04]  /*52f40*/  LDS R235, [R3+0x16000] ;  /* 0x0160000003eb7984 */ /* 0x000e680000000800 */
[----:B------:R-:W2:Y:S04]  /*52f50*/  LDL.LU.64 R106, [R1+0x3908] ;  /* 0x00390800016a7983 */ /* 0x000ea80000300a00 */
[----:B------:R-:W2:Y:S04]  /*52f60*/  LDL.LU.64 R104, [R1+0x3900] ;  /* 0x0039000001687983 */ /* 0x000ea80000300a00 */
[----:B------:R-:W-:Y:S04]  /*52f70*/  STL.64 [R1+0x1840], R108 ;  /* 0x0018406c01007387 */ /* 0x000fe80000100a00 */
[----:B------:R1:W-:Y:S04]  /*52f80*/  STL [R1+0x1848], R110 ;  /* 0x0018486e01007387 */ /* 0x0003e80000100800 */
[----:B-1----:R-:W2:Y:S04]  /*52f90*/  LDL.LU.64 R110, [R1+0x38f8] ;  /* 0x0038f800016e7983 */ /* 0x002ea80000300a00 */
[----:B------:R-:W2:Y:S04]  /*52fa0*/  LDL.LU.64 R108, [R1+0x38f0] ;  /* 0x0038f000016c7983 */ /* 0x000ea80000300a00 */
[----:B------:R1:W-:Y:S04]  /*52fb0*/  STL [R1+0x37f4], R252 ;  /* 0x0037f4fc01007387 */ /* 0x0003e80000100800 */
[----:B------:R-:W-:Y:S04]  /*52fc0*/  STL.64 [R1+0x1830], R96 ;  /* 0x0018306001007387 */ /* 0x000fe80000100a00 */
[----:B------:R1:W-:Y:S02]  /*52fd0*/  STL.64 [R1+0x1838], R98 ;  /* 0x0018386201007387 */ /* 0x0003e40000100a00 */
[----:B-1----:R-:W-:-:S02]  /*52fe0*/  MOV R252, R239 ;  /* 0x000000ef00fc7202 */ /* 0x002fc40000000f00 */
[----:B------:R-:W-:Y:S04]  /*52ff0*/  LDS R239, [R3+0x16080] ;  /* 0x0160800003ef7984 */ /* 0x000fe80000000800 */
[----:B------:R-:W2:Y:S04]  /*53000*/  LDL.LU.64 R98, [R1+0x38e8] ;  /* 0x0038e80001627983 */ /* 0x000ea80000300a00 */
[----:B------:R-:W2:Y:S04]  /*53010*/  LDL.LU.64 R96, [R1+0x38e0] ;  /* 0x0038e00001607983 */ /* 0x000ea80000300a00 */
[----:B------:R-:W-:Y:S04]  /*53020*/  STL.64 [R1+0x1820], R236 ;  /* 0x001820ec01007387 */ /* 0x000fe80000100a00 */
[----:B------:R-:W-:Y:S04]  /*53030*/  STL [R1+0x1828], R238 ;  /* 0x001828ee01007387 */ /* 0x000fe80000100800 */
[----:B------:R1:W-:Y:S04]  /*53040*/  STL [R1+0x37f8], R252 ;  /* 0x0037f8fc01007387 */ /* 0x0003e80000100800 */
[----:B------:R-:W-:Y:S04]  /*53050*/  STL.64 [R1+0x1810], R208 ;  /* 0x001810d001007387 */ /* 0x000fe80000100a00 */
[----:B------:R1:W-:Y:S02]  /*53060*/  STL.64 [R1+0x1818], R210 ;  /* 0x001818d201007387 */ /* 0x0003e40000100a00 */
[----:B-1----:R-:W-:-:S02]  /*53070*/  IMAD.MOV.U32 R252, RZ, RZ, R243 ;  /* 0x000000fffffc7224 */ /* 0x002fc400078e00f3 */
[----:B------:R-:W-:Y:S04]  /*53080*/  LDS R236, [R2+0x14080] ;  /* 0x0140800002ec7984 */ /* 0x000fe80000000800 */
[----:B------:R-:W-:Y:S04]  /*53090*/  LDS R238, [R2+0x16080] ;  /* 0x0160800002ee7984 */ /* 0x000fe80000000800 */
[----:B------:R-:W2:Y:S04]  /*530a0*/  LDL.LU.64 R210, [R1+0x38d8] ;  /* 0x0038d80001d27983 */ /* 0x000ea80000300a00 */
[----:B------:R-:W2:Y:S04]  /*530b0*/  LDL.LU.64 R208, [R1+0x38d0] ;  /* 0x0038d00001d07983 */ /* 0x000ea80000300a00 */
[----:B------:R-:W-:Y:S04]  /*530c0*/  STL.64 [R1+0x1800], R240 ;  /* 0x001800f001007387 */ /* 0x000fe80000100a00 */
[----:B------:R1:W-:Y:S04]  /*530d0*/  STL [R1+0x1808], R242 ;  /* 0x001808f201007387 */ /* 0x0003e80000100800 */
[----:B------:R-:W2:Y:S04]  /*530e0*/  LDS R237, [R3+0x14080] ;  /* 0x0140800003ed7984 */ /* 0x000ea80000000800 */
[----:B-1----:R-:W2:Y:S04]  /*530f0*/  LDL.LU.64 R242, [R1+0x38c8] ;  /* 0x0038c80001f27983 */ /* 0x002ea80000300a00 */
[----:B------:R-:W2:Y:S04]  /*53100*/  LDL.LU.64 R240, [R1+0x38c0] ;  /* 0x0038c00001f07983 */ /* 0x000ea80000300a00 */
[----:B------:R-:W-:Y:S04]  /*53110*/  STL.64 [R1+0x17f0], R112 ;  /* 0x0017f07001007387 */ /* 0x000fe80000100a00 */
[----:B------:R2:W-:Y:S02]  /*53120*/  STL.64 [R1+0x17f8], R114 ;  /* 0x0017f87201007387 */ /* 0x0005e40000100a00 */
[----:B--2---:R-:W-:Y:S11]  /*53130*/  HMMA.1688.F32.TF32 R112, R228, R60, R240 ;  /* 0x0000003ce470723c */ /* 0x004ff600000810f0 */
[----:B------:R-:W-:Y:S11]  /*53140*/  @!UPT UIADD3 URZ, URZ, URZ, URZ ;  /* 0x0000003f3f3ff290 */ /* 0x000ff6000fffe03f */
[----:B------:R-:W-:Y:S02]  /*53150*/  @!UPT UIADD3 URZ, URZ, URZ, URZ ;  /* 0x0000003f3f3ff290 */ /* 0x000fe4000fffe03f */
[----:B------:R-:W-:Y:S02]  /*53160*/  IMAD.MOV.U32 R241, RZ, RZ, R114 ;  /* 0x000000fffff17224 */ /* 0x000fe400078e0072 */
[----:B------:R-:W-:Y:S02]  /*53170*/  IMAD.MOV.U32 R240, RZ, RZ, R115 ;  /* 0x000000fffff07224 */ /* 0x000fe400078e0073 */
[----:B------:R-:W-:Y:S01]  /*53180*/  IMAD.MOV.U32 R243, RZ, RZ, R112 ;  /* 0x000000fffff37224 */ /* 0x000fe200078e0070 */
[----:B------:R-:W2:Y:S01]  /*53190*/  LDL.LU.64 R114, [R1+0x38b8] ;  /* 0x0038b80001727983 */ /* 0x000ea20000300a00 */
[----:B------:R-:W-:-:S03]  /*531a0*/  IMAD.MOV.U32 R242, RZ, RZ, R113 ;  /* 0x000000fffff27224 */ /* 0x000fc600078e0071 */
[----:B------:R-:W2:Y:S01]  /*531b0*/  LDL.LU.64 R112, [R1+0x38b0] ;  /* 0x0038b00001707983 */ /* 0x000ea20000300a00 */
[C---:B------:R-:W-:Y:S08]  /*531c0*/  HMMA.1688.F32.TF32 R108, R232.reuse, R14, R108 ;  /* 0x0000000ee86c723c */ /* 0x040ff0000008106c */
[----:B----4-:R-:W-:Y:S08]  /*531d0*/  HMMA.1688.F32.TF32 R100, R232, R26, R100 ;  /* 0x0000001ae864723c */ /* 0x010ff00000081064 */
[----:B--2---:R-:W-:Y:S01]  /*531e0*/  HMMA.1688.F32.TF32 R228, R228, R64, R112 ;  /* 0x00000040e4e4723c */ /* 0x004fe20000081070 */
[----:B------:R-:W-:Y:S04]  /*531f0*/  LDS R112, [R2+0x14100] ;  /* 0x0141000002707984 */ /* 0x000fe80000000800 */
[----:B------:R-:W-:Y:S04]  /*53200*/  LDS R114, [R2+0x16100] ;  /* 0x0161000002727984 */ /* 0x000fe80000000800 */
[----:B------:R-:W-:Y:S04]  /*53210*/  LDS R113, [R3+0x14100] ;  /* 0x0141000003717984 */ /* 0x000fe80000000800 */
[----:B------:R-:W1:Y:S10]  /*53220*/  LDS R115, [R3+0x16100] ;  /* 0x0161000003737984 */ /* 0x000e740000000800 */
        /* <DEDUP_REMOVED lines=13> */
[----:B------:R3:W-:Y:S02]  /*53300*/  STL.64 [R1+0x2a8], R98 ;  /* 0x0002a86201007387 */ /* 0x0007e40000100a00 */
[C---:B---3--:R-:W-:Y:S02]  /*53310*/  HMMA.1688.F32.TF32 R96, R232.reuse, R30, R156 ;  /* 0x0000001ee860723c */ /* 0x048fe4000008109c */
[----:B------:R-:W-:Y:S04]  /*53320*/  STL.64 [R1+0x290], R104 ;  /* 0x0002906801007387 */ /* 0x000fe80000100a00 */
[----:B------:R2:W-:Y:S04]  /*53330*/  STL.64 [R1+0x298], R106 ;  /* 0x0002986a01007387 */ /* 0x0005e80000100a00 */
[----:B------:R-:W-:Y:S04]  /*53340*/  STL.64 [R1+0x280], R100 ;  /* 0x0002806401007387 */ /* 0x000fe80000100a00 */
[----:B------:R3:W-:Y:S01]  /*53350*/  STL.64 [R1+0x288], R102 ;  /* 0x0002886601007387 */ /* 0x0007e20000100a00 */
[C---:B--2---:R-:W-:Y:S08]  /*53360*/  HMMA.1688.F32.TF32 R104, R232.reuse, R34, R160 ;  /* 0x00000022e868723c */ /* 0x044ff000000810a0 */
[----:B------:R-:W-:Y:S01]  /*53370*/  STL.64 [R1+0x270], R96 ;  /* 0x0002706001007387 */ /* 0x000fe20000100a00 */
[C---:B---3--:R-:W-:Y:S03]  /*53380*/  HMMA.1688.F32.TF32 R100, R232.reuse, R38, R124 ;  /* 0x00000026e864723c */ /* 0x048fe6000008107c */
[----:B------:R2:W-:Y:S05]  /*53390*/  STL.64 [R1+0x278], R98 ;  /* 0x0002786201007387 */ /* 0x0005ea0000100a00 */
[C---:B--2---:R-:W-:Y:S06]  /*533a0*/  HMMA.1688.F32.TF32 R96, R232.reuse, R42, R128 ;  /* 0x0000002ae860723c */ /* 0x044fec0000081080 */
[----:B------:R-:W-:Y:S04]  /*533b0*/  STL.64 [R1+0x260], R104 ;  /* 0x0002606801007387 */ /* 0x000fe80000100a00 */
[----:B------:R2:W-:Y:S05]  /*533c0*/  STL.64 [R1+0x268], R106 ;  /* 0x0002686a01007387 */ /* 0x0005ea0000100a00 */
[----:B------:R-:W-:Y:S04]  /*533d0*/  STL.64 [R1+0x250], R100 ;  /* 0x0002506401007387 */ /* 0x000fe80000100a00 */
[----:B------:R3:W-:Y:S01]  /*533e0*/  STL.64 [R1+0x258], R102 ;  /* 0x0002586601007387 */ /* 0x0007e20000100a00 */
[C---:B--2---:R-:W-:Y:S03]  /*533f0*/  HMMA.1688.F32.TF32 R104, R232.reuse, R46, R132 ;  /* 0x0000002ee868723c */ /* 0x044fe60000081084 */
[----:B------:R-:W-:Y:S05]  /*53400*/  STL.64 [R1+0x240], R96 ;  /* 0x0002406001007387 */ /* 0x000fea0000100a00 */
[C---:B---3--:R-:W-:Y:S01]  /*53410*/  HMMA.1688.F32.TF32 R100, R232.reuse, R50, R136 ;  /* 0x00000032e864723c */ /* 0x048fe20000081088 */
[----:B------:R2:W-:Y:S07]  /*53420*/  STL.64 [R1+0x248], R98 ;  /* 0x0002486201007387 */ /* 0x0005ee0000100a00 */
[C---:B--2---:R-:W-:Y:S07]  /*53430*/  HMMA.1688.F32.TF32 R96, R232.reuse, R54, R116 ;  /* 0x00000036e860723c */ /* 0x044fee0000081074 */
[----:B------:R-:W-:Y:S04]  /*53440*/  STL.64 [R1+0x230], R104 ;  /* 0x0002306801007387 */ /* 0x000fe80000100a00 */
[----:B------:R2:W-:Y:S04]  /*53450*/  STL.64 [R1+0x238], R106 ;  /* 0x0002386a01007387 */ /* 0x0005e80000100a00 */
[----:B------:R-:W-:Y:S04]  /*53460*/  STL.64 [R1+0x200], R100 ;  /* 0x0002006401007387 */ /* 0x000fe80000100a00 */
[----:B------:R3:W-:Y:S01]  /*53470*/  STL.64 [R1+0x208], R102 ;  /* 0x0002086601007387 */ /* 0x0007e20000100a00 */
[C---:B--2---:R-:W-:Y:S03]  /*53480*/  HMMA.1688.F32.TF32 R104, R232.reuse, R58, R120 ;  /* 0x0000003ae868723c */ /* 0x044fe60000081078 */
[----:B------:R-:W-:Y:S05]  /*53490*/  STL.64 [R1+0x1d0], R96 ;  /* 0x0001d06001007387 */ /* 0x000fea0000100a00 */
[C---:B---3--:R-:W-:Y:S01]  /*534a0*/  HMMA.1688.F32.TF32 R100, R232.reuse, R62, R140 ;  /* 0x0000003ee864723c */ /* 0x048fe2000008108c */
[----:B------:R2:W-:Y:S07]  /*534b0*/  STL.64 [R1+0x1d8], R98 ;  /* 0x0001d86201007387 */ /* 0x0005ee0000100a00 */
[----:B--2---:R-:W-:Y:S07]  /*534c0*/  HMMA.1688.F32.TF32 R96, R232, R66, R144 ;  /* 0x00000042e860723c */ /* 0x004fee0000081090 */
[----:B------:R-:W-:Y:S04]  /*534d0*/  STL.64 [R1+0x170], R104 ;  /* 0x0001706801007387 */ /* 0x000fe80000100a00 */
[----:B------:R2:W-:Y:S04]  /*534e0*/  STL.64 [R1+0x178], R106 ;  /* 0x0001786a01007387 */ /* 0x0005e80000100a00 */
[----:B------:R-:W-:Y:S04]  /*534f0*/  STL.64 [R1+0x150], R100 ;  /* 0x0001506401007387 */ /* 0x000fe80000100a00 */
[----:B------:R3:W-:Y:S01]  /*53500*/  STL.64 [R1+0x158], R102 ;  /* 0x0001586601007387 */ /* 0x0007e20000100a00 */
[C---:B--2---:R-:W-:Y:S03]  /*53510*/  HMMA.1688.F32.TF32 R104, R236.reuse, R6, R148 ;  /* 0x00000006ec68723c */ /* 0x044fe60000081094 */
[----:B------:R-:W-:Y:S05]  /*53520*/  STL.64 [R1+0x140], R96 ;  /* 0x0001406001007387 */ /* 0x000fea0000100a00 */
[----:B---3--:R-:W-:Y:S01]  /*53530*/  HMMA.1688.F32.TF32 R100, R236, R10, R152 ;  /* 0x0000000aec64723c */ /* 0x008fe20000081098 */
[----:B------:R2:W-:Y:S01]  /*53540*/  STL.64 [R1+0x148], R98 ;  /* 0x0001486201007387 */ /* 0x0005e20000100a00 */
[----:B------:R-:W-:-:S02]  /*53550*/  IMAD.MOV.U32 R228, RZ, RZ, R205 ;  /* 0x000000ffffe47224 */ /* 0x000fc400078e00cd */
[----:B------:R-:W-:Y:S01]  /*53560*/  IMAD.MOV.U32 R229, RZ, RZ, R206 ;  /* 0x000000ffffe57224 */ /* 0x000fe200078e00ce */
[----:B------:R-:W-:Y:S01]  /*53570*/  MOV R231, R200 ;  /* 0x000000c800e77202 */ /* 0x000fe20000000f00 */
[----:B------:R-:W-:Y:S01]  /*53580*/  IMAD.MOV.U32 R230, RZ, RZ, R207 ;  /* 0x000000ffffe67224 */ /* 0x000fe200078e00cf */
[----:B------:R-:W-:Y:S01]  /*53590*/  MOV R212, R226 ;  /* 0x000000e200d47202 */ /* 0x000fe20000000f00 */
[----:B------:R-:W-:Y:S01]  /*535a0*/  IMAD.MOV.U32 R213, RZ, RZ, R196 ;  /* 0x000000ffffd57224 */ /* 0x000fe200078e00c4 */
[----:B------:R-:W-:Y:S01]  /*535b0*/  LDS R152, [R2+0x14200] ;  /* 0x0142000002987984 */ /* 0x000fe20000000800 */
[----:B--2---:R-:W-:Y:S05]  /*535c0*/  HMMA.1688.F32.TF32 R96, R236, R14, R216 ;  /* 0x0000000eec60723c */ /* 0x004fea00000810d8 */
[----:B------:R-:W-:Y:S04]  /*535d0*/  STL.64 [R1+0x130], R104 ;  /* 0x0001306801007387 */ /* 0x000fe80000100a00 */
[----:B------:R-:W-:Y:S04]  /*535e0*/  STL.64 [R1+0x138], R106 ;  /* 0x0001386a01007387 */ /* 0x000fe80000100a00 */
[----:B------:R-:W-:Y:S04]  /*535f0*/  STL.64 [R1+0x120], R100 ;  /* 0x0001206401007387 */ /* 0x000fe80000100a00 */
[----:B------:R-:W-:Y:S04]  /*53600*/  STL.64 [R1+0x128], R102 ;  /* 0x0001286601007387 */ /* 0x000fe80000100a00 */
[----:B------:R-:W2:Y:S01]  /*53610*/  LDL.LU R205, [R1+0x38a8] ;  /* 0x0038a80001cd7983 */ /* 0x000ea20000300800 */
[----:B------:R-:W-:-:S02]  /*53620*/  IMAD.MOV.U32 R214, RZ, RZ, R197 ;  /* 0x000000ffffd67224 */ /* 0x000fc400078e00c5 */
[----:B------:R-:W-:Y:S01]  /*53630*/  IMAD.MOV.U32 R215, RZ, RZ, R198 ;  /* 0x000000ffffd77224 */ /* 0x000fe200078e00c6 */
[----:B------:R-:W-:Y:S04]  /*53640*/  LDS R154, [R2+0x16200] ;  /* 0x01620000029a7984 */ /* 0x000fe80000000800 */
[----:B------:R3:W-:Y:S04]  /*53650*/  STL.64 [R1+0x110], R96 ;  /* 0x0001106001007387 */ /* 0x0007e80000100a00 */
[----:B------:R4:W-:Y:S04]  /*53660*/  STL.64 [R1+0x118], R98 ;  /* 0x0001186201007387 */ /* 0x0009e80000100a00 */
[----:B------:R-:W2:Y:S04]  /*53670*/  LDL.LU R206, [R1+0x38a4] ;  /* 0x0038a40001ce7983 */ /* 0x000ea80000300800 */
[----:B------:R-:W2:Y:S01]  /*53680*/  LDL.LU R207, [R1+0x38a0] ;  /* 0x0038a00001cf7983 */ /* 0x000ea20000300800 */
[----:B---3--:R-:W-:-:S02]  /*53690*/  IMAD.MOV.U32 R96, RZ, RZ, R201 ;  /* 0x000000ffff607224 */ /* 0x008fc400078e00c9 */
[----:B------:R-:W-:Y:S01]  /*536a0*/  IMAD.MOV.U32 R97, RZ, RZ, R202 ;  /* 0x000000ffff617224 */ /* 0x000fe200078e00ca */
[----:B------:R-:W3:Y:S01]  /*536b0*/  LDL.LU R200, [R1+0x389c] ;  /* 0x00389c0001c87983 */ /* 0x000ee20000300800 */
[----:B----4-:R-:W-:-:S03]  /*536c0*/  IMAD.MOV.U32 R98, RZ, RZ, R203 ;  /* 0x000000ffff627224 */ /* 0x010fc600078e00cb */
[----:B------:R-:W3:Y:S01]  /*536d0*/  LDL.LU R201, [R1+0x3898] ;  /* 0x0038980001c97983 */ /* 0x000ee20000300800 */
[----:B------:R-:W-:-:S03]  /*536e0*/  IMAD.MOV.U32 R99, RZ, RZ, R172 ;  /* 0x000000ffff637224 */ /* 0x000fc600078e00ac */
[----:B------:R-:W3:Y:S01]  /*536f0*/  LDL.LU R202, [R1+0x3894] ;  /* 0x0038940001ca7983 */ /* 0x000ee20000300800 */
[----:B------:R-:W-:-:S03]  /*53700*/  IMAD.MOV.U32 R100, RZ, RZ, R173 ;  /* 0x000000ffff647224 */ /* 0x000fc600078e00ad */
[----:B------:R-:W3:Y:S01]  /*53710*/  LDL.LU R203, [R1+0x3890] ;  /* 0x0038900001cb7983 */ /* 0x000ee20000300800 */
[----:B------:R-:W-:-:S03]  /*53720*/  IMAD.MOV.U32 R101, RZ, RZ, R174 ;  /* 0x000000ffff657224 */ /* 0x000fc600078e00ae */
[----:B------:R-:W4:Y:S01]  /*53730*/  LDL.LU R172, [R1+0x388c] ;  /* 0x00388c0001ac7983 */ /* 0x000f220000300800 */
[----:B------:R-:W-:-:S03]  /*53740*/  IMAD.MOV.U32 R102, RZ, RZ, R224 ;  /* 0x000000ffff667224 */ /* 0x000fc600078e00e0 */
[----:B------:R-:W4:Y:S01]  /*53750*/  LDL.LU R173, [R1+0x3888] ;  /* 0x0038880001ad7983 */ /* 0x000f220000300800 */
[----:B------:R-:W-:-:S03]  /*53760*/  IMAD.MOV.U32 R103, RZ, RZ, R225 ;  /* 0x000000ffff677224 */ /* 0x000fc600078e00e1 */
[----:B------:R-:W4:Y:S04]  /*53770*/  LDL.LU R174, [R1+0x3884] ;  /* 0x0038840001ae7983 */ /* 0x000f280000300800 */
[----:B------:R-:W2:Y:S04]  /*53780*/  LDL.LU R224, [R1+0x3880] ;  /* 0x0038800001e07983 */ /* 0x000ea80000300800 */
[----:B------:R-:W2:Y:S04]  /*53790*/  LDL.LU R225, [R1+0x387c] ;  /* 0x00387c0001e17983 */ /* 0x000ea80000300800 */
[----:B------:R-:W2:Y:S04]  /*537a0*/  LDL.LU R156, [R1+0x80] ;  /* 0x00008000019c7983 */ /* 0x000ea80000300800 */
[----:B------:R-:W2:Y:S04]  /*537b0*/  LDL.LU R157, [R1+0x84] ;  /* 0x00008400019d7983 */ /* 0x000ea80000300800 */
[----:B------:R-:W2:Y:S04]  /*537c0*/  LDL.LU R158, [R1+0x88] ;  /* 0x00008800019e7983 */ /* 0x000ea80000300800 */
[----:B------:R-:W2:Y:S01]  /*537d0*/  LDL.LU R159, [R1+0x8c] ;  /* 0x00008c00019f7983 */ /* 0x000ea20000300800 */
[----:B------:R-:W-:-:S03]  /*537e0*/  IMAD.MOV.U32 R108, RZ, RZ, R199 ;  /* 0x000000ffff6c7224 */ /* 0x000fc600078e00c7 */
        /* <DEDUP_REMOVED lines=9> */
[----:B------:R-:W-:-:S03]  /*53880*/  MOV R105, R223 ;  /* 0x000000df00697202 */ /* 0x000fc60000000f00 */
[----:B------:R-:W2:Y:S04]  /*53890*/  LDL.LU R192, [R1+0x3864] ;  /* 0x0038640001c07983 */ /* 0x000ea80000300800 */
[----:B------:R-:W2:Y:S04]  /*538a0*/  LDL.LU R220, [R1+0x3860] ;  /* 0x0038600001dc7983 */ /* 0x000ea80000300800 */
[----:B------:R-:W2:Y:S04]  /*538b0*/  LDL.LU R221, [R1+0x385c] ;  /* 0x00385c0001dd7983 */ /* 0x000ea80000300800 */
[----:B------:R-:W2:Y:S04]  /*538c0*/  LDL.LU R222, [R1+0x3858] ;  /* 0x0038580001de7983 */ /* 0x000ea80000300800 */
[----:B------:R-:W2:Y:S01]  /*538d0*/  LDL.LU R223, [R1+0x3854] ;  /* 0x0038540001df7983 */ /* 0x000ea20000300800 */
[----:B------:R-:W-:-:S02]  /*538e0*/  IMAD.MOV.U32 R106, RZ, RZ, R193 ;  /* 0x000000ffff6a7224 */ /* 0x000fc400078e00c1 */
[----:B------:R-:W-:Y:S01]  /*538f0*/  IMAD.MOV.U32 R107, RZ, RZ, R194 ;  /* 0x000000ffff6b7224 */ /* 0x000fe200078e00c2 */
[----:B------:R-:W3:Y:S01]  /*53900*/  LDL.LU R193, [R1+0x3850] ;  /* 0x0038500001c17983 */ /* 0x000ee20000300800 */
[----:B------:R-:W-:-:S03]  /*53910*/  IMAD.MOV.U32 R208, RZ, RZ, R195 ;  /* 0x000000ffffd07224 */ /* 0x000fc600078e00c3 */
[----:B------:R-:W3:Y:S04]  /*53920*/  LDL.LU R194, [R1+0x384c] ;  /* 0x00384c0001c27983 */ /* 0x000ee80000300800 */
[----:B------:R-:W3:Y:S01]  /*53930*/  LDL.LU R195, [R1+0x3848] ;  /* 0x0038480001c37983 */ /* 0x000ee20000300800 */
[----:B------:R-:W-:Y:S02]  /*53940*/  IMAD.MOV.U32 R209, RZ, RZ, R227 ;  /* 0x000000ffffd17224 */ /* 0x000fe400078e00e3 */
[----:B------:R-:W-:Y:S01]  /*53950*/  IMAD.MOV.U32 R210, RZ, RZ, R175 ;  /* 0x000000ffffd27224 */ /* 0x000fe200078e00af */
[----:B------:R-:W4:Y:S04]  /*53960*/  LDL.LU R227, [R1+0x3844] ;  /* 0x0038440001e37983 */ /* 0x000f280000300800 */
[----:B------:R-:W4:Y:S01]  /*53970*/  LDL.LU R175, [R1+0x3840] ;  /* 0x0038400001af7983 */ /* 0x000f220000300800 */
[----:B------:R-:W-:Y:S01]  /*53980*/  IMAD.MOV.U32 R211, RZ, RZ, R0 ;  /* 0x000000ffffd37224 */ /* 0x000fe200078e0000 */
[C---:B-1----:R-:W-:Y:S02]  /*53990*/  HMMA.1688.F32.TF32 R104, R112.reuse, R18, R104 ;  /* 0x000000127068723c */ /* 0x042fe40000081068 */
[----:B------:R-:W-:Y:S04]  /*539a0*/  LDS R153, [R3+0x14200] ;  /* 0x0142000003997984 */ /* 0x000fe80000000800 */
[----:B------:R-:W-:Y:S02]  /*539b0*/  LDS R155, [R3+0x16200] ;  /* 0x01620000039b7984 */ /* 0x000fe40000000800 */
[----:B------:R-:W-:Y:S08]  /*539c0*/  HMMA.1688.F32.TF32 R96, R112, R26, R96 ;  /* 0x0000001a7060723c */ /* 0x000ff00000081060 */
[C---:B--2---:R-:W-:Y:S08]  /*539d0*/  HMMA.1688.F32.TF32 R116, R236.reuse, R18, R220 ;  /* 0x00000012ec74723c */ /* 0x044ff000000810dc */
[C---:B---3--:R-:W-:Y:S11]  /*539e0*/  HMMA.1688.F32.TF32 R120, R236.reuse, R22, R192 ;  /* 0x00000016ec78723c */ /* 0x048ff600000810c0 */
[----:B------:R-:W-:Y:S04]  /*539f0*/  @!UPT UIADD3 URZ, URZ, URZ, URZ ;  /* 0x0000003f3f3ff290 */ /* 0x000fe8000fffe03f */
[----:B------:R1:W-:Y:S01]  /*53a00*/  STL [R1+0x100], R116 ;  /* 0x0001007401007387 */ /* 0x0003e20000100800 */
[----:B------:R-:W-:Y:S01]  /*53a10*/  IMAD.MOV.U32 R13, RZ, RZ, R117 ;  /* 0x000000ffff0d7224 */ /* 0x000fe200078e0075 */
[----:B------:R-:W-:Y:S01]  /*53a20*/  MOV R0, R119 ;  /* 0x0000007700007202 */ /* 0x000fe20000000f00 */
[----:B------:R-:W-:Y:S02]  /*53a30*/  IMAD.MOV.U32 R12, RZ, RZ, R118 ;  /* 0x000000ffff0c7224 */ /* 0x000fe400078e0076 */
[C---:B-1----:R-:W-:Y:S03]  /*53a40*/  HMMA.1688.F32.TF32 R116, R236.reuse, R26, R196 ;  /* 0x0000001aec74723c */ /* 0x042fe600000810c4 */
[----:B------:R-:W-:Y:S04]  /*53a50*/  STL.64 [R1+0xf0], R120 ;  /* 0x0000f07801007387 */ /* 0x000fe80000100a00 */
[----:B------:R1:W-:Y:S01]  /*53a60*/  STL.64 [R1+0xf8], R122 ;  /* 0x0000f87a01007387 */ /* 0x0003e20000100a00 */
[C---:B----4-:R-:W-:Y:S08]  /*53a70*/  HMMA.1688.F32.TF32 R124, R236.reuse, R30, R224 ;  /* 0x0000001eec7c723c */ /* 0x050ff000000810e0 */
[C---:B-1----:R-:W-:Y:S07]  /*53a80*/  HMMA.1688.F32.TF32 R120, R236.reuse, R34, R172 ;  /* 0x00000022ec78723c */ /* 0x042fee00000810ac */
        /* <DEDUP_REMOVED lines=9> */
[C---:B--2---:R-:W-:Y:S03]  /*53b20*/  HMMA.1688.F32.TF32 R120, R236.reuse, R46, R164 ;  /* 0x0000002eec78723c */ /* 0x044fe600000810a4 */
[----:B------:R1:W-:Y:S05]  /*53b30*/  STL.64 [R1+0xa8], R118 ;  /* 0x0000a87601007387 */ /* 0x0003ea0000100a00 */
[C---:B-1----:R-:W-:Y:S06]  /*53b40*/  HMMA.1688.F32.TF32 R116, R236.reuse, R50, R168 ;  /* 0x00000032ec74723c */ /* 0x042fec00000810a8 */
[----:B------:R-:W-:Y:S04]  /*53b50*/  STL.64 [R1+0x17d0], R124 ;  /* 0x0017d07c01007387 */ /* 0x000fe80000100a00 */
[----:B------:R1:W-:Y:S05]  /*53b60*/  STL.64 [R1+0x17d8], R126 ;  /* 0x0017d87e01007387 */ /* 0x0003ea0000100a00 */
[----:B------:R-:W-:Y:S04]  /*53b70*/  STL.64 [R1+0x17c0], R120 ;  /* 0x0017c07801007387 */ /* 0x000fe80000100a00 */
[----:B------:R2:W-:Y:S01]  /*53b80*/  STL.64 [R1+0x17c8], R122 ;  /* 0x0017c87a01007387 */ /* 0x0005e20000100a00 */
[C---:B-1----:R-:W-:Y:S03]  /*53b90*/  HMMA.1688.F32.TF32 R124, R236.reuse, R54, R184 ;  /* 0x00000036ec7c723c */ /* 0x042fe600000810b8 */
[----:B------:R-:W-:Y:S04]  /*53ba0*/  LDS R168, [R2+0x14380] ;  /* 0x0143800002a87984 */ /* 0x000fe80000000800 */
[----:B------:R-:W-:Y:S01]  /*53bb0*/  LDS R170, [R2+0x16380] ;  /* 0x0163800002aa7984 */ /* 0x000fe20000000800 */
[C---:B--2---:R-:W-:Y:S03]  /*53bc0*/  HMMA.1688.F32.TF32 R120, R236.reuse, R58, R188 ;  /* 0x0000003aec78723c */ /* 0x044fe600000810bc */
        /* <DEDUP_REMOVED lines=8> */
[----:B------:R-:W-:Y:S08]  /*53c50*/  STL.64 [R1+0x1798], R122 ;  /* 0x0017987a01007387 */ /* 0x000ff00000100a00 */
[----:B------:R-:W-:Y:S04]  /*53c60*/  STL.64 [R1+0x1780], R116 ;  /* 0x0017807401007387 */ /* 0x000fe80000100a00 */
[----:B------:R1:W-:Y:S02]  /*53c70*/  STL.64 [R1+0x1788], R118 ;  /* 0x0017887601007387 */ /* 0x0003e40000100a00 */
[C---:B-1----:R-:W-:Y:S08]  /*53c80*/  HMMA.1688.F32.TF32 R116, R112.reuse, R10, R100 ;  /* 0x0000000a7074723c */ /* 0x042ff00000081064 */
[----:B------:R-:W-:Y:S08]  /*53c90*/  HMMA.1688.F32.TF32 R100, R112, R14, R212 ;  /* 0x0000000e7064723c */ /* 0x000ff000000810d4 */
[----:B------:R-:W-:Y:S08]  /*53ca0*/  HMMA.1688.F32.TF32 R124, R236, R66, R180 ;  /* 0x00000042ec7c723c */ /* 0x000ff000000810b4 */
[----:B------:R-:W-:Y:S01]  /*53cb0*/  HMMA.1688.F32.TF32 R120, R112, R6, R156 ;  /* 0x000000067078723c */ /* 0x000fe2000008109c */
[----:B------:R-:W-:Y:S04]  /*53cc0*/  LDS R156, [R2+0x14280] ;  /* 0x01428000029c7984 */ /* 0x000fe80000000800 */
[----:B------:R-:W-:Y:S03]  /*53cd0*/  LDS R158, [R2+0x16280] ;  /* 0x01628000029e7984 */ /* 0x000fe60000000800 */
[----:B------:R-:W-:Y:S01]  /*53ce0*/  IMAD.MOV.U32 R9, RZ, RZ, R100 ;  /* 0x000000ffff097224 */ /* 0x000fe200078e0064 */
[----:B------:R-:W-:Y:S01]  /*53cf0*/  LDS R157, [R3+0x14280] ;  /* 0x01428000039d7984 */ /* 0x000fe20000000800 */
[----:B------:R-:W-:-:S02]  /*53d00*/  IMAD.MOV.U32 R8, RZ, RZ, R101 ;  /* 0x000000ffff087224 */ /* 0x000fc400078e0065 */
[----:B------:R-:W-:Y:S01]  /*53d10*/  IMAD.MOV.U32 R5, RZ, RZ, R102 ;  /* 0x000000ffff057224 */ /* 0x000fe200078e0066 */
[----:B------:R-:W-:Y:S01]  /*53d20*/  LDS R159, [R3+0x16280] ;  /* 0x01628000039f7984 */ /* 0x000fe20000000800 */
[----:B------:R-:W-:Y:S02]  /*53d30*/  IMAD.MOV.U32 R4, RZ, RZ, R103 ;  /* 0x000000ffff047224 */ /* 0x000fe400078e0067 */
        /* <DEDUP_REMOVED lines=14> */
[----:B--2---:R-:W-:Y:S01]  /*53e20*/  HMMA.1688.F32.TF32 R100, R112, R34, R228 ;  /* 0x000000227064723c */ /* 0x004fe200000810e4 */
[----:B------:R-:W-:Y:S01]  /*53e30*/  MOV R108, R68 ;  /* 0x00000044006c7202 */ /* 0x000fe20000000f00 */
[----:B------:R-:W-:Y:S01]  /*53e40*/  IMAD.MOV.U32 R109, RZ, RZ, R69 ;  /* 0x000000ffff6d7224 */ /* 0x000fe200078e0045 */
[----:B------:R-:W-:Y:S01]  /*53e50*/  LDS R116, [R2+0x14180] ;  /* 0x0141800002747984 */ /* 0x000fe20000000800 */
[----:B------:R-:W-:-:S02]  /*53e60*/  IMAD.MOV.U32 R110, RZ, RZ, R70 ;  /* 0x000000ffff6e7224 */ /* 0x000fc400078e0046 */
[----:B------:R-:W-:Y:S01]  /*53e70*/  IMAD.MOV.U32 R111, RZ, RZ, R71 ;  /* 0x000000ffff6f7224 */ /* 0x000fe200078e0047 */
[----:B------:R-:W-:Y:S01]  /*53e80*/  LDS R118, [R2+0x16180] ;  /* 0x0161800002767984 */ /* 0x000fe20000000800 */
[----:B-1----:R-:W-:Y:S03]  /*53e90*/  HMMA.1688.F32.TF32 R96, R112, R38, R244 ;  /* 0x000000267060723c */ /* 0x002fe600000810f4 */
[----:B------:R-:W-:Y:S04]  /*53ea0*/  LDS R117, [R3+0x14180] ;  /* 0x0141800003757984 */ /* 0x000fe80000000800 */
[----:B------:R1:W-:Y:S04]  /*53eb0*/  STL.64 [R1+0x1710], R104 ;  /* 0x0017106801007387 */ /* 0x0003e80000100a00 */
[----:B------:R2:W-:Y:S04]  /*53ec0*/  STL.64 [R1+0x1718], R106 ;  /* 0x0017186a01007387 */ /* 0x0005e80000100a00 */
[----:B------:R-:W-:Y:S01]  /*53ed0*/  STL.64 [R1+0x1700], R100 ;  /* 0x0017006401007387 */ /* 0x000fe20000100a00 */
[----:B-1----:R-:W-:-:S03]  /*53ee0*/  IMAD.MOV.U32 R104, RZ, RZ, R76 ;  /* 0x000000ffff687224 */ /* 0x002fc600078e004c */
[----:B------:R-:W-:Y:S01]  /*53ef0*/  STL.64 [R1+0x1708], R102 ;  /* 0x0017086601007387 */ /* 0x000fe20000100a00 */
[----:B------:R-:W-:-:S03]  /*53f00*/  IMAD.MOV.U32 R105, RZ, RZ, R77 ;  /* 0x000000ffff697224 */ /* 0x000fc600078e004d */
[----:B------:R-:W3:Y:S01]  /*53f10*/  LDL.LU R76, [R1+0x383c] ;  /* 0x00383c00014c7983 */ /* 0x000ee20000300800 */
[----:B--2---:R-:W-:-:S03]  /*53f20*/  IMAD.MOV.U32 R106, RZ, RZ, R78 ;  /* 0x000000ffff6a7224 */ /* 0x004fc600078e004e */
[----:B------:R1:W-:Y:S01]  /*53f30*/  STL.64 [R1+0x16f0], R96 ;  /* 0x0016f06001007387 */ /* 0x0003e20000100a00 */
[----:B------:R-:W-:-:S03]  /*53f40*/  IMAD.MOV.U32 R107, RZ, RZ, R79 ;  /* 0x000000ffff6b7224 */ /* 0x000fc600078e004f */
[----:B------:R2:W-:Y:S04]  /*53f50*/  STL.64 [R1+0x16f8], R98 ;  /* 0x0016f86201007387 */ /* 0x0005e80000100a00 */
        /* <DEDUP_REMOVED lines=10> */
[----:B------:R-:W3:Y:S01]  /*54000*/  LDL.LU R71, [R1+0x3820] ;  /* 0x0038200001477983 */ /* 0x000ee20000300800 */
        /* <DEDUP_REMOVED lines=8> */
[----:B-1----:R-:W-:Y:S01]  /*54090*/  IMAD.MOV.U32 R96, RZ, RZ, R86 ;  /* 0x000000ffff607224 */ /* 0x002fe200078e0056 */
[----:B------:R-:W-:-:S02]  /*540a0*/  MOV R97, R87 ;  /* 0x0000005700617202 */ /* 0x000fc40000000f00 */
[----:B------:R-:W4:Y:S01]  /*540b0*/  LDL.LU R86, [R1+0x380c] ;  /* 0x00380c0001567983 */ /* 0x000f220000300800 */
[----:B--2---:R-:W-:Y:S02]  /*540c0*/  IMAD.MOV.U32 R98, RZ, RZ, R91 ;  /* 0x000000ffff627224 */ /* 0x004fe400078e005b */
[----:B------:R-:W-:Y:S01]  /*540d0*/  IMAD.MOV.U32 R99, RZ, RZ, R95 ;  /* 0x000000ffff637224 */ /* 0x000fe200078e005f */
[----:B------:R-:W1:Y:S01]  /*540e0*/  LDS R119, [R3+0x16180] ;  /* 0x0161800003777984 */ /* 0x000e620000000800 */
[C---:B---3--:R-:W-:Y:S11]  /*540f0*/  HMMA.1688.F32.TF32 R68, R112.reuse, R42, R68 ;  /* 0x0000002a7044723c */ /* 0x048ff60000081044 */
[----:B------:R-:W-:Y:S11]  /*54100*/  @!UPT UIADD3 URZ, URZ, URZ, URZ ;  /* 0x0000003f3f3ff290 */ /* 0x000ff6000fffe03f */
[----:B------:R-:W-:Y:S01]  /*54110*/  @!UPT UIADD3 URZ, URZ, URZ, URZ ;  /* 0x0000003f3f3ff290 */ /* 0x000fe2000fffe03f */
[----:B------:R-:W-:Y:S04]  /*54120*/  STL.64 [R1+0x16e0], R68 ;  /* 0x0016e04401007387 */ /* 0x000fe80000100a00 */
[----:B------:R2:W-:Y:S04]  /*54130*/  STL.64 [R1+0x16e8], R70 ;  /* 0x0016e84601007387 */ /* 0x0005e80000100a00 */
[----:B------:R-:W3:Y:S04]  /*54140*/  LDL.LU R87, [R1+0x3808] ;  /* 0x0038080001577983 */ /* 0x000ee80000300800 */
[----:B------:R-:W3:Y:S04]  /*54150*/  LDL.LU R91, [R1+0x3804] ;  /* 0x00380400015b7983 */ /* 0x000ee80000300800 */
[----:B------:R-:W3:Y:S01]  /*54160*/  LDL.LU R95, [R1+0x3800] ;  /* 0x00380000015f7983 */ /* 0x000ee20000300800 */
[C---:B----4-:R-:W-:Y:S08]  /*54170*/  HMMA.1688.F32.TF32 R100, R112.reuse, R46, R72 ;  /* 0x0000002e7064723c */ /* 0x050ff00000081048 */
[C---:B------:R-:W-:Y:S08]  /*54180*/  HMMA.1688.F32.TF32 R72, R112.reuse, R50, R76 ;  /* 0x000000327048723c */ /* 0x040ff0000008104c */
[C---:B--2---:R-:W-:Y:S07]  /*54190*/  HMMA.1688.F32.TF32 R68, R112.reuse, R54, R80 ;  /* 0x000000367044723c */ /* 0x044fee0000081050 */
[----:B------:R-:W-:Y:S04]  /*541a0*/  STL.64 [R1+0x16d0], R100 ;  /* 0x0016d06401007387 */ /* 0x000fe80000100a00 */
[----:B------:R-:W-:Y:S04]  /*541b0*/  STL.64 [R1+0x16d8], R102 ;  /* 0x0016d86601007387 */ /* 0x000fe80000100a00 */
[----:B------:R-:W-:Y:S04]  /*541c0*/  STL.64 [R1+0x16c0], R72 ;  /* 0x0016c04801007387 */ /* 0x000fe80000100a00 */
[----:B------:R2:W-:Y:S04]  /*541d0*/  STL.64 [R1+0x16c8], R74 ;  /* 0x0016c84a01007387 */ /* 0x0005e80000100a00 */
[----:B------:R-:W-:Y:S04]  /*541e0*/  STL.64 [R1+0x16b0], R68 ;  /* 0x0016b04401007387 */ /* 0x000fe80000100a00 */
[----:B------:R4:W-:Y:S01]  /*541f0*/  STL.64 [R1+0x16b8], R70 ;  /* 0x0016b84601007387 */ /* 0x0009e20000100a00 */
[----:B------:R-:W-:Y:S01]  /*54200*/  IMAD.MOV.U32 R208, RZ, RZ, R251 ;  /* 0x000000ffffd07224 */ /* 0x000fe200078e00fb */
[C---:B---3--:R-:W-:Y:S08]  /*54210*/  HMMA.1688.F32.TF32 R76, R112.reuse, R58, R84 ;  /* 0x0000003a704c723c */ /* 0x048ff00000081054 */
[C---:B--2---:R-:W-:Y:S11]  /*54220*/  HMMA.1688.F32.TF32 R72, R112.reuse, R62, R88 ;  /* 0x0000003e7048723c */ /* 0x044ff60000081058 */
[----:B------:R-:W-:Y:S04]  /*54230*/  @!UPT UIADD3 URZ, URZ, URZ, URZ ;  /* 0x0000003f3f3ff290 */ /* 0x000fe8000fffe03f */
[----:B------:R-:W-:Y:S04]  /*54240*/  STL.64 [R1+0x16a0], R76 ;  /* 0x0016a04c01007387 */ /* 0x000fe80000100a00 */
[----:B------:R-:W-:Y:S04]  /*54250*/  STL.64 [R1+0x16a8], R78 ;  /* 0x0016a84e01007387 */ /* 0x000fe80000100a00 */
[----:B------:R-:W-:Y:S04]  /*54260*/  STL.64 [R1+0x1690], R72 ;  /* 0x0016904801007387 */ /* 0x000fe80000100a00 */
[----:B------:R-:W-:Y:S04]  /*54270*/  STL.64 [R1+0x1698], R74 ;  /* 0x0016984a01007387 */ /* 0x000fe80000100a00 */
[----:B------:R-:W2:Y:S01]  /*54280*/  LDL.LU R251, [R1+0x37fc] ;  /* 0x0037fc0001fb7983 */ /* 0x000ea20000300800 */
[----:B----4-:R-:W-:Y:S11]  /*54290*/  HMMA.1688.F32.TF32 R68, R112, R66, R92 ;  /* 0x000000427044723c */ /* 0x010ff6000008105c */
[----:B------:R-:W-:Y:S11]  /*542a0*/  @!UPT UIADD3 URZ, URZ, URZ, URZ ;  /* 0x0000003f3f3ff290 */ /* 0x000ff6000fffe03f */
[----:B------:R-:W-:Y:S01]  /*542b0*/  @!UPT UIADD3 URZ, URZ, URZ, URZ ;  /* 0x0000003f3f3ff290 */ /* 0x000fe2000fffe03f */
[----:B------:R-:W-:Y:S04]  /*542c0*/  STL.64 [R1+0x20], R68 ;  /* 0x0000204401007387 */ /* 0x000fe80000100a00 */
[----:B------:R1:W-:Y:S04]  /*542d0*/  STL.64 [R1+0x28], R70 ;  /* 0x0000284601007387 */ /* 0x0003e80000100a00 */
[----:B------:R-:W3:Y:S04]  /*542e0*/  LDL.LU R209, [R1+0x1a4] ;  /* 0x0001a40001d17983 */ /* 0x000ee80000300800 */
[----:B------:R-:W3:Y:S04]  /*542f0*/  LDL.LU R210, [R1+0x1a8] ;  /* 0x0001a80001d27983 */ /* 0x000ee80000300800 */
[----:B------:R-:W3:Y:S01]  /*54300*/  LDL.LU R211, [R1+0x1ac] ;  /* 0x0001ac0001d37983 */ /* 0x000ee20000300800 */
[C---:B-1----:R-:W-:Y:S08]  /*54310*/  HMMA.1688.F32.TF32 R68, R116.reuse, R10, R212 ;  /* 0x0000000a7444723c */ /* 0x042ff000000810d4 */
[C---:B------:R-:W-:Y:S08]  /*54320*/  HMMA.1688.F32.TF32 R244, R116.reuse, R18, R108 ;  /* 0x0000001274f4723c */ /* 0x040ff0000008106c */
[C---:B--2---:R-:W-:Y:S08]  /*54330*/  HMMA.1688.F32.TF32 R72, R116.reuse, R6, R248 ;  /* 0x000000067448723c */ /* 0x044ff000000810f8 */
[C---:B------:R-:W-:Y:S11]  /*54340*/  HMMA.1688.F32.TF32 R248, R116.reuse, R14, R104 ;  /* 0x0000000e74f8723c */ /* 0x040ff60000081068 */
[----:B------:R-:W-:Y:S04]  /*54350*/  @!UPT UIADD3 URZ, URZ, URZ, URZ ;  /* 0x0000003f3f3ff290 */ /* 0x000fe8000fffe03f */
[----:B------:R-:W-:Y:S04]  /*54360*/  STL.64 [R1+0x10], R72 ;  /* 0x0000104801007387 */ /* 0x000fe80000100a00 */
[----:B------:R-:W-:Y:S04]  /*54370*/  STL.64 [R1+0x18], R74 ;  /* 0x0000184a01007387 */ /* 0x000fe80000100a00 */
[----:B------:R-:W-:Y:S04]  /*54380*/  STL.64 [R1+0x3738], R250 ;  /* 0x003738fa01007387 */ /* 0x000fe80000100a00 */
[----:B------:R-:W-:Y:S04]  /*54390*/  STL.64 [R1], R68 ;  /* 0x0000004401007387 */ /* 0x000fe80000100a00 */
[----:B------:R1:W-:Y:S02]  /*543a0*/  STL.64 [R1+0x8], R70 ;  /* 0x0000084601007387 */ /* 0x0003e40000100a00 */
[C---:B-1----:R-:W-:Y:S02]  /*543b0*/  HMMA.1688.F32.TF32 R68, R116.reuse, R22, R228 ;  /* 0x000000167444723c */ /* 0x042fe400000810e4 */
[----:B------:R-:W-:Y:S04]  /*543c0*/  STL.64 [R1+0x3730], R248 ;  /* 0x003730f801007387 */ /* 0x000fe80000100a00 */
[----:B------:R-:W-:Y:S02]  /*543d0*/  STL.64 [R1+0x3748], R246 ;  /* 0x003748f601007387 */ /* 0x000fe40000100a00 */
[C---:B------:R-:W-:Y:S02]  /*543e0*/  HMMA.1688.F32.TF32 R72, R116.reuse, R26, R96 ;  /* 0x0000001a7448723c */ /* 0x040fe40000081060 */
[----:B------:R-:W-:Y:S04]  /*543f0*/  STL.64 [R1+0x3740], R244 ;  /* 0x003740f401007387 */ /* 0x000fe80000100a00 */
[----:B------:R-:W2:Y:S04]  /*54400*/  LDL.LU R228, [R1+0x1b0] ;  /* 0x0001b00001e47983 */ /* 0x000ea80000300800 */
[----:B------:R-:W2:Y:S04]  /*54410*/  LDL.LU R229, [R1+0x1b4] ;  /* 0x0001b40001e57983 */ /* 0x000ea80000300800 */
[----:B------:R-:W2:Y:S04]  /*54420*/  LDL.LU R230, [R1+0x1b8] ;  /* 0x0001b80001e67983 */ /* 0x000ea80000300800 */
[----:B------:R-:W2:Y:S04]  /*54430*/  LDL.LU R231, [R1+0x1bc] ;  /* 0x0001bc0001e77983 */ /* 0x000ea80000300800 */
        /* <DEDUP_REMOVED lines=19> */
[----:B------:R-:W4:Y:S01]  /*54570*/  LDL.LU R99, [R1+0x21c] ;  /* 0x00021c0001637983 */ /* 0x000f220000300800 */
[C---:B---3--:R-:W-:Y:S03]  /*54580*/  HMMA.1688.F32.TF32 R76, R116.reuse, R30, R208 ;  /* 0x0000001e744c723c */ /* 0x048fe600000810d0 */
        /* <DEDUP_REMOVED lines=9> */
[----:B------:R-:W-:Y:S01]  /*54620*/  STL.64 [R1+0x3770], R76 ;  /* 0x0037704c01007387 */ /* 0x000fe20000100a00 */
[C---:B--2---:R-:W-:Y:S03]  /*54630*/  HMMA.1688.F32.TF32 R80, R116.reuse, R34, R228 ;  /* 0x000000227450723c */ /* 0x044fe600000810e4 */
[----:B------:R-:W2:Y:S04]  /*54640*/  LDL.LU R228, [R1+0xc90] ;  /* 0x000c900001e47983 */ /* 0x000ea80000300800 */
[----:B------:R-:W2:Y:S04]  /*54650*/  LDL.LU R229, [R1+0xc94] ;  /* 0x000c940001e57983 */ /* 0x000ea80000300800 */
[----:B------:R-:W2:Y:S04]  /*54660*/  LDL.LU R230, [R1+0xc98] ;  /* 0x000c980001e67983 */ /* 0x000ea80000300800 */
[----:B------:R-:W2:Y:S01]  /*54670*/  LDL.LU R231, [R1+0xc9c] ;  /* 0x000c9c0001e77983 */ /* 0x000ea20000300800 */
[C---:B----4-:R-:W-:Y:S08]  /*54680*/  HMMA.1688.F32.TF32 R84, R116.reuse, R38, R100 ;  /* 0x000000267454723c */ /* 0x050ff00000081064 */
[C---:B------:R-:W-:Y:S01]  /*54690*/  HMMA.1688.F32.TF32 R88, R116.reuse, R42, R212 ;  /* 0x0000002a7458723c */ /* 0x040fe200000810d4 */
[----:B------:R-:W-:Y:S07]  /*546a0*/  STL.64 [R1+0x3788], R82 ;  /* 0x0037885201007387 */ /* 0x000fee0000100a00 */
[C---:B------:R-:W-:Y:S01]  /*546b0*/  HMMA.1688.F32.TF32 R92, R116.reuse, R46, R104 ;  /* 0x0000002e745c723c */ /* 0x040fe20000081068 */
[----:B------:R-:W-:Y:S06]  /*546c0*/  STL.64 [R1+0x3780], R80 ;  /* 0x0037805001007387 */ /* 0x000fec0000100a00 */
[----:B------:R-:W-:Y:S04]  /*546d0*/  STL.64 [R1+0x3798], R86 ;  /* 0x0037985601007387 */ /* 0x000fe80000100a00 */
[----:B------:R-:W-:Y:S01]  /*546e0*/  STL.64 [R1+0x3790], R84 ;  /* 0x0037905401007387 */ /* 0x000fe20000100a00 */
[C---:B------:R-:W-:Y:S03]  /*546f0*/  HMMA.1688.F32.TF32 R96, R116.reuse, R50, R96 ;  /* 0x000000327460723c */ /* 0x040fe60000081060 */
[----:B------:R-:W-:Y:S05]  /*54700*/  STL [R1+0x36f0], R88 ;  /* 0x0036f05801007387 */ /* 0x000fea0000100800 */
[C---:B---3--:R-:W-:Y:S01]  /*54710*/  HMMA.1688.F32.TF32 R100, R116.reuse, R54, R108 ;  /* 0x000000367464723c */ /* 0x048fe2000008106c */
[----:B------:R-:W-:Y:S04]  /*54720*/  STL [R1+0x36ec], R89 ;  /* 0x0036ec5901007387 */ /* 0x000fe80000100800 */
[----:B------:R-:W-:Y:S03]  /*54730*/  STL [R1+0x36e8], R90 ;  /* 0x0036e85a01007387 */ /* 0x000fe60000100800 */
[C---:B------:R-:W-:Y:S01]  /*54740*/  HMMA.1688.F32.TF32 R104, R116.reuse, R58, R208 ;  /* 0x0000003a7468723c */ /* 0x040fe200000810d0 */
[----:B------:R-:W-:Y:S04]  /*54750*/  STL [R1+0x36e4], R91 ;  /* 0x0036e45b01007387 */ /* 0x000fe80000100800 */
[----:B------:R-:W-:Y:S04]  /*54760*/  STL [R1+0x3700], R92 ;  /* 0x0037005c01007387 */ /* 0x000fe80000100800 */
[----:B------:R3:W-:Y:S04]  /*54770*/  STL [R1+0x36fc], R93 ;  /* 0x0036fc5d01007387 */ /* 0x0007e80000100800 */
[----:B------:R4:W-:Y:S04]  /*54780*/  STL [R1+0x36f8], R94 ;  /* 0x0036f85e01007387 */ /* 0x0009e80000100800 */
[----:B------:R1:W-:Y:S04]  /*54790*/  STL [R1+0x36f4], R95 ;  /* 0x0036f45f01007387 */ /* 0x0003e80000100800 */
[----:B------:R-:W-:Y:S04]  /*547a0*/  STL [R1+0x370c], R96 ;  /* 0x00370c6001007387 */ /* 0x000fe80000100800 */
[----:B------:R-:W-:Y:S04]  /*547b0*/  STL [R1+0x3708], R97 ;  /* 0x0037086101007387 */ /* 0x000fe80000100800 */
[----:B------:R-:W-:Y:S04]  /*547c0*/  STL [R1+0x3704], R98 ;  /* 0x0037046201007387 */ /* 0x000fe80000100800 */
[----:B------:R1:W-:Y:S04]  /*547d0*/  STL [R1+0x36e0], R99 ;  /* 0x0036e06301007387 */ /* 0x0003e80000100800 */
[----:B------:R-:W-:Y:S04]  /*547e0*/  STL [R1+0x3718], R100 ;  /* 0x0037186401007387 */ /* 0x000fe80000100800 */
[----:B------:R-:W-:Y:S04]  /*547f0*/  STL [R1+0x3714], R101 ;  /* 0x0037146501007387 */ /* 0x000fe80000100800 */
[----:B------:R-:W-:Y:S04]  /*54800*/  STL [R1+0x3710], R102 ;  /* 0x0037106601007387 */ /* 0x000fe80000100800 */
[----:B------:R-:W-:Y:S04]  /*54810*/  STL [R1+0x36dc], R103 ;  /* 0x0036dc6701007387 */ /* 0x000fe80000100800 */
[----:B------:R-:W-:Y:S04]  /*54820*/  STL [R1+0x3720], R104 ;  /* 0x0037206801007387 */ /* 0x000fe80000100800 */
[----:B------:R1:W-:Y:S04]  /*54830*/  STL [R1+0x371c], R105 ;  /* 0x00371c6901007387 */ /* 0x0003e80000100800 */
[----:B------:R-:W-:Y:S04]  /*54840*/  STL [R1+0x36d8], R106 ;  /* 0x0036d86a01007387 */ /* 0x000fe80000100800 */
[----:B------:R-:W-:Y:S04]  /*54850*/  STL [R1+0x36d4], R107 ;  /* 0x0036d46b01007387 */ /* 0x000fe80000100800 */
        /* <DEDUP_REMOVED lines=54> */
[----:B------:R-:W2:Y:S04]  /*54bc0*/  LDL.LU R229, [R1+0xde4] ;  /* 0x000de40001e57983 */ /* 0x000ea80000300800 */
[----:B------:R-:W2:Y:S04]  /*54bd0*/  LDL.LU R230, [R1+0xde8] ;  /* 0x000de80001e67983 */ /* 0x000ea80000300800 */
[----:B------:R-:W2:Y:S08]  /*54be0*/  LDL.LU R231, [R1+0xdec] ;  /* 0x000dec0001e77983 */ /* 0x000eb00000300800 */
[----:B------:R1:W-:Y:S04]  /*54bf0*/  STL [R1+0x372c], R108 ;  /* 0x00372c6c01007387 */ /* 0x0003e80000100800 */
[----:B------:R1:W-:Y:S04]  /*54c00*/  STL [R1+0x3728], R109 ;  /* 0x0037286d01007387 */ /* 0x0003e80000100800 */
[----:B------:R1:W-:Y:S04]  /*54c10*/  STL [R1+0x3724], R110 ;  /* 0x0037246e01007387 */ /* 0x0003e80000100800 */
[----:B------:R-:W-:Y:S01]  /*54c20*/  STL [R1+0x36d0], R111 ;  /* 0x0036d06f01007387 */ /* 0x000fe20000100800 */
[C---:B-1----:R-:W-:Y:S11]  /*54c30*/  HMMA.1688.F32.TF32 R68, R152.reuse, R46, R212 ;  /* 0x0000002e9844723c */ /* 0x042ff600000810d4 */
[----:B------:R-:W-:Y:S11]  /*54c40*/  @!UPT UIADD3 URZ, URZ, URZ, URZ ;  /* 0x0000003f3f3ff290 */ /* 0x000ff6000fffe03f */
[----:B------:R-:W-:Y:S02]  /*54c50*/  @!UPT UIADD3 URZ, URZ, URZ, URZ ;  /* 0x0000003f3f3ff290 */ /* 0x000fe4000fffe03f */
[----:B---3--:R-:W-:Y:S02]  /*54c60*/  IMAD.MOV.U32 R93, RZ, RZ, R68 ;  /* 0x000000ffff5d7224 */ /* 0x008fe400078e0044 */
[----:B----4-:R-:W-:Y:S02]  /*54c70*/  IMAD.MOV.U32 R94, RZ, RZ, R69 ;  /* 0x000000ffff5e7224 */ /* 0x010fe400078e0045 */
[----:B------:R-:W-:Y:S02]  /*54c80*/  IMAD.MOV.U32 R95, RZ, RZ, R70 ;  /* 0x000000ffff5f7224 */ /* 0x000fe400078e0046 */
[----:B------:R-:W-:Y:S01]  /*54c90*/  IMAD.MOV.U32 R88, RZ, RZ, R71 ;  /* 0x000000ffff587224 */ /* 0x000fe200078e0047 */
[----:B------:R-:W-:Y:S08]  /*54ca0*/  HMMA.1688.F32.TF32 R124, R152, R14, R124 ;  /* 0x0000000e987c723c */ /* 0x000ff0000008107c */
[----:B------:R-:W-:Y:S08]  /*54cb0*/  HMMA.1688.F32.TF32 R112, R116, R66, R216 ;  /* 0x000000427470723c */ /* 0x000ff000000810d8 */
        /* <DEDUP_REMOVED lines=10> */
[----:B------:R-:W-:Y:S01]  /*54d60*/  STL.64 [R1+0x37d0], R124 ;  /* 0x0037d07c01007387 */ /* 0x000fe20000100a00 */
[C---:B------:R-:W-:Y:S08]  /*54d70*/  HMMA.1688.F32.TF32 R148, R152.reuse, R38, R232 ;  /* 0x000000269894723c */ /* 0x040ff000000810e8 */
[----:B------:R-:W-:Y:S07]  /*54d80*/  HMMA.1688.F32.TF32 R68, R152, R50, R208 ;  /* 0x000000329844723c */ /* 0x000fee00000810d0 */
[----:B------:R-:W-:Y:S04]  /*54d90*/  STL.64 [R1+0x1680], R72 ;  /* 0x0016804801007387 */ /* 0x000fe80000100a00 */
[----:B------:R1:W-:Y:S04]  /*54da0*/  STL.64 [R1+0x1688], R74 ;  /* 0x0016884a01007387 */ /* 0x0003e80000100a00 */
        /* <DEDUP_REMOVED lines=60> */
[----:B------:R-:W-:Y:S02]  /*55170*/  IMAD.MOV.U32 R92, RZ, RZ, R71 ;  /* 0x000000ffff5c7224 */ /* 0x000fe400078e0047 */
[C---:B---3--:R-:W-:Y:S11]  /*55180*/  HMMA.1688.F32.TF32 R68, R152.reuse, R58, R204 ;  /* 0x0000003a9844723c */ /* 0x048ff600000810cc */
[----:B------:R-:W-:Y:S11]  /*55190*/  @!UPT UIADD3 URZ, URZ, URZ, URZ ;  /* 0x0000003f3f3ff290 */ /* 0x000ff6000fffe03f */
[----:B------:R-:W-:Y:S02]  /*551a0*/  @!UPT UIADD3 URZ, URZ, URZ, URZ ;  /* 0x0000003f3f3ff290 */ /* 0x000fe4000fffe03f */
[----:B------:R-:W-:Y:S01]  /*551b0*/  IMAD.MOV.U32 R105, RZ, RZ, R68 ;  /* 0x000000ffff697224 */ /* 0x000fe200078e0044 */
[----:B------:R-:W-:Y:S01]  /*551c0*/  MOV R101, R70 ;  /* 0x0000004600657202 */ /* 0x000fe20000000f00 */
        /* <DEDUP_REMOVED lines=9> */
[----:B------:R-:W-:Y:S08]  /*55260*/  HMMA.1688.F32.TF32 R68, R152, R66, R172 ;  /* 0x000000429844723c */ /* 0x000ff000000810ac */
[C---:B------:R-:W-:Y:S08]  /*55270*/  HMMA.1688.F32.TF32 R76, R156.reuse, R6, R224 ;  /* 0x000000069c4c723c */ /* 0x040ff000000810e0 */
[----:B-1----:R-:W-:Y:S08]  /*55280*/  HMMA.1688.F32.TF32 R72, R156, R10, R196 ;  /* 0x0000000a9c48723c */ /* 0x002ff000000810c4 */
[----:B------:R-:W-:Y:S01]  /*55290*/  IMAD.MOV.U32 R103, RZ, RZ, R68 ;  /* 0x000000ffff677224 */ /* 0x000fe200078e0044 */
[----:B------:R-:W-:Y:S01]  /*552a0*/  MOV R111, R71 ;  /* 0x00000047006f7202 */ /* 0x000fe20000000f00 */
[----:B------:R-:W-:-:S02]  /*552b0*/  IMAD.MOV.U32 R106, RZ, RZ, R69 ;  /* 0x000000ffff6a7224 */ /* 0x000fc400078e0045 */
[----:B------:R-:W-:Y:S02]  /*552c0*/  IMAD.MOV.U32 R107, RZ, RZ, R70 ;  /* 0x000000ffff6b7224 */ /* 0x000fe400078e0046 */
[C---:B------:R-:W-:Y:S01]  /*552d0*/  HMMA.1688.F32.TF32 R68, R156.reuse, R14, R192 ;  /* 0x0000000e9c44723c */ /* 0x040fe200000810c0 */
[----:B------:R-:W-:Y:S04]  /*552e0*/  STL.64 [R1+0x1620], R76 ;  /* 0x0016204c01007387 */ /* 0x000fe80000100a00 */
[----:B------:R-:W-:Y:S04]  /*552f0*/  STL.64 [R1+0x1628], R78 ;  /* 0x0016284e01007387 */ /* 0x000fe80000100a00 */
[----:B------:R-:W-:Y:S04]  /*55300*/  STL.64 [R1+0x1610], R72 ;  /* 0x0016104801007387 */ /* 0x000fe80000100a00 */
[----:B------:R-:W-:Y:S10]  /*55310*/  STL.64 [R1+0x1618], R74 ;  /* 0x0016184a01007387 */ /* 0x000ff40000100a00 */
        /* <DEDUP_REMOVED lines=20> */
[----:B------:R2:W-:Y:S04]  /*55460*/  STL.64 [R1+0x15a8], R70 ;  /* 0x0015a84601007387 */ /* 0x0005e80000100a00 */
[----:B------:R-:W3:Y:S01]  /*55470*/  LDL.LU R212, [R1+0xa30] ;  /* 0x000a300001d47983 */ /* 0x000ee20000300800 */
        /* <DEDUP_REMOVED lines=92> */
[C---:B------:R-:W-:Y:S08]  /*55a40*/  HMMA.1688.F32.TF32 R128, R152.reuse, R18, R128 ;  /* 0x000000129880723c */ /* 0x040ff00000081080 */
[C---:B------:R-:W-:Y:S08]  /*55a50*/  HMMA.1688.F32.TF32 R132, R152.reuse, R22, R132 ;  /* 0x000000169884723c */ /* 0x040ff00000081084 */
[C---:B------:R-:W-:Y:S08]  /*55a60*/  HMMA.1688.F32.TF32 R136, R152.reuse, R26, R136 ;  /* 0x0000001a9888723c */ /* 0x040ff00000081088 */
[C---:B------:R-:W-:Y:S08]  /*55a70*/  HMMA.1688.F32.TF32 R140, R152.reuse, R30, R140 ;  /* 0x0000001e988c723c */ /* 0x040ff0000008108c */
[----:B------:R-:W-:Y:S01]  /*55a80*/  HMMA.1688.F32.TF32 R144, R152, R34, R144 ;  /* 0x000000229890723c */ /* 0x000fe20000081090 */
[----:B------:R-:W-:Y:S04]  /*55a90*/  LDS R152, [R2+0x14300] ;  /* 0x0143000002987984 */ /* 0x000fe80000000800 */
[----:B------:R-:W-:Y:S04]  /*55aa0*/  LDS R154, [R2+0x16300] ;  /* 0x01630000029a7984 */ /* 0x000fe80000000800 */
[----:B------:R-:W-:Y:S04]  /*55ab0*/  LDS R153, [R3+0x14300] ;  /* 0x0143000003997984 */ /* 0x000fe80000000800 */
[----:B------:R-:W1:Y:S01]  /*55ac0*/  LDS R155, [R3+0x16300] ;  /* 0x01630000039b7984 */ /* 0x000e620000000800 */
[C---:B---3--:R-:W-:Y:S08]  /*55ad0*/  HMMA.1688.F32.TF32 R76, R156.reuse, R46, R68 ;  /* 0x0000002e9c4c723c */ /* 0x048ff00000081044 */
[C---:B------:R-:W-:Y:S08]  /*55ae0*/  HMMA.1688.F32.TF32 R68, R156.reuse, R54, R248 ;  /* 0x000000369c44723c */ /* 0x040ff000000810f8 */
[C---:B--2---:R-:W-:Y:S07]  /*55af0*/  HMMA.1688.F32.TF32 R72, R156.reuse, R50, R244 ;  /* 0x000000329c48723c */ /* 0x044fee00000810f4 */
[----:B------:R-:W-:Y:S04]  /*55b00*/  STL.64 [R1+0x1580], R76 ;  /* 0x0015804c01007387 */ /* 0x000fe80000100a00 */
[----:B------:R2:W-:Y:S02]  /*55b10*/  STL.64 [R1+0x1588], R78 ;  /* 0x0015884e01007387 */ /* 0x0005e40000100a00 */
[C---:B--2---:R-:W-:Y:S10]  /*55b20*/  HMMA.1688.F32.TF32 R76, R156.reuse, R58, R236 ;  /* 0x0000003a9c4c723c */ /* 0x044ff400000810ec */
[----:B------:R-:W-:Y:S04]  /*55b30*/  STL.64 [R1+0x1570], R72 ;  /* 0x0015704801007387 */ /* 0x000fe80000100a00 */
[----:B------:R2:W-:Y:S04]  /*55b40*/  STL.64 [R1+0x1578], R74 ;  /* 0x0015784a01007387 */ /* 0x0005e80000100a00 */
[----:B------:R-:W-:Y:S04]  /*55b50*/  STL.64 [R1+0x1560], R68 ;  /* 0x0015604401007387 */ /* 0x000fe80000100a00 */
[----:B------:R4:W-:Y:S01]  /*55b60*/  STL.64 [R1+0x1568], R70 ;  /* 0x0015684601007387 */ /* 0x0009e20000100a00 */
[C---:B--2---:R-:W-:Y:S03]  /*55b70*/  HMMA.1688.F32.TF32 R72, R156.reuse, R62, R172 ;  /* 0x0000003e9c48723c */ /* 0x044fe600000810ac */
[----:B------:R-:W-:Y:S04]  /*55b80*/  LDS R172, [R2+0x14400] ;  /* 0x0144000002ac7984 */ /* 0x000fe80000000800 */
[----:B------:R-:W-:Y:S01]  /*55b90*/  LDS R174, [R2+0x16400] ;  /* 0x0164000002ae7984 */ /* 0x000fe20000000800 */
[----:B----4-:R-:W-:Y:S03]  /*55ba0*/  HMMA.1688.F32.TF32 R68, R156, R66, R208 ;  /* 0x000000429c44723c */ /* 0x010fe600000810d0 */
[----:B------:R-:W-:Y:S04]  /*55bb0*/  STL.64 [R1+0x1550], R76 ;  /* 0x0015504c01007387 */ /* 0x000fe80000100a00 */
[----:B------:R1:W-:Y:S04]  /*55bc0*/  STL.64 [R1+0x1558], R78 ;  /* 0x0015584e01007387 */ /* 0x0003e80000100a00 */
[----:B------:R-:W2:Y:S04]  /*55bd0*/  LDL.LU R208, [R1+0xa00] ;  /* 0x000a000001d07983 */ /* 0x000ea80000300800 */
[----:B------:R-:W-:Y:S04]  /*55be0*/  LDS R173, [R3+0x14400] ;  /* 0x0144000003ad7984 */ /* 0x000fe80000000800 */
[----:B------:R-:W-:Y:S01]  /*55bf0*/  STL.64 [R1+0x1540], R72 ;  /* 0x0015404801007387 */ /* 0x000fe20000100a00 */
[C---:B-1----:R-:W-:Y:S03]  /*55c00*/  HMMA.1688.F32.TF32 R76, R152.reuse, R6, R180 ;  /* 0x00000006984c723c */ /* 0x042fe600000810b4 */
        /* <DEDUP_REMOVED lines=9> */
[----:B------:R1:W-:Y:S04]  /*55ca0*/  STL.64 [R1+0x1128], R78 ;  /* 0x0011284e01007387 */ /* 0x0003e80000100a00 */
[----:B------:R-:W3:Y:S04]  /*55cb0*/  LDS R175, [R3+0x16400] ;  /* 0x0164000003af7984 */ /* 0x000ee80000000800 */
[----:B------:R-:W-:Y:S01]  /*55cc0*/  STL.64 [R1+0x1110], R72 ;  /* 0x0011104801007387 */ /* 0x000fe20000100a00 */
[C---:B-1----:R-:W-:Y:S03]  /*55cd0*/  HMMA.1688.F32.TF32 R76, R152.reuse, R18, R184 ;  /* 0x00000012984c723c */ /* 0x042fe600000810b8 */
[----:B------:R1:W-:Y:S04]  /*55ce0*/  STL.64 [R1+0x1118], R74 ;  /* 0x0011184a01007387 */ /* 0x0003e80000100a00 */
[----:B------:R-:W-:Y:S04]  /*55cf0*/  STL.64 [R1+0x1100], R68 ;  /* 0x0011004401007387 */ /* 0x000fe80000100a00 */
[----:B------:R4:W-:Y:S01]  /*55d00*/  STL.64 [R1+0x1108], R70 ;  /* 0x0011084601007387 */ /* 0x0009e20000100a00 */
[C---:B-1----:R-:W-:Y:S08]  /*55d10*/  HMMA.1688.F32.TF32 R72, R152.reuse, R22, R164 ;  /* 0x000000169848723c */ /* 0x042ff000000810a4 */
[C---:B----4-:R-:W-:Y:S03]  /*55d20*/  HMMA.1688.F32.TF32 R68, R152.reuse, R26, R204 ;  /* 0x0000001a9844723c */ /* 0x050fe600000810cc */
[----:B------:R-:W-:Y:S04]  /*55d30*/  STL.64 [R1+0x10f0], R76 ;  /* 0x0010f04c01007387 */ /* 0x000fe80000100a00 */
[----:B------:R1:W-:Y:S08]  /*55d40*/  STL.64 [R1+0x10f8], R78 ;  /* 0x0010f84e01007387 */ /* 0x0003f00000100a00 */
        /* <DEDUP_REMOVED lines=26> */
[----:B------:R-:W-:Y:S08]  /*55ef0*/  STL.64 [R1+0x1b8], R78 ;  /* 0x0001b84e01007387 */ /* 0x000ff00000100a00 */
[----:B------:R-:W-:Y:S04]  /*55f00*/  STL.64 [R1+0x190], R72 ;  /* 0x0001904801007387 */ /* 0x000fe80000100a00 */
[----:B------:R-:W-:Y:S04]  /*55f10*/  STL.64 [R1+0x198], R74 ;  /* 0x0001984a01007387 */ /* 0x000fe80000100a00 */
[----:B------:R-:W4:Y:S04]  /*55f20*/  LDL.LU R160, [R1+0xa20] ;  /* 0x000a200001a07983 */ /* 0x000f280000300800 */
[----:B------:R-:W-:Y:S04]  /*55f30*/  STL.64 [R1+0x180], R68 ;  /* 0x0001804401007387 */ /* 0x000fe80000100a00 */
[----:B------:R1:W-:Y:S04]  /*55f40*/  STL.64 [R1+0x188], R70 ;  /* 0x0001884601007387 */ /* 0x0003e80000100a00 */
[----:B------:R-:W4:Y:S04]  /*55f50*/  LDL.LU R161, [R1+0xa24] ;  /* 0x000a240001a17983 */ /* 0x000f280000300800 */
[----:B------:R-:W4:Y:S04]  /*55f60*/  LDL.LU R162, [R1+0xa28] ;  /* 0x000a280001a27983 */ /* 0x000f280000300800 */
[----:B------:R-:W4:Y:S01]  /*55f70*/  LDL.LU R163, [R1+0xa2c] ;  /* 0x000a2c0001a37983 */ /* 0x000f220000300800 */
[----:B------:R-:W-:Y:S03]  /*55f80*/  HMMA.1688.F32.TF32 R152, R152, R66, R228 ;  /* 0x000000429898723c */ /* 0x000fe600000810e4 */
[----:B------:R-:W3:Y:S04]  /*55f90*/  LDL.LU R228, [R1+0xaa0] ;  /* 0x000aa00001e47983 */ /* 0x000ee80000300800 */
[----:B------:R-:W3:Y:S04]  /*55fa0*/  LDL.LU R229, [R1+0xaa4] ;  /* 0x000aa40001e57983 */ /* 0x000ee80000300800 */
[----:B------:R-:W3:Y:S04]  /*55fb0*/  LDL.LU R230, [R1+0xaa8] ;  /* 0x000aa80001e67983 */ /* 0x000ee80000300800 */
[----:B------:R-:W3:Y:S08]  /*55fc0*/  LDL.LU R231, [R1+0xaac] ;  /* 0x000aac0001e77983 */ /* 0x000ef00000300800 */
[----:B------:R-:W-:Y:S04]  /*55fd0*/  STL [R1+0x362c], R152 ;  /* 0x00362c9801007387 */ /* 0x000fe80000100800 */
[----:B------:R-:W-:Y:S04]  /*55fe0*/  STL [R1+0x3628], R153 ;  /* 0x0036289901007387 */ /* 0x000fe80000100800 */
        /* <DEDUP_REMOVED lines=27> */
[C---:B----4-:R-:W-:Y:S08]  /*561a0*/  HMMA.1688.F32.TF32 R160, R168.reuse, R10, R160 ;  /* 0x0000000aa8a0723c */ /* 0x050ff000000810a0 */
[C---:B---3--:R-:W-:Y:S11]  /*561b0*/  HMMA.1688.F32.TF32 R164, R168.reuse, R14, R228 ;  /* 0x0000000ea8a4723c */ /* 0x048ff600000810e4 */
        /* <DEDUP_REMOVED lines=9> */
[C---:B-1----:R-:W-:Y:S03]  /*56250*/  HMMA.1688.F32.TF32 R68, R168.reuse, R26, R232 ;  /* 0x0000001aa844723c */ /* 0x042fe600000810e8 */
[----:B------:R-:W4:Y:S04]  /*56260*/  LDL.LU R216, [R1+0xb10] ;  /* 0x000b100001d87983 */ /* 0x000f280000300800 */
[----:B------:R-:W4:Y:S04]  /*56270*/  LDL.LU R217, [R1+0xb14] ;  /* 0x000b140001d97983 */ /* 0x000f280000300800 */
[----:B------:R-:W4:Y:S04]  /*56280*/  LDL.LU R218, [R1+0xb18] ;  /* 0x000b180001da7983 */ /* 0x000f280000300800 */
[----:B------:R-:W4:Y:S01]  /*56290*/  LDL.LU R219, [R1+0xb1c] ;  /* 0x000b1c0001db7983 */ /* 0x000f220000300800 */
[C---:B------:R-:W-:Y:S08]  /*562a0*/  HMMA.1688.F32.TF32 R72, R168.reuse, R22, R220 ;  /* 0x00000016a848723c */ /* 0x040ff000000810dc */
[C---:B------:R-:W-:Y:S01]  /*562b0*/  HMMA.1688.F32.TF32 R76, R168.reuse, R18, R192 ;  /* 0x00000012a84c723c */ /* 0x040fe200000810c0 */
[----:B------:R-:W-:Y:S04]  /*562c0*/  STL [R1+0x3650], R164 ;  /* 0x003650a401007387 */ /* 0x000fe80000100800 */
[----:B------:R-:W-:Y:S04]  /*562d0*/  STL [R1+0x364c], R165 ;  /* 0x00364ca501007387 */ /* 0x000fe80000100800 */
[----:B------:R-:W-:Y:S04]  /*562e0*/  STL [R1+0x3618], R166 ;  /* 0x003618a601007387 */ /* 0x000fe80000100800 */
[----:B------:R-:W-:Y:S10]  /*562f0*/  STL [R1+0x3614], R167 ;  /* 0x003614a701007387 */ /* 0x000ff40000100800 */
        /* <DEDUP_REMOVED lines=8> */
[----:B------:R-:W4:Y:S01]  /*56380*/  LDL.LU R234, [R1+0xb08] ;  /* 0x000b080001ea7983 */ /* 0x000f220000300800 */
[C---:B-1----:R-:W-:Y:S03]  /*56390*/  HMMA.1688.F32.TF32 R68, R168.reuse, R30, R212 ;  /* 0x0000001ea844723c */ /* 0x042fe600000810d4 */
[----:B------:R-:W4:Y:S04]  /*563a0*/  LDL.LU R235, [R1+0xb0c] ;  /* 0x000b0c0001eb7983 */ /* 0x000f280000300800 */
[----:B------:R-:W4:Y:S11]  /*563b0*/  LDL.LU R212, [R1+0xaf0] ;  /* 0x000af00001d47983 */ /* 0x000f360000300800 */
[----:B------:R-:W-:Y:S05]  /*563c0*/  @!UPT UIADD3 URZ, URZ, URZ, URZ ;  /* 0x0000003f3f3ff290 */ /* 0x000fea000fffe03f */
[----:B------:R-:W-:Y:S04]  /*563d0*/  STL.64 [R1+0x70], R68 ;  /* 0x0000704401007387 */ /* 0x000fe80000100a00 */
[----:B------:R2:W-:Y:S04]  /*563e0*/  STL.64 [R1+0x78], R70 ;  /* 0x0000784601007387 */ /* 0x0005e80000100a00 */
[----:B------:R-:W4:Y:S04]  /*563f0*/  LDL.LU R213, [R1+0xaf4] ;  /* 0x000af40001d57983 */ /* 0x000f280000300800 */
[----:B------:R-:W4:Y:S01]  /*56400*/  LDL.LU R214, [R1+0xaf8] ;  /* 0x000af80001d67983 */ /* 0x000f220000300800 */
[----:B--2---:R-:W-:Y:S03]  /*56410*/  HMMA.1688.F32.TF32 R68, R168, R34, R208 ;  /* 0x00000022a844723c */ /* 0x004fe600000810d0 */
[----:B------:R-:W2:Y:S11]  /*56420*/  LDL.LU R215, [R1+0xafc] ;  /* 0x000afc0001d77983 */ /* 0x000eb60000300800 */
[----:B------:R-:W-:Y:S09]  /*56430*/  @!UPT UIADD3 URZ, URZ, URZ, URZ ;  /* 0x0000003f3f3ff290 */ /* 0x000ff2000fffe03f */
[----:B------:R3:W-:Y:S04]  /*56440*/  STL [R1+0x60], R68 ;  /* 0x0000604401007387 */ /* 0x0007e80000100800 */
[----:B------:R-:W2:Y:S04]  /*56450*/  LDL.LU R208, [R1+0xae0] ;  /* 0x000ae00001d07983 */ /* 0x000ea80000300800 */
[----:B------:R-:W2:Y:S04]  /*56460*/  LDL.LU R209, [R1+0xae4] ;  /* 0x000ae40001d17983 */ /* 0x000ea80000300800 */
[----:B------:R-:W2:Y:S04]  /*56470*/  LDL.LU R210, [R1+0xae8] ;  /* 0x000ae80001d27983 */ /* 0x000ea80000300800 */
[----:B------:R-:W2:Y:S01]  /*56480*/  LDL.LU R211, [R1+0xaec] ;  /* 0x000aec0001d37983 */ /* 0x000ea20000300800 */
[----:B------:R-:W-:-:S02]  /*56490*/  IMAD.MOV.U32 R164, RZ, RZ, R69 ;  /* 0x000000ffffa47224 */ /* 0x000fc400078e0045 */
[----:B------:R-:W-:Y:S02]  /*564a0*/  IMAD.MOV.U32 R165, RZ, RZ, R70 ;  /* 0x000000ffffa57224 */ /* 0x000fe400078e0046 */
[----:B------:R-:W-:-:S05]  /*564b0*/  IMAD.MOV.U32 R160, RZ, RZ, R71 ;  /* 0x000000ffffa07224 */ /* 0x000fca00078e0047 */
[----:B------:R-:W-:Y:S04]  /*564c0*/  STL [R1+0x365c], R160 ;  /* 0x00365ca001007387 */ /* 0x000fe80000100800 */
[----:B------:R-:W-:Y:S04]  /*564d0*/  STL [R1+0x3658], R165 ;  /* 0x003658a501007387 */ /* 0x000fe80000100800 */
[----:B------:R-:W-:Y:S01]  /*564e0*/  STL [R1+0x3654], R164 ;  /* 0x003654a401007387 */ /* 0x000fe20000100800 */
[C---:B---3--:R-:W-:Y:S03]  /*564f0*/  HMMA.1688.F32.TF32 R68, R168.reuse, R38, R228 ;  /* 0x00000026a844723c */ /* 0x048fe600000810e4 */
[----:B------:R-:W3:Y:S11]  /*56500*/  LDL.LU R228, [R1+0xad0] ;  /* 0x000ad00001e47983 */ /* 0x000ef60000300800 */
[----:B------:R-:W-:Y:S09]  /*56510*/  @!UPT UIADD3 URZ, URZ, URZ, URZ ;  /* 0x0000003f3f3ff290 */ /* 0x000ff2000fffe03f */
[----:B------:R-:W-:Y:S04]  /*56520*/  STL.64 [R1+0x50], R68 ;  /* 0x0000504401007387 */ /* 0x000fe80000100a00 */
[----:B------:R4:W-:Y:S04]  /*56530*/  STL.64 [R1+0x58], R70 ;  /* 0x0000584601007387 */ /* 0x0009e80000100a00 */
[----:B------:R-:W3:Y:S04]  /*56540*/  LDL.LU R229, [R1+0xad4] ;  /* 0x000ad40001e57983 */ /* 0x000ee80000300800 */
[----:B------:R-:W3:Y:S04]  /*56550*/  LDL.LU R230, [R1+0xad8] ;  /* 0x000ad80001e67983 */ /* 0x000ee80000300800 */
[----:B------:R-:W3:Y:S01]  /*56560*/  LDL.LU R231, [R1+0xadc] ;  /* 0x000adc0001e77983 */ /* 0x000ee20000300800 */
[C---:B----4-:R-:W-:Y:S11]  /*56570*/  HMMA.1688.F32.TF32 R68, R168.reuse, R42, R216 ;  /* 0x0000002aa844723c */ /* 0x050ff600000810d8 */
[----:B------:R-:W-:Y:S11]  /*56580*/  @!UPT UIADD3 URZ, URZ, URZ, URZ ;  /* 0x0000003f3f3ff290 */ /* 0x000ff6000fffe03f */
[----:B------:R-:W-:Y:S02]  /*56590*/  @!UPT UIADD3 URZ, URZ, URZ, URZ ;  /* 0x0000003f3f3ff290 */ /* 0x000fe4000fffe03f */
[----:B------:R-:W-:Y:S02]  /*565a0*/  IMAD.MOV.U32 R161, RZ, RZ, R68 ;  /* 0x000000ffffa17224 */ /* 0x000fe400078e0044 */
[----:B------:R-:W-:Y:S02]  /*565b0*/  IMAD.MOV.U32 R162, RZ, RZ, R69 ;  /* 0x000000ffffa27224 */ /* 0x000fe400078e0045 */
[----:B------:R-:W-:Y:S02]  /*565c0*/  IMAD.MOV.U32 R156, RZ, RZ, R70 ;  /* 0x000000ffff9c7224 */ /* 0x000fe400078e0046 */
[----:B------:R-:W-:Y:S02]  /*565d0*/  IMAD.MOV.U32 R157, RZ, RZ, R71 ;  /* 0x000000ffff9d7224 */ /* 0x000fe400078e0047 */
[----:B------:R-:W-:Y:S03]  /*565e0*/  HMMA.1688.F32.TF32 R68, R168, R46, R232 ;  /* 0x0000002ea844723c */ /* 0x000fe600000810e8 */
[----:B------:R-:W-:Y:S04]  /*565f0*/  STL [R1+0x366c], R157 ;  /* 0x00366c9d01007387 */ /* 0x000fe80000100800 */
[----:B------:R-:W-:Y:S04]  /*56600*/  STL [R1+0x3668], R156 ;  /* 0x0036689c01007387 */ /* 0x000fe80000100800 */
[----:B------:R-:W-:Y:S04]  /*56610*/  STL [R1+0x3664], R162 ;  /* 0x003664a201007387 */ /* 0x000fe80000100800 */
[----:B------:R-:W-:Y:S08]  /*56620*/  STL [R1+0x3660], R161 ;  /* 0x003660a101007387 */ /* 0x000ff00000100800 */
[----:B------:R2:W-:Y:S01]  /*56630*/  STL [R1+0x1520], R68 ;  /* 0x0015204401007387 */ /* 0x0005e20000100800 */
[----:B------:R-:W-:Y:S01]  /*56640*/  IMAD.MOV.U32 R160, RZ, RZ, R69 ;  /* 0x000000ffffa07224 */ /* 0x000fe200078e0045 */
[----:B------:R-:W-:Y:S01]  /*56650*/  MOV R165, R70 ;  /* 0x0000004600a57202 */ /* 0x000fe20000000f00 */
[----:B------:R-:W-:-:S02]  /*56660*/  IMAD.MOV.U32 R164, RZ, RZ, R71 ;  /* 0x000000ffffa47224 */ /* 0x000fc400078e0047 */
[C---:B--2---:R-:W-:Y:S03]  /*56670*/  HMMA.1688.F32.TF32 R68, R168.reuse, R50, R212 ;  /* 0x00000032a844723c */ /* 0x044fe600000810d4 */
[----:B------:R-:W-:Y:S11]  /*56680*/  STL [R1+0x3678], R164 ;  /* 0x003678a401007387 */ /* 0x000ff60000100800 */
[----:B------:R-:W-:Y:S10]  /*56690*/  @!UPT UIADD3 URZ, URZ, URZ, URZ ;  /* 0x0000003f3f3ff290 */ /* 0x000ff4000fffe03f */
[----:B------:R-:W-:Y:S02]  /*566a0*/  IMAD.MOV.U32 R158, RZ, RZ, R68 ;  /* 0x000000ffff9e7224 */ /* 0x000fe400078e0044 */
[----:B------:R-:W-:Y:S02]  /*566b0*/  IMAD.MOV.U32 R159, RZ, RZ, R69 ;  /* 0x000000ffff9f7224 */ /* 0x000fe400078e0045 */
[----:B------:R-:W-:Y:S02]  /*566c0*/  IMAD.MOV.U32 R152, RZ, RZ, R70 ;  /* 0x000000ffff987224 */ /* 0x000fe400078e0046 */
[----:B------:R-:W-:Y:S02]  /*566d0*/  IMAD.MOV.U32 R153, RZ, RZ, R71 ;  /* 0x000000ffff997224 */ /* 0x000fe400078e0047 */
[----:B------:R-:W-:Y:S01]  /*566e0*/  HMMA.1688.F32.TF32 R68, R168, R54, R208 ;  /* 0x00000036a844723c */ /* 0x000fe200000810d0 */
[----:B------:R-:W-:Y:S04]  /*566f0*/  STL [R1+0x3674], R165 ;  /* 0x003674a501007387 */ /* 0x000fe80000100800 */
[----:B------:R-:W-:Y:S04]  /*56700*/  STL [R1+0x3670], R160 ;  /* 0x003670a001007387 */ /* 0x000fe80000100800 */
[----:B------:R-:W-:Y:S04]  /*56710*/  STL [R1+0x3688], R153 ;  /* 0x0036889901007387 */ /* 0x000fe80000100800 */
[----:B------:R-:W-:Y:S04]  /*56720*/  STL [R1+0x3684], R152 ;  /* 0x0036849801007387 */ /* 0x000fe80000100800 */
[----:B------:R-:W-:Y:S07]  /*56730*/  STL [R1+0x3680], R159 ;  /* 0x0036809f01007387 */ /* 0x000fee0000100800 */
[----:B------:R-:W-:Y:S01]  /*56740*/  IMAD.MOV.U32 R157, RZ, RZ, R68 ;  /* 0x000000ffff9d7224 */ /* 0x000fe200078e0044 */
[----:B------:R1:W-:Y:S04]  /*56750*/  STL [R1+0x367c], R158 ;  /* 0x00367c9e01007387 */ /* 0x0003e80000100800 */
[----:B------:R2:W-:Y:S04]  /*56760*/  STL [R1+0x368c], R157 ;  /* 0x00368c9d01007387 */ /* 0x0005e80000100800 */
[----:B------:R-:W4:Y:S04]  /*56770*/  LDL.LU R224, [R1+0xac0] ;  /* 0x000ac00001e07983 */ /* 0x000f280000300800 */
[----:B------:R-:W4:Y:S04]  /*56780*/  LDL.LU R225, [R1+0xac4] ;  /* 0x000ac40001e17983 */ /* 0x000f280000300800 */
[----:B------:R-:W4:Y:S04]  /*56790*/  LDL.LU R226, [R1+0xac8] ;  /* 0x000ac80001e27983 */ /* 0x000f280000300800 */
[----:B------:R-:W4:Y:S01]  /*567a0*/  LDL.LU R227, [R1+0xacc] ;  /* 0x000acc0001e37983 */ /* 0x000f220000300800 */
[----:B------:R-:W-:Y:S01]  /*567b0*/  IMAD.MOV.U32 R156, RZ, RZ, R69 ;  /* 0x000000ffff9c7224 */ /* 0x000fe200078e0045 */
[----:B------:R-:W-:Y:S01]  /*567c0*/  MOV R161, R71 ;  /* 0x0000004700a17202 */ /* 0x000fe20000000f00 */
[----:B------:R-:W-:-:S02]  /*567d0*/  IMAD.MOV.U32 R162, RZ, RZ, R70 ;  /* 0x000000ffffa27224 */ /* 0x000fc400078e0046 */
[----:B---3--:R-:W-:Y:S01]  /*567e0*/  HMMA.1688.F32.TF32 R68, R168, R58, R228 ;  /* 0x0000003aa844723c */ /* 0x008fe200000810e4 */
        /* <DEDUP_REMOVED lines=33> */
[----:B------:R-:W-:Y:S02]  /*56a00*/  IMAD.MOV.U32 R164, RZ, RZ, R69 ;  /* 0x000000ffffa47224 */ /* 0x000fe400078e0045 */
[----:B------:R-:W-:Y:S02]  /*56a10*/  IMAD.MOV.U32 R165, RZ, RZ, R70 ;  /* 0x000000ffffa57224 */ /* 0x000fe400078e0046 */
[----:B------:R-:W-:Y:S02]  /*56a20*/  IMAD.MOV.U32 R160, RZ, RZ, R71 ;  /* 0x000000ffffa07224 */ /* 0x000fe400078e0047 */
[----:B----4-:R-:W-:Y:S11]  /*56a30*/  HMMA.1688.F32.TF32 R68, R168, R62, R224 ;  /* 0x0000003ea844723c */ /* 0x010ff600000810e0 */
[----:B------:R-:W-:Y:S11]  /*56a40*/  @!UPT UIADD3 URZ, URZ, URZ, URZ ;  /* 0x0000003f3f3ff290 */ /* 0x000ff6000fffe03f */
[----:B------:R-:W-:Y:S02]  /*56a50*/  @!UPT UIADD3 URZ, URZ, URZ, URZ ;  /* 0x0000003f3f3ff290 */ /* 0x000fe4000fffe03f */
[----:B--2---:R-:W-:Y:S02]  /*56a60*/  IMAD.MOV.U32 R157, RZ, RZ, R68 ;  /* 0x000000ffff9d7224 */ /* 0x004fe400078e0044 */
[----:B------:R-:W-:Y:S02]  /*56a70*/  IMAD.MOV.U32 R153, RZ, RZ, R69 ;  /* 0x000000ffff997224 */ /* 0x000fe400078e0045 */
[----:B------:R-:W-:Y:S02]  /*56a80*/  IMAD.MOV.U32 R152, RZ, RZ, R70 ;  /* 0x000000ffff987224 */ /* 0x000fe400078e0046 */
[----:B------:R-:W-:-:S05]  /*56a90*/  IMAD.MOV.U32 R159, RZ, RZ, R71 ;  /* 0x000000ffff9f7224 */ /* 0x000fca00078e0047 */
[----:B------:R-:W-:Y:S04]  /*56aa0*/  STL.64 [R1+0x3698], R158 ;  /* 0x0036989e01007387 */ /* 0x000fe80000100a00 */
[----:B------:R-:W-:Y:S01]  /*56ab0*/  STL.64 [R1+0x3690], R156 ;  /* 0x0036909c01007387 */ /* 0x000fe20000100a00 */
[----:B---3--:R-:W-:Y:S03]  /*56ac0*/  HMMA.1688.F32.TF32 R68, R168, R66, R196 ;  /* 0x00000042a844723c */ /* 0x008fe600000810c4 */
[----:B------:R-:W-:Y:S04]  /*56ad0*/  LDS R168, [R2+0x14480] ;  /* 0x0144800002a87984 */ /* 0x000fe80000000800 */
[----:B------:R-:W-:Y:S04]  /*56ae0*/  LDS R170, [R2+0x16480] ;  /* 0x0164800002aa7984 */ /* 0x000fe80000000800 */
[----:B------:R-:W-:Y:S04]  /*56af0*/  LDS R169, [R3+0x14480] ;  /* 0x0144800003a97984 */ /* 0x000fe80000000800 */
[----:B------:R-:W1:Y:S09]  /*56b00*/  LDS R171, [R3+0x16480] ;  /* 0x0164800003ab7984 */ /* 0x000e720000000800 */
[----:B------:R-:W-:Y:S01]  /*56b10*/  MOV R36, R68 ;  /* 0x0000004400247202 */ /* 0x000fe20000000f00 */
[----:B------:R-:W-:-:S02]  /*56b20*/  IMAD.MOV.U32 R37, RZ, RZ, R69 ;  /* 0x000000ffff257224 */ /* 0x000fc400078e0045 */
[----:B------:R-:W-:Y:S02]  /*56b30*/  IMAD.MOV.U32 R154, RZ, RZ, R70 ;  /* 0x000000ffff9a7224 */ /* 0x000fe400078e0046 */
[----:B------:R-:W-:Y:S02]  /*56b40*/  IMAD.MOV.U32 R155, RZ, RZ, R71 ;  /* 0x000000ffff9b7224 */ /* 0x000fe400078e0047 */
[C---:B------:R-:W-:Y:S03]  /*56b50*/  HMMA.1688.F32.TF32 R68, R172.reuse, R6, R192 ;  /* 0x00000006ac44723c */ /* 0x040fe600000810c0 */
[----:B------:R-:W-:Y:S04]  /*56b60*/  STL.64 [R1+0x36a8], R154 ;  /* 0x0036a89a01007387 */ /* 0x000fe80000100a00 */
[----:B------:R-:W-:Y:S11]  /*56b70*/  STL.64 [R1+0x36a0], R152 ;  /* 0x0036a09801007387 */ /* 0x000ff60000100a00 */
[----:B------:R-:W-:Y:S05]  /*56b80*/  @!UPT UIADD3 URZ, URZ, URZ, URZ ;  /* 0x0000003f3f3ff290 */ /* 0x000fea000fffe03f */
[----:B------:R2:W-:Y:S01]  /*56b90*/  STL [R1+0x14dc], R71 ;  /* 0x0014dc4701007387 */ /* 0x0005e20000100800 */
[----:B------:R-:W-:Y:S02]  /*56ba0*/  IMAD.MOV.U32 R163, RZ, RZ, R68 ;  /* 0x000000ffffa37224 */ /* 0x000fe400078e0044 */
[----:B------:R-:W-:Y:S02]  /*56bb0*/  IMAD.MOV.U32 R166, RZ, RZ, R69 ;  /* 0x000000ffffa67224 */ /* 0x000fe400078e0045 */
[----:B------:R-:W-:Y:S01]  /*56bc0*/  IMAD.MOV.U32 R167, RZ, RZ, R70 ;  /* 0x000000ffffa77224 */ /* 0x000fe200078e0046 */
[C---:B------:R-:W-:Y:S08]  /*56bd0*/  HMMA.1688.F32.TF32 R72, R172.reuse, R10, R220 ;  /* 0x0000000aac48723c */ /* 0x040ff000000810dc */
        /* <DEDUP_REMOVED lines=12> */
[----:B------:R-:W-:Y:S04]  /*56ca0*/  STL.64 [R1+0x14a0], R68 ;  /* 0x0014a04401007387 */ /* 0x000fe80000100a00 */
[----:B------:R2:W-:Y:S02]  /*56cb0*/  STL.64 [R1+0x14a8], R70 ;  /* 0x0014a84601007387 */ /* 0x0005e40000100a00 */
[C---:B--2---:R-:W-:Y:S02]  /*56cc0*/  HMMA.1688.F32.TF32 R68, R172.reuse, R30, R228 ;  /* 0x0000001eac44723c */ /* 0x044fe400000810e4 */
[----:B------:R-:W-:Y:S04]  /*56cd0*/  STL.64 [R1+0x1490], R76 ;  /* 0x0014904c01007387 */ /* 0x000fe80000100a00 */
[----:B------:R-:W-:Y:S04]  /*56ce0*/  STL.64 [R1+0x1498], R78 ;  /* 0x0014984e01007387 */ /* 0x000fe80000100a00 */
[----:B------:R-:W2:Y:S04]  /*56cf0*/  LDL.LU R208, [R1+0x880] ;  /* 0x0008800001d07983 */ /* 0x000ea80000300800 */
[----:B------:R-:W-:Y:S04]  /*56d00*/  STL.64 [R1+0x1480], R72 ;  /* 0x0014804801007387 */ /* 0x000fe80000100a00 */
[----:B------:R-:W-:Y:S05]  /*56d10*/  STL.64 [R1+0x1488], R74 ;  /* 0x0014884a01007387 */ /* 0x000fea0000100a00 */
        /* <DEDUP_REMOVED lines=69> */
[C---:B---3--:R-:W-:Y:S03]  /*57170*/  HMMA.1688.F32.TF32 R68, R172.reuse, R38, R176 ;  /* 0x00000026ac44723c */ /* 0x048fe600000810b0 */
[----:B------:R-:W-:Y:S04]  /*57180*/  LDS R176, [R2+0x14500] ;  /* 0x0145000002b07984 */ /* 0x000fe80000000800 */
[----:B------:R-:W-:Y:S04]  /*57190*/  LDS R178, [R2+0x16500] ;  /* 0x0165000002b27984 */ /* 0x000fe80000000800 */
[----:B------:R-:W-:Y:S04]  /*571a0*/  LDS R177, [R3+0x14500] ;  /* 0x0145000003b17984 */ /* 0x000fe80000000800 */
[----:B------:R-:W3:Y:S01]  /*571b0*/  LDS R179, [R3+0x16500] ;  /* 0x0165000003b37984 */ /* 0x000ee20000000800 */
[C---:B--2---:R-:W-:Y:S11]  /*571c0*/  HMMA.1688.F32.TF32 R72, R172.reuse, R34, R248 ;  /* 0x00000022ac48723c */ /* 0x044ff600000810f8 */
[----:B------:R-:W-:Y:S11]  /*571d0*/  @!UPT UIADD3 URZ, URZ, URZ, URZ ;  /* 0x0000003f3f3ff290 */ /* 0x000ff6000fffe03f */
[----:B------:R-:W-:Y:S01]  /*571e0*/  @!UPT UIADD3 URZ, URZ, URZ, URZ ;  /* 0x0000003f3f3ff290 */ /* 0x000fe2000fffe03f */
[----:B------:R-:W-:Y:S04]  /*571f0*/  STL.64 [R1+0x1460], R72 ;  /* 0x0014604801007387 */ /* 0x000fe80000100a00 */
[----:B------:R-:W-:Y:S04]  /*57200*/  STL.64 [R1+0x1468], R74 ;  /* 0x0014684a01007387 */ /* 0x000fe80000100a00 */
[----:B------:R-:W-:Y:S04]  /*57210*/  STL.64 [R1+0x1450], R68 ;  /* 0x0014504401007387 */ /* 0x000fe80000100a00 */
[----:B------:R4:W-:Y:S02]  /*57220*/  STL.64 [R1+0x1458], R70 ;  /* 0x0014584601007387 */ /* 0x0009e40000100a00 */
[C---:B----4-:R-:W-:Y:S08]  /*57230*/  HMMA.1688.F32.TF32 R68, R172.reuse, R42, R236 ;  /* 0x0000002aac44723c */ /* 0x050ff000000810ec */
[C---:B------:R-:W-:Y:S08]  /*57240*/  HMMA.1688.F32.TF32 R76, R172.reuse, R46, R180 ;  /* 0x0000002eac4c723c */ /* 0x040ff000000810b4 */
[C---:B------:R-:W-:Y:S07]  /*57250*/  HMMA.1688.F32.TF32 R72, R172.reuse, R50, R188 ;  /* 0x00000032ac48723c */ /* 0x040fee00000810bc */
[----:B------:R-:W-:Y:S04]  /*57260*/  STL.64 [R1+0x1440], R68 ;  /* 0x0014404401007387 */ /* 0x000fe80000100a00 */
[----:B------:R2:W-:Y:S02]  /*57270*/  STL.64 [R1+0x1448], R70 ;  /* 0x0014484601007387 */ /* 0x0005e40000100a00 */
[C---:B--2---:R-:W-:Y:S02]  /*57280*/  HMMA.1688.F32.TF32 R68, R172.reuse, R54, R184 ;  /* 0x00000036ac44723c */ /* 0x044fe400000810b8 */
[----:B------:R-:W-:Y:S04]  /*57290*/  STL.64 [R1+0x1430], R76 ;  /* 0x0014304c01007387 */ /* 0x000fe80000100a00 */
[----:B------:R2:W-:Y:S04]  /*572a0*/  STL.64 [R1+0x1438], R78 ;  /* 0x0014384e01007387 */ /* 0x0005e80000100a00 */
[----:B------:R-:W-:Y:S04]  /*572b0*/  STL.64 [R1+0x1420], R72 ;  /* 0x0014204801007387 */ /* 0x000fe80000100a00 */
[----:B------:R4:W-:Y:S01]  /*572c0*/  STL.64 [R1+0x1428], R74 ;  /* 0x0014284a01007387 */ /* 0x0009e20000100a00 */
[C---:B--2---:R-:W-:Y:S08]  /*572d0*/  HMMA.1688.F32.TF32 R76, R172.reuse, R58, R204 ;  /* 0x0000003aac4c723c */ /* 0x044ff000000810cc */
[----:B------:R-:W-:Y:S01]  /*572e0*/  STL.64 [R1+0x1410], R68 ;  /* 0x0014104401007387 */ /* 0x000fe20000100a00 */
[C---:B----4-:R-:W-:Y:S03]  /*572f0*/  HMMA.1688.F32.TF32 R72, R172.reuse, R62, R200 ;  /* 0x0000003eac48723c */ /* 0x050fe600000810c8 */
[----:B------:R2:W-:Y:S05]  /*57300*/  STL.64 [R1+0x1418], R70 ;  /* 0x0014184601007387 */ /* 0x0005ea0000100a00 */
[----:B--2---:R-:W-:Y:S06]  /*57310*/  HMMA.1688.F32.TF32 R68, R172, R66, R224 ;  /* 0x00000042ac44723c */ /* 0x004fec00000810e0 */
        /* <DEDUP_REMOVED lines=11> */
[----:B------:R-:W2:Y:S01]  /*573d0*/  LDS R175, [R3+0x16580] ;  /* 0x0165800003af7984 */ /* 0x000ea20000000800 */
[C---:B-1----:R-:W-:Y:S03]  /*573e0*/  HMMA.1688.F32.TF32 R68, R168.reuse, R14, R220 ;  /* 0x0000000ea844723c */ /* 0x042fe600000810dc */
[----:B------:R-:W-:Y:S04]  /*573f0*/  STL.64 [R1+0x1080], R76 ;  /* 0x0010804c01007387 */ /* 0x000fe80000100a00 */
[----:B------:R-:W-:Y:S04]  /*57400*/  STL.64 [R1+0x1088], R78 ;  /* 0x0010884e01007387 */ /* 0x000fe80000100a00 */
[----:B------:R-:W-:Y:S04]  /*57410*/  STL.64 [R1+0x1070], R72 ;  /* 0x0010704801007387 */ /* 0x000fe80000100a00 */
[----:B------:R1:W-:Y:S08]  /*57420*/  STL.64 [R1+0x1078], R74 ;  /* 0x0010784a01007387 */ /* 0x0003f00000100a00 */
[----:B------:R4:W-:Y:S01]  /*57430*/  STL.64 [R1+0x1068], R70 ;  /* 0x0010684601007387 */ /* 0x0009e20000100a00 */
[----:B------:R-:W-:Y:S01]  /*57440*/  IMAD.MOV.U32 R32, RZ, RZ, R68 ;  /* 0x000000ffff207224 */ /* 0x000fe200078e0044 */
[----:B-1----:R-:W-:Y:S01]  /*57450*/  HMMA.1688.F32.TF32 R72, R168, R18, R216 ;  /* 0x00000012a848723c */ /* 0x002fe200000810d8 */
[----:B------:R-:W-:-:S07]  /*57460*/  IMAD.MOV.U32 R33, RZ, RZ, R69 ;  /* 0x000000ffff217224 */ /* 0x000fce00078e0045 */
[----:B----4-:R-:W-:Y:S11]  /*57470*/  HMMA.1688.F32.TF32 R68, R168, R22, R232 ;  /* 0x00000016a844723c */ /* 0x010ff600000810e8 */
[----:B------:R-:W-:Y:S04]  /*57480*/  @!UPT UIADD3 URZ, URZ, URZ, URZ ;  /* 0x0000003f3f3ff290 */ /* 0x000fe8000fffe03f */
[----:B------:R-:W-:Y:S04]  /*57490*/  STL.64 [R1+0x1050], R72 ;  /* 0x0010504801007387 */ /* 0x000fe80000100a00 */
[----:B------:R-:W-:Y:S04]  /*574a0*/  STL.64 [R1+0x1058], R74 ;  /* 0x0010584a01007387 */ /* 0x000fe80000100a00 */
[----:B------:R1:W-:Y:S01]  /*574b0*/  STL.64 [R1+0x1048], R70 ;  /* 0x0010484601007387 */ /* 0x0003e20000100a00 */
[----:B------:R-:W-:Y:S01]  /*574c0*/  MOV R28, R68 ;  /* 0x00000044001c7202 */ /* 0x000fe20000000f00 */
[----:B------:R-:W-:-:S02]  /*574d0*/  IMAD.MOV.U32 R29, RZ, RZ, R69 ;  /* 0x000000ffff1d7224 */ /* 0x000fc400078e0045 */
[C---:B-1----:R-:W-:Y:S08]  /*574e0*/  HMMA.1688.F32.TF32 R68, R168.reuse, R26, R212 ;  /* 0x0000001aa844723c */ /* 0x042ff000000810d4 */
[C---:B------:R-:W-:Y:S11]  /*574f0*/  HMMA.1688.F32.TF32 R72, R168.reuse, R30, R208 ;  /* 0x0000001ea848723c */ /* 0x040ff600000810d0 */
[----:B------:R-:W-:Y:S04]  /*57500*/  @!UPT UIADD3 URZ, URZ, URZ, URZ ;  /* 0x0000003f3f3ff290 */ /* 0x000fe8000fffe03f */
[----:B------:R1:W-:Y:S01]  /*57510*/  STL.64 [R1+0x1038], R70 ;  /* 0x0010384601007387 */ /* 0x0003e20000100a00 */
[----:B------:R-:W-:Y:S02]  /*57520*/  IMAD.MOV.U32 R24, RZ, RZ, R68 ;  /* 0x000000ffff187224 */ /* 0x000fe400078e0044 */
[----:B------:R-:W-:Y:S02]  /*57530*/  IMAD.MOV.U32 R25, RZ, RZ, R69 ;  /* 0x000000ffff197224 */ /* 0x000fe400078e0045 */
[----:B-1----:R-:W-:Y:S03]  /*57540*/  HMMA.1688.F32.TF32 R68, R168, R34, R228 ;  /* 0x00000022a844723c */ /* 0x002fe600000810e4 */
[----:B------:R1:W-:Y:S04]  /*57550*/  STL.64 [R1+0x1020], R72 ;  /* 0x0010204801007387 */ /* 0x0003e80000100a00 */
[----:B------:R4:W-:Y:S11]  /*57560*/  STL.64 [R1+0x1028], R74 ;  /* 0x0010284a01007387 */ /* 0x0009f60000100a00 */
[----:B------:R-:W-:Y:S05]  /*57570*/  @!UPT UIADD3 URZ, URZ, URZ, URZ ;  /* 0x0000003f3f3ff290 */ /* 0x000fea000fffe03f */
        /* <DEDUP_REMOVED lines=47> */
[----:B----4-:R-:W2:Y:S04]  /*57870*/  LDL.LU R74, [R1+0x838] ;  /* 0x00083800014a7983 */ /* 0x010ea80000300800 */
[----:B------:R-:W2:Y:S04]  /*57880*/  LDL.LU R75, [R1+0x83c] ;  /* 0x00083c00014b7983 */ /* 0x000ea80000300800 */
        /* <DEDUP_REMOVED lines=43> */
[C---:B----4-:R-:W-:Y:S08]  /*57b40*/  HMMA.1688.F32.TF32 R76, R168.reuse, R46, R76 ;  /* 0x0000002ea84c723c */ /* 0x050ff0000008104c */
[C---:B---3--:R-:W-:Y:S08]  /*57b50*/  HMMA.1688.F32.TF32 R84, R168.reuse, R38, R84 ;  /* 0x00000026a854723c */ /* 0x048ff00000081054 */
[C---:B------:R-:W-:Y:S08]  /*57b60*/  HMMA.1688.F32.TF32 R80, R168.reuse, R42, R80 ;  /* 0x0000002aa850723c */ /* 0x040ff00000081050 */
[C---:B------:R-:W-:Y:S07]  /*57b70*/  HMMA.1688.F32.TF32 R68, R168.reuse, R54, R68 ;  /* 0x00000036a844723c */ /* 0x040fee0000081044 */
[----:B------:R-:W-:Y:S08]  /*57b80*/  STL.64 [R1+0x1008], R86 ;  /* 0x0010085601007387 */ /* 0x000ff00000100a00 */
        /* <DEDUP_REMOVED lines=10> */
[----:B-1----:R-:W-:Y:S01]  /*57c30*/  HMMA.1688.F32.TF32 R68, R168, R66, R236 ;  /* 0x00000042a844723c */ /* 0x002fe200000810ec */
[----:B------:R-:W-:Y:S01]  /*57c40*/  IMAD.MOV.U32 R20, RZ, RZ, R84 ;  /* 0x000000ffff147224 */ /* 0x000fe200078e0054 */
[----:B------:R-:W-:Y:S05]  /*57c50*/  LDS R168, [R2+0x14600] ;  /* 0x0146000002a87984 */ /* 0x000fea0000000800 */
        /* <DEDUP_REMOVED lines=8> */
[----:B------:R-:W-:-:S02]  /*57ce0*/  IMAD.MOV.U32 R21, RZ, RZ, R85 ;  /* 0x000000ffff157224 */ /* 0x000fc400078e0055 */
[----:B------:R-:W-:Y:S04]  /*57cf0*/  LDS R170, [R2+0x16600] ;  /* 0x0166000002aa7984 */ /* 0x000fe80000000800 */
[----:B------:R-:W-:Y:S01]  /*57d00*/  LDS R169, [R3+0x14600] ;  /* 0x0146000003a97984 */ /* 0x000fe20000000800 */
[C---:B-1----:R-:W-:Y:S03]  /*57d10*/  HMMA.1688.F32.TF32 R68, R176.reuse, R14, R184 ;  /* 0x0000000eb044723c */ /* 0x042fe600000810b8 */
[----:B------:R-:W1:Y:S04]  /*57d20*/  LDS R171, [R3+0x16600] ;  /* 0x0166000003ab7984 */ /* 0x000e680000000800 */
        /* <DEDUP_REMOVED lines=17> */
[----:B--2---:R-:W-:Y:S07]  /*57e40*/  HMMA.1688.F32.TF32 R68, R176, R38, R220 ;  /* 0x00000026b044723c */ /* 0x004fee00000810dc */
[----:B------:R-:W-:Y:S04]  /*57e50*/  STL.64 [R1+0xf60], R76 ;  /* 0x000f604c01007387 */ /* 0x000fe80000100a00 */
[----:B------:R-:W-:Y:S04]  /*57e60*/  STL.64 [R1+0xf68], R78 ;  /* 0x000f684e01007387 */ /* 0x000fe80000100a00 */
[----:B------:R-:W-:Y:S04]  /*57e70*/  STL.64 [R1+0xf50], R72 ;  /* 0x000f504801007387 */ /* 0x000fe80000100a00 */
[----:B------:R-:W-:Y:S04]  /*57e80*/  STL.64 [R1+0xf58], R74 ;  /* 0x000f584a01007387 */ /* 0x000fe80000100a00 */
[----:B------:R2:W-:Y:S01]  /*57e90*/  STL.64 [R1+0xf48], R70 ;  /* 0x000f484601007387 */ /* 0x0005e20000100a00 */
[----:B------:R-:W-:Y:S01]  /*57ea0*/  IMAD.MOV.U32 R40, RZ, RZ, R68 ;  /* 0x000000ffff287224 */ /* 0x000fe200078e0044 */
[----:B------:R-:W-:-:S02]  /*57eb0*/  MOV R41, R69 ;  /* 0x0000004500297202 */ /* 0x000fc40000000f00 */
[C---:B--2---:R-:W-:Y:S03]  /*57ec0*/  HMMA.1688.F32.TF32 R68, R176.reuse, R42, R216 ;  /* 0x0000002ab044723c */ /* 0x044fe600000810d8 */
[----:B------:R-:W-:Y:S04]  /*57ed0*/  STL [R1+0x35f8], R41 ;  /* 0x0035f82901007387 */ /* 0x000fe80000100800 */
[----:B------:R-:W-:Y:S01]  /*57ee0*/  STL [R1+0x35f4], R40 ;  /* 0x0035f42801007387 */ /* 0x000fe20000100800 */
[C---:B------:R-:W-:Y:S08]  /*57ef0*/  HMMA.1688.F32.TF32 R76, R176.reuse, R46, R232 ;  /* 0x0000002eb04c723c */ /* 0x040ff000000810e8 */
[C---:B------:R-:W-:Y:S07]  /*57f00*/  HMMA.1688.F32.TF32 R72, R176.reuse, R50, R212 ;  /* 0x00000032b048723c */ /* 0x040fee00000810d4 */
[----:B------:R-:W-:Y:S04]  /*57f10*/  STL.64 [R1+0x13e0], R68 ;  /* 0x0013e04401007387 */ /* 0x000fe80000100a00 */
[----:B------:R2:W-:Y:S02]  /*57f20*/  STL.64 [R1+0x13e8], R70 ;  /* 0x0013e84601007387 */ /* 0x0005e40000100a00 */
[----:B--2---:R-:W-:Y:S02]  /*57f30*/  HMMA.1688.F32.TF32 R68, R176, R54, R208 ;  /* 0x00000036b044723c */ /* 0x004fe400000810d0 */
[----:B------:R-:W-:Y:S04]  /*57f40*/  STL.64 [R1+0x13d0], R76 ;  /* 0x0013d04c01007387 */ /* 0x000fe80000100a00 */
[----:B------:R-:W-:Y:S04]  /*57f50*/  STL.64 [R1+0x13d8], R78 ;  /* 0x0013d84e01007387 */ /* 0x000fe80000100a00 */
[----:B------:R-:W-:Y:S04]  /*57f60*/  STL.64 [R1+0x13c0], R72 ;  /* 0x0013c04801007387 */ /* 0x000fe80000100a00 */
[----:B------:R-:W-:Y:S09]  /*57f70*/  STL.64 [R1+0x13c8], R74 ;  /* 0x0013c84a01007387 */ /* 0x000ff20000100a00 */
[----:B------:R-:W-:Y:S01]  /*57f80*/  STL [R1+0x13b0], R68 ;  /* 0x0013b04401007387 */ /* 0x000fe20000100800 */
[----:B------:R-:W-:-:S02]  /*57f90*/  IMAD.MOV.U32 R41, RZ, RZ, R69 ;  /* 0x000000ffff297224 */ /* 0x000fc400078e0045 */
[----:B------:R-:W-:Y:S01]  /*57fa0*/  IMAD.MOV.U32 R40, RZ, RZ, R70 ;  /* 0x000000ffff287224 */ /* 0x000fe200078e0046 */
[----:B------:R2:W-:Y:S02]  /*57fb0*/  STL [R1+0x13bc], R71 ;  /* 0x0013bc4701007387 */ /* 0x0005e40000100800 */
[C---:B--2---:R-:W-:Y:S02]  /*57fc0*/  HMMA.1688.F32.TF32 R68, R176.reuse, R58, R228 ;  /* 0x0000003ab044723c */ /* 0x044fe400000810e4 */
[----:B------:R-:W-:Y:S04]  /*57fd0*/  STL [R1+0x3600], R40 ;  /* 0x0036002801007387 */ /* 0x000fe80000100800 */
[----:B------:R-:W-:Y:S04]  /*57fe0*/  STL [R1+0x35fc], R41 ;  /* 0x0035fc2901007387 */ /* 0x000fe80000100800 */
[----:B------:R-:W2:Y:S11]  /*57ff0*/  LDL.LU R212, [R1+0x670] ;  /* 0x0006700001d47983 */ /* 0x000eb60000300800 */
[----:B------:R-:W-:Y:S02]  /*58000*/  @!UPT UIADD3 URZ, URZ, URZ, URZ ;  /* 0x0000003f3f3ff290 */ /* 0x000fe4000fffe03f */
        /* <DEDUP_REMOVED lines=49> */
[C---:B---3--:R-:W-:Y:S11]  /*58320*/  HMMA.1688.F32.TF32 R68, R176.reuse, R62, R184 ;  /* 0x0000003eb044723c */ /* 0x048ff600000810b8 */
[----:B------:R-:W-:Y:S11]  /*58330*/  @!UPT UIADD3 URZ, URZ, URZ, URZ ;  /* 0x0000003f3f3ff290 */ /* 0x000ff6000fffe03f */
[----:B------:R-:W-:Y:S01]  /*58340*/  @!UPT UIADD3 URZ, URZ, URZ, URZ ;  /* 0x0000003f3f3ff290 */ /* 0x000fe2000fffe03f */
[----:B------:R2:W-:Y:S01]  /*58350*/  STL.64 [R1+0x1390], R68 ;  /* 0x0013904401007387 */ /* 0x0005e20000100a00 */
[----:B------:R-:W-:Y:S02]  /*58360*/  IMAD.MOV.U32 R40, RZ, RZ, R70 ;  /* 0x000000ffff287224 */ /* 0x000fe400078e0046 */
[----:B------:R-:W-:Y:S02]  /*58370*/  IMAD.MOV.U32 R41, RZ, RZ, R71 ;  /* 0x000000ffff297224 */ /* 0x000fe400078e0047 */
[----:B--2---:R-:W-:Y:S01]  /*58380*/  HMMA.1688.F32.TF32 R68, R176, R66, R204 ;  /* 0x00000042b044723c */ /* 0x004fe200000810cc */
[----:B------:R-:W-:Y:S04]  /*58390*/  STL [R1+0x3610], R40 ;  /* 0x0036102801007387 */ /* 0x000fe80000100800 */
[----:B------:R-:W-:Y:S03]  /*583a0*/  STL [R1+0x360c], R41 ;  /* 0x00360c2901007387 */ /* 0x000fe60000100800 */
[C---:B----4-:R-:W-:Y:S01]  /*583b0*/  HMMA.1688.F32.TF32 R76, R172.reuse, R30, R232 ;  /* 0x0000001eac4c723c */ /* 0x050fe200000810e8 */
[----:B------:R-:W-:Y:S04]  /*583c0*/  LDS R176, [R2+0x14680] ;  /* 0x0146800002b07984 */ /* 0x000fe80000000800 */
[----:B------:R-:W-:Y:S03]  /*583d0*/  LDS R178, [R2+0x16680] ;  /* 0x0166800002b27984 */ /* 0x000fe60000000800 */
[----:B------:R-:W-:Y:S01]  /*583e0*/  HMMA.1688.F32.TF32 R72, R172, R6, R200 ;  /* 0x00000006ac48723c */ /* 0x000fe200000810c8 */
[----:B------:R-:W-:Y:S04]  /*583f0*/  LDS R177, [R3+0x14680] ;  /* 0x0146800003b17984 */ /* 0x000fe80000000800 */
[----:B------:R-:W2:Y:S03]  /*58400*/  LDS R179, [R3+0x16680] ;  /* 0x0166800003b37984 */ /* 0x000ea60000000800 */
[----:B------:R-:W-:Y:S01]  /*58410*/  IMAD.MOV.U32 R48, RZ, RZ, R68 ;  /* 0x000000ffff307224 */ /* 0x000fe200078e0044 */
[----:B------:R3:W-:Y:S01]  /*58420*/  STL.64 [R1+0xf38], R70 ;  /* 0x000f384601007387 */ /* 0x0007e20000100a00 */
[----:B------:R-:W-:-:S02]  /*58430*/  IMAD.MOV.U32 R49, RZ, RZ, R69 ;  /* 0x000000ffff317224 */ /* 0x000fc400078e0045 */
[C---:B---3--:R-:W-:Y:S03]  /*58440*/  HMMA.1688.F32.TF32 R68, R172.reuse, R10, R224 ;  /* 0x0000000aac44723c */ /* 0x048fe600000810e0 */
[----:B------:R3:W-:Y:S04]  /*58450*/  STL [R1+0x3608], R49 ;  /* 0x0036083101007387 */ /* 0x0007e80000100800 */
[----:B------:R4:W-:Y:S11]  /*58460*/  STL [R1+0x3604], R48 ;  /* 0x0036043001007387 */ /* 0x0009f60000100800 */
[----:B------:R-:W-:Y:S06]  /*58470*/  @!UPT UIADD3 URZ, URZ, URZ, URZ ;  /* 0x0000003f3f3ff290 */ /* 0x000fec000fffe03f */
[----:B------:R-:W-:Y:S01]  /*58480*/  IMAD.MOV.U32 R40, RZ, RZ, R68 ;  /* 0x000000ffff287224 */ /* 0x000fe200078e0044 */
[----:B---3--:R-:W-:Y:S01]  /*58490*/  MOV R49, R70 ;  /* 0x0000004600317202 */ /* 0x008fe20000000f00 */
[----:B------:R-:W-:Y:S02]  /*584a0*/  IMAD.MOV.U32 R41, RZ, RZ, R69 ;  /* 0x000000ffff297224 */ /* 0x000fe400078e0045 */
[----:B----4-:R-:W-:Y:S02]  /*584b0*/  IMAD.MOV.U32 R48, RZ, RZ, R71 ;  /* 0x000000ffff307224 */ /* 0x010fe400078e0047 */
[C---:B------:R-:W-:Y:S01]  /*584c0*/  HMMA.1688.F32.TF32 R68, R172.reuse, R14, R196 ;  /* 0x0000000eac44723c */ /* 0x040fe200000810c4 */
[----:B------:R-:W-:Y:S04]  /*584d0*/  STL.64 [R1+0x1380], R72 ;  /* 0x0013804801007387 */ /* 0x000fe80000100a00 */
[----:B------:R-:W-:Y:S11]  /*584e0*/  STL.64 [R1+0x1388], R74 ;  /* 0x0013884a01007387 */ /* 0x000ff60000100a00 */
[----:B------:R-:W-:Y:S07]  /*584f0*/  @!UPT UIADD3 URZ, URZ, URZ, URZ ;  /* 0x0000003f3f3ff290 */ /* 0x000fee000fffe03f */
[----:B------:R-:W-:Y:S04]  /*58500*/  STL.64 [R1+0x1360], R68 ;  /* 0x0013604401007387 */ /* 0x000fe80000100a00 */
[----:B------:R3:W-:Y:S02]  /*58510*/  STL.64 [R1+0x1368], R70 ;  /* 0x0013684601007387 */ /* 0x0007e40000100a00 */
[C---:B---3--:R-:W-:Y:S08]  /*58520*/  HMMA.1688.F32.TF32 R68, R172.reuse, R18, R192 ;  /* 0x00000012ac44723c */ /* 0x048ff000000810c0 */
[C---:B------:R-:W-:Y:S11]  /*58530*/  HMMA.1688.F32.TF32 R72, R172.reuse, R22, R220 ;  /* 0x00000016ac48723c */ /* 0x040ff600000810dc */
[----:B------:R-:W-:Y:S04]  /*58540*/  @!UPT UIADD3 URZ, URZ, URZ, URZ ;  /* 0x0000003f3f3ff290 */ /* 0x000fe8000fffe03f */
        /* <DEDUP_REMOVED lines=8> */
[----:B------:R3:W-:Y:S02]  /*585d0*/  STL.64 [R1+0x1338], R70 ;  /* 0x0013384601007387 */ /* 0x0007e40000100a00 */
[C---:B---3--:R-:W-:Y:S02]  /*585e0*/  HMMA.1688.F32.TF32 R68, R172.reuse, R38, R208 ;  /* 0x00000026ac44723c */ /* 0x048fe400000810d0 */
[----:B------:R-:W-:Y:S04]  /*585f0*/  STL.64 [R1+0x1320], R76 ;  /* 0x0013204c01007387 */ /* 0x000fe80000100a00 */
[----:B------:R-:W-:Y:S04]  /*58600*/  STL.64 [R1+0x1328], R78 ;  /* 0x0013284e01007387 */ /* 0x000fe80000100a00 */
[----:B------:R-:W-:Y:S04]  /*58610*/  STL.64 [R1+0x1310], R72 ;  /* 0x0013104801007387 */ /* 0x000fe80000100a00 */
[----:B------:R-:W-:Y:S09]  /*58620*/  STL.64 [R1+0x1318], R74 ;  /* 0x0013184a01007387 */ /* 0x000ff20000100a00 */
[----:B------:R-:W-:Y:S04]  /*58630*/  STL.64 [R1+0x1300], R68 ;  /* 0x0013004401007387 */ /* 0x000fe80000100a00 */
[----:B------:R3:W-:Y:S04]  /*58640*/  STL.64 [R1+0x1308], R70 ;  /* 0x0013084601007387 */ /* 0x0007e80000100a00 */
[----:B------:R-:W4:Y:S01]  /*58650*/  LDL.LU R208, [R1+0x4c0] ;  /* 0x0004c00001d07983 */ /* 0x000f220000300800 */
[C---:B---3--:R-:W-:Y:S11]  /*58660*/  HMMA.1688.F32.TF32 R68, R172.reuse, R42, R228 ;  /* 0x0000002aac44723c */ /* 0x048ff600000810e4 */
[----:B------:R-:W-:Y:S11]  /*58670*/  @!UPT UIADD3 URZ, URZ, URZ, URZ ;  /* 0x0000003f3f3ff290 */ /* 0x000ff6000fffe03f */
[----:B------:R-:W-:Y:S01]  /*58680*/  @!UPT UIADD3 URZ, URZ, URZ, URZ ;  /* 0x0000003f3f3ff290 */ /* 0x000fe2000fffe03f */
[----:B------:R3:W-:Y:S04]  /*58690*/  STL.64 [R1+0x12f0], R68 ;  /* 0x0012f04401007387 */ /* 0x0007e80000100a00 */
        /* <DEDUP_REMOVED lines=50> */
[----:B-1----:R-:W3:Y:S04]  /*589c0*/  LDL.LU R70, [R1+0x5c8] ;  /* 0x0005c80001467983 */ /* 0x002ee80000300800 */
        /* <DEDUP_REMOVED lines=58> */
[----:B------:R-:W-:Y:S07]  /*58d70*/  HMMA.1688.F32.TF32 R80, R172, R66, R80 ;  /* 0x00000042ac50723c */ /* 0x000fee0000081050 */
        /* <DEDUP_REMOVED lines=15> */
[C---:B--2---:R-:W-:Y:S03]  /*58e70*/  HMMA.1688.F32.TF32 R80, R168.reuse, R10, R72 ;  /* 0x0000000aa850723c */ /* 0x044fe60000081048 */
[----:B------:R-:W-:Y:S04]  /*58e80*/  LDS R173, [R3+0x14700] ;  /* 0x0147000003ad7984 */ /* 0x000fe80000000800 */
[----:B------:R-:W1:Y:S01]  /*58e90*/  LDS R175, [R3+0x16700] ;  /* 0x0167000003af7984 */ /* 0x000e620000000800 */
        /* <DEDUP_REMOVED lines=41> */
[----:B---3--:R-:W-:Y:S03]  /*59130*/  HMMA.1688.F32.TF32 R72, R168, R66, R216 ;  /* 0x00000042a848723c */ /* 0x008fe600000810d8 */
[----:B------:R-:W-:Y:S04]  /*59140*/  LDS R168, [R2+0x14780] ;  /* 0x0147800002a87984 */ /* 0x000fe80000000800 */
[----:B------:R-:W-:Y:S01]  /*59150*/  LDS R170, [R2+0x16780] ;  /* 0x0167800002aa7984 */ /* 0x000fe20000000800 */
[C---:B--2---:R-:W-:Y:S03]  /*59160*/  HMMA.1688.F32.TF32 R68, R176.reuse, R6, R232 ;  /* 0x00000006b044723c */ /* 0x044fe600000810e8 */
[----:B------:R-:W-:Y:S04]  /*59170*/  LDS R169, [R3+0x14780] ;  /* 0x0147800003a97984 */ /* 0x000fe80000000800 */
[----:B------:R-:W2:Y:S04]  /*59180*/  LDS R171, [R3+0x16780] ;  /* 0x0167800003ab7984 */ /* 0x000ea80000000800 */
        /* <DEDUP_REMOVED lines=85> */
[C---:B---3--:R-:W-:Y:S11]  /*596e0*/  HMMA.1688.F32.TF32 R76, R176.reuse, R30, R236 ;  /* 0x0000001eb04c723c */ /* 0x048ff600000810ec */
[----:B------:R-:W-:Y:S04]  /*596f0*/  @!UPT UIADD3 URZ, URZ, URZ, URZ ;  /* 0x0000003f3f3ff290 */ /* 0x000fe8000fffe03f */
        /* <DEDUP_REMOVED lines=23> */
[----:B---3--:R-:W-:Y:S03]  /*59870*/  HMMA.1688.F32.TF32 R68, R176, R62, R192 ;  /* 0x0000003eb044723c */ /* 0x008fe600000810c0 */
[----:B------:R-:W-:Y:S04]  /*59880*/  STL.64 [R1+0x1260], R76 ;  /* 0x0012604c01007387 */ /* 0x000fe80000100a00 */
[----:B------:R-:W-:Y:S08]  /*59890*/  STL.64 [R1+0x1268], R78 ;  /* 0x0012684e01007387 */ /* 0x000ff00000100a00 */
[----:B------:R-:W-:Y:S04]  /*598a0*/  STL.64 [R1+0x1250], R72 ;  /* 0x0012504801007387 */ /* 0x000fe80000100a00 */
[----:B------:R2:W-:Y:S04]  /*598b0*/  STL.64 [R1+0x1258], R74 ;  /* 0x0012584a01007387 */ /* 0x0005e80000100a00 */
[----:B------:R1:W-:Y:S01]  /*598c0*/  STL.64 [R1+0x1248], R70 ;  /* 0x0012484601007387 */ /* 0x0003e20000100a00 */
[----:B------:R-:W-:-:S02]  /*598d0*/  IMAD.MOV.U32 R44, RZ, RZ, R68 ;  /* 0x000000ffff2c7224 */ /* 0x000fc400078e0044 */
[----:B------:R-:W-:Y:S01]  /*598e0*/  IMAD.MOV.U32 R45, RZ, RZ, R69 ;  /* 0x000000ffff2d7224 */ /* 0x000fe200078e0045 */
[----:B--2---:R-:W-:Y:S08]  /*598f0*/  HMMA.1688.F32.TF32 R72, R176, R66, R220 ;  /* 0x00000042b048723c */ /* 0x004ff000000810dc */
[----:B-1----:R-:W-:Y:S11]  /*59900*/  HMMA.1688.F32.TF32 R68, R172, R6, R216 ;  /* 0x00000006ac44723c */ /* 0x002ff600000810d8 */
[----:B------:R-:W-:Y:S04]  /*59910*/  @!UPT UIADD3 URZ, URZ, URZ, URZ ;  /* 0x0000003f3f3ff290 */ /* 0x000fe8000fffe03f */
[----:B------:R-:W-:Y:S04]  /*59920*/  STL.64 [R1+0xe60], R72 ;  /* 0x000e604801007387 */ /* 0x000fe80000100a00 */
[----:B------:R-:W-:Y:S04]  /*59930*/  STL.64 [R1+0xe68], R74 ;  /* 0x000e684a01007387 */ /* 0x000fe80000100a00 */
[----:B------:R1:W-:Y:S01]  /*59940*/  STL.64 [R1+0x1238], R70 ;  /* 0x0012384601007387 */ /* 0x0003e20000100a00 */
[----:B------:R-:W-:Y:S02]  /*59950*/  IMAD.MOV.U32 R52, RZ, RZ, R68 ;  /* 0x000000ffff347224 */ /* 0x000fe400078e0044 */
[----:B------:R-:W-:-:S02]  /*59960*/  IMAD.MOV.U32 R53, RZ, RZ, R69 ;  /* 0x000000ffff357224 */ /* 0x000fc400078e0045 */
[C---:B-1----:R-:W-:Y:S03]  /*59970*/  HMMA.1688.F32.TF32 R68, R172.reuse, R10, R232 ;  /* 0x0000000aac44723c */ /* 0x042fe600000810e8 */
[----:B------:R-:W-:Y:S04]  /*59980*/  STL [R1+0x35d0], R53 ;  /* 0x0035d03501007387 */ /* 0x000fe80000100800 */
[----:B------:R-:W-:Y:S11]  /*59990*/  STL [R1+0x35cc], R52 ;  /* 0x0035cc3401007387 */ /* 0x000ff60000100800 */
[----:B------:R-:W-:Y:S05]  /*599a0*/  @!UPT UIADD3 URZ, URZ, URZ, URZ ;  /* 0x0000003f3f3ff290 */ /* 0x000fea000fffe03f */
[----:B------:R1:W-:Y:S01]  /*599b0*/  STL.64 [R1+0x1228], R70 ;  /* 0x0012284601007387 */ /* 0x0003e20000100a00 */
[----:B------:R-:W-:Y:S02]  /*599c0*/  IMAD.MOV.U32 R56, RZ, RZ, R68 ;  /* 0x000000ffff387224 */ /* 0x000fe400078e0044 */
[----:B------:R-:W-:Y:S02]  /*599d0*/  IMAD.MOV.U32 R57, RZ, RZ, R69 ;  /* 0x000000ffff397224 */ /* 0x000fe400078e0045 */
[C---:B-1----:R-:W-:Y:S03]  /*599e0*/  HMMA.1688.F32.TF32 R68, R172.reuse, R14, R212 ;  /* 0x0000000eac44723c */ /* 0x042fe600000810d4 */
[----:B------:R-:W-:Y:S04]  /*599f0*/  STL [R1+0x35dc], R57 ;  /* 0x0035dc3901007387 */ /* 0x000fe80000100800 */
[----:B------:R-:W-:Y:S01]  /*59a00*/  STL [R1+0x35d8], R56 ;  /* 0x0035d83801007387 */ /* 0x000fe20000100800 */
[C---:B------:R-:W-:Y:S11]  /*59a10*/  HMMA.1688.F32.TF32 R72, R172.reuse, R18, R208 ;  /* 0x00000012ac48723c */ /* 0x040ff600000810d0 */
[----:B------:R-:W-:Y:S04]  /*59a20*/  @!UPT UIADD3 URZ, URZ, URZ, URZ ;  /* 0x0000003f3f3ff290 */ /* 0x000fe8000fffe03f */
[----:B------:R1:W-:Y:S01]  /*59a30*/  STL.64 [R1+0x1218], R70 ;  /* 0x0012184601007387 */ /* 0x0003e20000100a00 */
[----:B------:R-:W-:Y:S01]  /*59a40*/  IMAD.MOV.U32 R60, RZ, RZ, R68 ;  /* 0x000000ffff3c7224 */ /* 0x000fe200078e0044 */
[----:B------:R-:W-:Y:S02]  /*59a50*/  MOV R61, R69 ;  /* 0x00000045003d7202 */ /* 0x000fe40000000f00 */
[----:B-1----:R-:W-:Y:S03]  /*59a60*/  HMMA.1688.F32.TF32 R68, R172, R22, R228 ;  /* 0x00000016ac44723c */ /* 0x002fe600000810e4 */
[----:B------:R-:W-:Y:S04]  /*59a70*/  STL [R1+0x35c8], R61 ;  /* 0x0035c83d01007387 */ /* 0x000fe80000100800 */
[----:B------:R-:W-:Y:S04]  /*59a80*/  STL [R1+0x35c4], R60 ;  /* 0x0035c43c01007387 */ /* 0x000fe80000100800 */
[----:B------:R-:W-:Y:S04]  /*59a90*/  STL.64 [R1+0x1200], R72 ;  /* 0x0012004801007387 */ /* 0x000fe80000100a00 */
[----:B------:R-:W-:Y:S08]  /*59aa0*/  STL.64 [R1+0x1208], R74 ;  /* 0x0012084a01007387 */ /* 0x000ff00000100a00 */
[----:B------:R1:W-:Y:S04]  /*59ab0*/  STL.64 [R1+0x11f8], R70 ;  /* 0x0011f84601007387 */ /* 0x0003e80000100a00 */
        /* <DEDUP_REMOVED lines=45> */
[----:B------:R-:W-:-:S05]  /*59d90*/  IMAD.MOV.U32 R65, RZ, RZ, R69 ;  /* 0x000000ffff417224 */ /* 0x000fca00078e0045 */
[----:B------:R-:W-:Y:S04]  /*59da0*/  STL [R1+0x35e0], R65 ;  /* 0x0035e04101007387 */ /* 0x000fe80000100800 */
[----:B------:R-:W-:Y:S01]  /*59db0*/  STL [R1+0x35d4], R64 ;  /* 0x0035d44001007387 */ /* 0x000fe20000100800 */
[C---:B-1----:R-:W-:Y:S11]  /*59dc0*/  HMMA.1688.F32.TF32 R68, R172.reuse, R26, R204 ;  /* 0x0000001aac44723c */ /* 0x042ff600000810cc */
[----:B------:R-:W-:Y:S11]  /*59dd0*/  @!UPT UIADD3 URZ, URZ, URZ, URZ ;  /* 0x0000003f3f3ff290 */ /* 0x000ff6000fffe03f */
[----:B------:R-:W-:Y:S02]  /*59de0*/  @!UPT UIADD3 URZ, URZ, URZ, URZ ;  /* 0x0000003f3f3ff290 */ /* 0x000fe4000fffe03f */
[----:B------:R-:W-:Y:S02]  /*59df0*/  IMAD.MOV.U32 R53, RZ, RZ, R68 ;  /* 0x000000ffff357224 */ /* 0x000fe400078e0044 */
[----:B------:R-:W-:Y:S02]  /*59e00*/  IMAD.MOV.U32 R52, RZ, RZ, R69 ;  /* 0x000000ffff347224 */ /* 0x000fe400078e0045 */
[----:B------:R-:W-:Y:S02]  /*59e10*/  IMAD.MOV.U32 R61, RZ, RZ, R70 ;  /* 0x000000ffff3d7224 */ /* 0x000fe400078e0046 */
[----:B------:R-:W-:Y:S02]  /*59e20*/  IMAD.MOV.U32 R60, RZ, RZ, R71 ;  /* 0x000000ffff3c7224 */ /* 0x000fe400078e0047 */
[C---:B--2---:R-:W-:Y:S03]  /*59e30*/  HMMA.1688.F32.TF32 R68, R172.reuse, R30, R200 ;  /* 0x0000001eac44723c */ /* 0x044fe600000810c8 */
[----:B------:R-:W-:Y:S04]  /*59e40*/  STL [R1+0x35f0], R60 ;  /* 0x0035f03c01007387 */ /* 0x000fe80000100800 */
[----:B------:R-:W-:Y:S04]  /*59e50*/  STL [R1+0x35ec], R61 ;  /* 0x0035ec3d01007387 */ /* 0x000fe80000100800 */
[----:B------:R-:W-:Y:S04]  /*59e60*/  STL [R1+0x35e8], R53 ;  /* 0x0035e83501007387 */ /* 0x000fe80000100800 */
[----:B------:R-:W-:Y:S08]  /*59e70*/  STL [R1+0x35e4], R52 ;  /* 0x0035e43401007387 */ /* 0x000ff00000100800 */
[----:B------:R-:W-:Y:S04]  /*59e80*/  STL.64 [R1+0x11d0], R68 ;  /* 0x0011d04401007387 */ /* 0x000fe80000100a00 */
[----:B------:R3:W-:Y:S02]  /*59e90*/  STL.64 [R1+0x11d8], R70 ;  /* 0x0011d84601007387 */ /* 0x0007e40000100a00 */
[C---:B---3--:R-:W-:Y:S08]  /*59ea0*/  HMMA.1688.F32.TF32 R68, R172.reuse, R42, R192 ;  /* 0x0000002aac44723c */ /* 0x048ff000000810c0 */
[C---:B------:R-:W-:Y:S08]  /*59eb0*/  HMMA.1688.F32.TF32 R76, R172.reuse, R34, R224 ;  /* 0x00000022ac4c723c */ /* 0x040ff000000810e0 */
[----:B----4-:R-:W-:Y:S08]  /*59ec0*/  HMMA.1688.F32.TF32 R72, R172, R38, R196 ;  /* 0x00000026ac48723c */ /* 0x010ff000000810c4 */
        /* <DEDUP_REMOVED lines=8> */
[----:B------:R1:W-:Y:S11]  /*59f50*/  STL.64 [R1+0x11b8], R74 ;  /* 0x0011b84a01007387 */ /* 0x0003f60000100a00 */
[----:B------:R-:W-:Y:S01]  /*59f60*/  IMAD.MOV.U32 R60, RZ, RZ, R68 ;  /* 0x000000ffff3c7224 */ /* 0x000fe200078e0044 */
[----:B-1----:R-:W-:Y:S01]  /*59f70*/  HMMA.1688.F32.TF32 R72, R172, R50, R216 ;  /* 0x00000032ac48723c */ /* 0x002fe200000810d8 */
[----:B------:R-:W-:-:S02]  /*59f80*/  IMAD.MOV.U32 R61, RZ, RZ, R69 ;  /* 0x000000ffff3d7224 */ /* 0x000fc400078e0045 */
[----:B------:R-:W-:Y:S02]  /*59f90*/  IMAD.MOV.U32 R53, RZ, RZ, R70 ;  /* 0x000000ffff357224 */ /* 0x000fe400078e0046 */
[----:B------:R-:W-:-:S03]  /*59fa0*/  IMAD.MOV.U32 R52, RZ, RZ, R71 ;  /* 0x000000ffff347224 */ /* 0x000fc600078e0047 */
[C---:B------:R-:W-:Y:S11]  /*59fb0*/  HMMA.1688.F32.TF32 R68, R172.reuse, R54, R232 ;  /* 0x00000036ac44723c */ /* 0x040ff600000810e8 */
[----:B------:R-:W-:Y:S04]  /*59fc0*/  @!UPT UIADD3 URZ, URZ, URZ, URZ ;  /* 0x0000003f3f3ff290 */ /* 0x000fe8000fffe03f */
        /* <DEDUP_REMOVED lines=11> */
[----:B------:R1:W-:Y:S01]  /*5a080*/  STL.64 [R1+0x1158], R78 ;  /* 0x0011584e01007387 */ /* 0x0003e20000100a00 */
[----:B------:R-:W-:Y:S01]  /*5a090*/  IMAD.MOV.U32 R72, RZ, RZ, R243 ;  /* 0x000000ffff487224 */ /* 0x000fe200078e00f3 */
[----:B------:R-:W-:Y:S01]  /*5a0a0*/  MOV R75, R240 ;  /* 0x000000f0004b7202 */ /* 0x000fe20000000f00 */
[----:B------:R-:W-:Y:S01]  /*5a0b0*/  IMAD.MOV.U32 R73, RZ, RZ, R242 ;  /* 0x000000ffff497224 */ /* 0x000fe200078e00f2 */
[----:B------:R-:W-:Y:S01]  /*5a0c0*/  LDS R172, [R2+0x18000] ;  /* 0x0180000002ac7984 */ /* 0x000fe20000000800 */
[----:B------:R-:W-:-:S03]  /*5a0d0*/  IMAD.MOV.U32 R74, RZ, RZ, R241 ;  /* 0x000000ffff4a7224 */ /* 0x000fc600078e00f1 */
[----:B------:R-:W-:Y:S04]  /*5a0e0*/  LDS R174, [R2+0x1a000] ;  /* 0x01a0000002ae7984 */ /* 0x000fe80000000800 */
[----:B------:R-:W-:Y:S04]  /*5a0f0*/  LDS R173, [R3+0x18000] ;  /* 0x0180000003ad7984 */ /* 0x000fe80000000800 */
[----:B------:R-:W-:Y:S04]  /*5a100*/  LDS R175, [R3+0x1a000] ;  /* 0x01a0000003af7984 */ /* 0x000fe80000000800 */
[----:B------:R2:W-:Y:S04]  /*5a110*/  STL.64 [R1+0xe50], R68 ;  /* 0x000e504401007387 */ /* 0x0005e80000100a00 */
[----:B------:R3:W-:Y:S04]  /*5a120*/  STL.64 [R1+0xe58], R70 ;  /* 0x000e584601007387 */ /* 0x0007e80000100a00 */
[----:B------:R-:W4:Y:S04]  /*5a130*/  LDL.LU R248, [R1+0x17f0] ;  /* 0x0017f00001f87983 */ /* 0x000f280000300800 */
[----:B------:R-:W4:Y:S04]  /*5a140*/  LDL.LU R249, [R1+0x17f4] ;  /* 0x0017f40001f97983 */ /* 0x000f280000300800 */
[----:B------:R-:W4:Y:S01]  /*5a150*/  LDL.LU R250, [R1+0x17f8] ;  /* 0x0017f80001fa7983 */ /* 0x000f220000300800 */
[----:B-1----:R-:W-:-:S03]  /*5a160*/  IMAD.MOV.U32 R79, RZ, RZ, R252 ;  /* 0x000000ffff4f7224 */ /* 0x002fc600078e00fc */
        /* <DEDUP_REMOVED lines=12> */
[----:B------:R-:W-:Y:S04]  /*5a230*/  LDS R240, [R2+0x18080] ;  /* 0x0180800002f07984 */ /* 0x000fe80000000800 */
[----:B------:R-:W-:Y:S04]  /*5a240*/  LDS R242, [R2+0x1a080] ;  /* 0x01a0800002f27984 */ /* 0x000fe80000000800 */
[----:B------:R-:W-:Y:S04]  /*5a250*/  LDS R241, [R3+0x18080] ;  /* 0x0180800003f17984 */ /* 0x000fe80000000800 */
[----:B------:R-:W-:Y:S01]  /*5a260*/  LDS R243, [R3+0x1a080] ;  /* 0x01a0800003f37984 */ /* 0x000fe20000000800 */
[----:B--2---:R-:W-:-:S03]  /*5a270*/  IMAD.MOV.U32 R87, RZ, RZ, R252 ;  /* 0x000000ffff577224 */ /* 0x004fc600078e00fc */
[----:B------:R-:W2:Y:S04]  /*5a280*/  LDL.LU R252, [R1+0x37f4] ;  /* 0x0037f40001fc7983 */ /* 0x000ea80000300800 */
[----:B------:R-:W3:Y:S04]  /*5a290*/  LDL.LU R112, [R1+0x1830] ;  /* 0x0018300001707983 */ /* 0x000ee80000300800 */
[----:B------:R-:W3:Y:S04]  /*5a2a0*/  LDL.LU R113, [R1+0x1834] ;  /* 0x0018340001717983 */ /* 0x000ee80000300800 */
[----:B------:R-:W3:Y:S04]  /*5a2b0*/  LDL.LU R114, [R1+0x1838] ;  /* 0x0018380001727983 */ /* 0x000ee80000300800 */
[----:B------:R-:W3:Y:S04]  /*5a2c0*/  LDL.LU R115, [R1+0x183c] ;  /* 0x00183c0001737983 */ /* 0x000ee80000300800 */
[----:B------:R-:W3:Y:S04]  /*5a2d0*/  LDL.LU R116, [R1+0x1840] ;  /* 0x0018400001747983 */ /* 0x000ee80000300800 */
[----:B------:R-:W3:Y:S04]  /*5a2e0*/  LDL.LU R117, [R1+0x1844] ;  /* 0x0018440001757983 */ /* 0x000ee80000300800 */
[----:B------:R-:W3:Y:S01]  /*5a2f0*/  LDL.LU R118, [R1+0x1848] ;  /* 0x0018480001767983 */ /* 0x000ee20000300800 */
        /* <DEDUP_REMOVED lines=30> */
[----:B------:R-:W4:Y:S04]  /*5a4e0*/  LDL.LU R125, [R1+0xe34] ;  /* 0x000e3400017d7983 */ /* 0x000f280000300800 */
[----:B------:R-:W4:Y:S04]  /*5a4f0*/  LDL.LU R126, [R1+0xe38] ;  /* 0x000e3800017e7983 */ /* 0x000f280000300800 */
[----:B------:R-:W4:Y:S04]  /*5a500*/  LDL.LU R127, [R1+0xe3c] ;  /* 0x000e3c00017f7983 */ /* 0x000f280000300800 */
[----:B------:R-:W4:Y:S01]  /*5a510*/  LDL.LU R68, [R1+0xe40] ;  /* 0x000e400001447983 */ /* 0x000f220000300800 */
[----:B--2---:R-:W-:-:S03]  /*5a520*/  IMAD.MOV.U32 R69, RZ, RZ, R252 ;  /* 0x000000ffff457224 */ /* 0x004fc600078e00fc */
[----:B------:R-:W2:Y:S04]  /*5a530*/  LDL.LU R252, [R1+0x37e0] ;  /* 0x0037e00001fc7983 */ /* 0x000ea80000300800 */
[----:B---3--:R-:W3:Y:S04]  /*5a540*/  LDL.LU R70, [R1+0xe48] ;  /* 0x000e480001467983 */ /* 0x008ee80000300800 */
[----:B------:R-:W3:Y:S01]  /*5a550*/  LDL.LU R71, [R1+0xe4c] ;  /* 0x000e4c0001477983 */ /* 0x000ee20000300800 */
[C---:B------:R-:W-:Y:S08]  /*5a560*/  HMMA.1688.F32.TF32 R120, R168.reuse, R14, R120 ;  /* 0x0000000ea878723c */ /* 0x040ff00000081078 */
[C---:B----4-:R-:W-:Y:S08]  /*5a570*/  HMMA.1688.F32.TF32 R124, R168.reuse, R10, R124 ;  /* 0x0000000aa87c723c */ /* 0x050ff0000008107c */
[C---:B------:R-:W-:Y:S08]  /*5a580*/  HMMA.1688.F32.TF32 R160, R168.reuse, R18, R160 ;  /* 0x00000012a8a0723c */ /* 0x040ff000000810a0 */
[C---:B------:R-:W-:Y:S08]  /*5a590*/  HMMA.1688.F32.TF32 R164, R168.reuse, R22, R164 ;  /* 0x00000016a8a4723c */ /* 0x040ff000000810a4 */
[C---:B------:R-:W-:Y:S01]  /*5a5a0*/  HMMA.1688.F32.TF32 R156, R168.reuse, R34, R156 ;  /* 0x00000022a89c723c */ /* 0x040fe2000008109c */
[----:B--2---:R-:W1:Y:S04]  /*5a5b0*/  LDSM.16.M88.4 R176, [R252+0x80080] ;  /* 0x08008000fcb0783b */ /* 0x004e680000000200 */
[----:B------:R-:W2:Y:S04]  /*5a5c0*/  LDSM.16.M88.4 R180, [R252+0x84080] ;  /* 0x08408000fcb4783b */ /* 0x000ea80000000200 */
[----:B------:R-:W4:Y:S04]  /*5a5d0*/  LDSM.16.M88.4 R184, [R252+0x88080] ;  /* 0x08808000fcb8783b */ /* 0x000f280000000200 */
[----:B------:R-:W1:Y:S04]  /*5a5e0*/  LDSM.16.M88.4 R188, [R252+0x8c080] ;  /* 0x08c08000fcbc783b */ /* 0x000e680000000200 */
[----:B------:R-:W1:Y:S04]  /*5a5f0*/  LDSM.16.M88.4 R192, [R252+0x90080] ;  /* 0x09008000fcc0783b */ /* 0x000e680000000200 */
[----:B------:R-:W1:Y:S04]  /*5a600*/  LDSM.16.M88.4 R196, [R252+0x94080] ;  /* 0x09408000fcc4783b */ /* 0x000e680000000200 */
[----:B------:R-:W1:Y:S04]  /*5a610*/  LDSM.16.M88.4 R200, [R252+0x98080] ;  /* 0x09808000fcc8783b */ /* 0x000e680000000200 */
[----:B------:R-:W2:Y:S04]  /*5a620*/  LDSM.16.M88.4 R204, [R252+0x9c080] ;  /* 0x09c08000fccc783b */ /* 0x000ea80000000200 */
[----:B------:R-:W2:Y:S04]  /*5a630*/  LDSM.16.M88.4 R208, [R252+0xa0080] ;  /* 0x0a008000fcd0783b */ /* 0x000ea80000000200 */
[----:B------:R-:W3:Y:S04]  /*5a640*/  LDSM.16.M88.4 R212, [R252+0xa4080] ;  /* 0x0a408000fcd4783b */ /* 0x000ee80000000200 */
[----:B------:R-:W3:Y:S04]  /*5a650*/  LDSM.16.M88.4 R216, [R252+0xa8080] ;  /* 0x0a808000fcd8783b */ /* 0x000ee80000000200 */
[----:B------:R-:W3:Y:S04]  /*5a660*/  LDSM.16.M88.4 R220, [R252+0xac080] ;  /* 0x0ac08000fcdc783b */ /* 0x000ee80000000200 */
[----:B------:R-:W3:Y:S04]  /*5a670*/  LDSM.16.M88.4 R224, [R252+0xb0080] ;  /* 0x0b008000fce0783b */ /* 0x000ee80000000200 */
[----:B------:R-:W3:Y:S04]  /*5a680*/  LDSM.16.M88.4 R228, [R252+0xb4080] ;  /* 0x0b408000fce4783b */ /* 0x000ee80000000200 */
[----:B------:R-:W3:Y:S04]  /*5a690*/  LDSM.16.M88.4 R232, [R252+0xb8080] ;  /* 0x0b808000fce8783b */ /* 0x000ee80000000200 */
[----:B------:R-:W3:Y:S04]  /*5a6a0*/  LDSM.16.M88.4 R236, [R252+0xbc080] ;  /* 0x0bc08000fcec783b */ /* 0x000ee80000000200 */
[----:B-1----:R-:W-:Y:S04]  /*5a6b0*/  STL [R1+0x3508], R178 ;  /* 0x003508b201007387 */ /* 0x002fe80000100800 */
[----:B------:R-:W-:Y:S04]  /*5a6c0*/  STL [R1+0x3504], R179 ;  /* 0x003504b301007387 */ /* 0x000fe80000100800 */
[----:B--2---:R-:W-:Y:S04]  /*5a6d0*/  STL [R1+0x3510], R182 ;  /* 0x003510b601007387 */ /* 0x004fe80000100800 */
[----:B------:R-:W-:Y:S04]  /*5a6e0*/  STL [R1+0x350c], R183 ;  /* 0x00350cb701007387 */ /* 0x000fe80000100800 */
[----:B----4-:R-:W-:Y:S04]  /*5a6f0*/  STL [R1+0x3518], R186 ;  /* 0x003518ba01007387 */ /* 0x010fe80000100800 */
[----:B------:R-:W-:Y:S04]  /*5a700*/  STL [R1+0x3514], R187 ;  /* 0x003514bb01007387 */ /* 0x000fe80000100800 */
[----:B------:R-:W-:Y:S01]  /*5a710*/  STL [R1+0x3520], R190 ;  /* 0x003520be01007387 */ /* 0x000fe20000100800 */
[C---:B---3--:R-:W-:Y:S03]  /*5a720*/  HMMA.1688.F32.TF32 R68, R168.reuse, R6, R68 ;  /* 0x00000006a844723c */ /* 0x048fe60000081044 */
        /* <DEDUP_REMOVED lines=26> */
[----:B------:R1:W-:Y:S04]  /*5a8d0*/  STL.64 [R1+0xe40], R68 ;  /* 0x000e404401007387 */ /* 0x0003e80000100a00 */
[----:B------:R2:W-:Y:S01]  /*5a8e0*/  STL.64 [R1+0xe48], R70 ;  /* 0x000e484601007387 */ /* 0x0005e20000100a00 */
[C---:B------:R-:W-:Y:S03]  /*5a8f0*/  HMMA.1688.F32.TF32 R72, R168.reuse, R62, R72 ;  /* 0x0000003ea848723c */ /* 0x040fe60000081048 */
[----:B------:R-:W-:Y:S04]  /*5a900*/  LDS R6, [R2+0x1a180] ;  /* 0x01a1800002067984 */ /* 0x000fe80000000800 */
[----:B-1----:R-:W3:Y:S04]  /*5a910*/  LDL.LU R68, [R1+0x2f0] ;  /* 0x0002f00001447983 */ /* 0x002ee80000300800 */
[----:B------:R-:W3:Y:S04]  /*5a920*/  LDL.LU R69, [R1+0x2f4] ;  /* 0x0002f40001457983 */ /* 0x000ee80000300800 */
[----:B--2---:R-:W3:Y:S04]  /*5a930*/  LDL.LU R70, [R1+0x2f8] ;  /* 0x0002f80001467983 */ /* 0x004ee80000300800 */
[----:B------:R-:W3:Y:S04]  /*5a940*/  LDL.LU R71, [R1+0x2fc] ;  /* 0x0002fc0001477983 */ /* 0x000ee80000300800 */
[----:B------:R-:W-:Y:S04]  /*5a950*/  STL.64 [R1+0xe30], R124 ;  /* 0x000e307c01007387 */ /* 0x000fe80000100a00 */
[----:B------:R1:W-:Y:S04]  /*5a960*/  STL.64 [R1+0xe38], R126 ;  /* 0x000e387e01007387 */ /* 0x0003e80000100a00 */
[----:B------:R-:W-:Y:S04]  /*5a970*/  LDS R7, [R3+0x1a180] ;  /* 0x01a1800003077984 */ /* 0x000fe80000000800 */
[----:B-1----:R-:W2:Y:S04]  /*5a980*/  LDL.LU.64 R126, [R1+0x37d8] ;  /* 0x0037d800017e7983 */ /* 0x002ea80000300a00 */
[----:B------:R-:W2:Y:S04]  /*5a990*/  LDL.LU.64 R124, [R1+0x37d0] ;  /* 0x0037d000017c7983 */ /* 0x000ea80000300a00 */
[----:B------:R-:W-:Y:S04]  /*5a9a0*/  STL.64 [R1+0xe20], R120 ;  /* 0x000e207801007387 */ /* 0x000fe80000100a00 */
[----:B------:R1:W-:Y:S04]  /*5a9b0*/  STL.64 [R1+0xe28], R122 ;  /* 0x000e287a01007387 */ /* 0x0003e80000100a00 */
[----:B-1----:R-:W4:Y:S04]  /*5a9c0*/  LDL.LU.64 R122, [R1+0x37c8] ;  /* 0x0037c800017a7983 */ /* 0x002f280000300a00 */
[----:B------:R-:W4:Y:S04]  /*5a9d0*/  LDL.LU.64 R120, [R1+0x37c0] ;  /* 0x0037c00001787983 */ /* 0x000f280000300a00 */
[----:B------:R-:W-:Y:S04]  /*5a9e0*/  STL.64 [R1+0xe10], R160 ;  /* 0x000e10a001007387 */ /* 0x000fe80000100a00 */
[----:B------:R1:W-:Y:S02]  /*5a9f0*/  STL.64 [R1+0xe18], R162 ;  /* 0x000e18a201007387 */ /* 0x0003e40000100a00 */
[C---:B-1----:R-:W-:Y:S02]  /*5aa00*/  HMMA.1688.F32.TF32 R160, R168.reuse, R26, R244 ;  /* 0x0000001aa8a0723c */ /* 0x042fe400000810f4 */
[----:B------:R-:W2:Y:S04]  /*5aa10*/  LDL.LU R244, [R1+0x2d0] ;  /* 0x0002d00001f47983 */ /* 0x000ea80000300800 */
[----:B------:R-:W-:Y:S04]  /*5aa20*/  STL.64 [R1+0xe00], R164 ;  /* 0x000e00a401007387 */ /* 0x000fe80000100a00 */
[----:B------:R-:W-:Y:S11]  /*5aa30*/  STL.64 [R1+0xe08], R166 ;  /* 0x000e08a601007387 */ /* 0x000ff60000100a00 */
[----:B------:R-:W-:Y:S02]  /*5aa40*/  @!UPT UIADD3 URZ, URZ, URZ, URZ ;  /* 0x0000003f3f3ff290 */ /* 0x000fe4000fffe03f */
[----:B------:R-:W-:Y:S04]  /*5aa50*/  STL.64 [R1+0xdf0], R160 ;  /* 0x000df0a001007387 */ /* 0x000fe80000100a00 */
[----:B------:R1:W-:Y:S04]  /*5aa60*/  STL.64 [R1+0xdf8], R162 ;  /* 0x000df8a201007387 */ /* 0x0003e80000100a00 */
[----:B------:R-:W2:Y:S04]  /*5aa70*/  LDL.LU R245, [R1+0x2d4] ;  /* 0x0002d40001f57983 */ /* 0x000ea80000300800 */
[----:B------:R-:W2:Y:S01]  /*5aa80*/  LDL.LU R246, [R1+0x2d8] ;  /* 0x0002d80001f67983 */ /* 0x000ea20000300800 */
[C---:B-1----:R-:W-:Y:S03]  /*5aa90*/  HMMA.1688.F32.TF32 R160, R168.reuse, R30, R152 ;  /* 0x0000001ea8a0723c */ /* 0x042fe60000081098 */
[----:B------:R-:W2:Y:S05]  /*5aaa0*/  LDL.LU R247, [R1+0x2dc] ;  /* 0x0002dc0001f77983 */ /* 0x000eaa0000300800 */
[C---:B------:R-:W-:Y:S08]  /*5aab0*/  HMMA.1688.F32.TF32 R152, R168.reuse, R38, R116 ;  /* 0x00000026a898723c */ /* 0x040ff00000081074 */
[C---:B------:R-:W-:Y:S08]  /*5aac0*/  HMMA.1688.F32.TF32 R116, R168.reuse, R42, R112 ;  /* 0x0000002aa874723c */ /* 0x040ff00000081070 */
[C---:B------:R-:W-:Y:S08]  /*5aad0*/  HMMA.1688.F32.TF32 R112, R168.reuse, R46, R84 ;  /* 0x0000002ea870723c */ /* 0x040ff00000081054 */
        /* <DEDUP_REMOVED lines=15> */
[----:B------:R-:W4:Y:S04]  /*5abd0*/  LDL.LU R248, [R1+0x2c0] ;  /* 0x0002c00001f87983 */ /* 0x000f280000300800 */
[----:B------:R-:W-:Y:S04]  /*5abe0*/  STL.64 [R1+0xd80], R80 ;  /* 0x000d805001007387 */ /* 0x000fe80000100a00 */
[----:B------:R-:W-:Y:S04]  /*5abf0*/  STL.64 [R1+0xd88], R82 ;  /* 0x000d885201007387 */ /* 0x000fe80000100a00 */
[----:B------:R1:W-:Y:S04]  /*5ac00*/  STL.64 [R1+0x770], R76 ;  /* 0x0007704c01007387 */ /* 0x0003e80000100a00 */
[----:B------:R1:W-:Y:S04]  /*5ac10*/  STL.64 [R1+0x778], R78 ;  /* 0x0007784e01007387 */ /* 0x0003e80000100a00 */
[----:B------:R-:W4:Y:S04]  /*5ac20*/  LDL.LU R249, [R1+0x2c4] ;  /* 0x0002c40001f97983 */ /* 0x000f280000300800 */
[----:B------:R-:W4:Y:S04]  /*5ac30*/  LDL.LU R250, [R1+0x2c8] ;  /* 0x0002c80001fa7983 */ /* 0x000f280000300800 */
[----:B------:R-:W4:Y:S01]  /*5ac40*/  LDL.LU R251, [R1+0x2cc] ;  /* 0x0002cc0001fb7983 */ /* 0x000f220000300800 */
[----:B------:R-:W-:Y:S01]  /*5ac50*/  IMAD.MOV.U32 R215, RZ, RZ, R75 ;  /* 0x000000ffffd77224 */ /* 0x000fe200078e004b */
[----:B------:R-:W-:Y:S01]  /*5ac60*/  MOV R219, R73 ;  /* 0x0000004900db7202 */ /* 0x000fe20000000f00 */
[----:B------:R-:W-:-:S02]  /*5ac70*/  IMAD.MOV.U32 R214, RZ, RZ, R74 ;  /* 0x000000ffffd67224 */ /* 0x000fc400078e004a */
[----:B------:R-:W-:Y:S01]  /*5ac80*/  IMAD.MOV.U32 R218, RZ, RZ, R72 ;  /* 0x000000ffffda7224 */ /* 0x000fe200078e0048 */
[----:B------:R-:W-:Y:S04]  /*5ac90*/  STL [R1+0x3570], R215 ;  /* 0x003570d701007387 */ /* 0x000fe80000100800 */
[----:B------:R-:W-:Y:S04]  /*5aca0*/  STL [R1+0x356c], R214 ;  /* 0x00356cd601007387 */ /* 0x000fe80000100800 */
[----:B------:R-:W-:Y:S04]  /*5acb0*/  STL [R1+0x3568], R219 ;  /* 0x003568db01007387 */ /* 0x000fe80000100800 */
[----:B------:R-:W-:Y:S01]  /*5acc0*/  STL [R1+0x3564], R218 ;  /* 0x003564da01007387 */ /* 0x000fe20000100800 */
[----:B---3--:R-:W-:Y:S11]  /*5acd0*/  HMMA.1688.F32.TF32 R68, R168, R66, R68 ;  /* 0x00000042a844723c */ /* 0x008ff60000081044 */
[----:B------:R-:W-:Y:S11]  /*5ace0*/  @!UPT UIADD3 URZ, URZ, URZ, URZ ;  /* 0x0000003f3f3ff290 */ /* 0x000ff6000fffe03f */
[----:B------:R-:W-:Y:S01]  /*5acf0*/  @!UPT UIADD3 URZ, URZ, URZ, URZ ;  /* 0x0000003f3f3ff290 */ /* 0x000fe2000fffe03f */
[----:B------:R2:W-:Y:S01]  /*5ad00*/  STL.64 [R1+0x920], R68 ;  /* 0x0009204401007387 */ /* 0x0005e20000100a00 */
[----:B------:R-:W-:Y:S02]  /*5ad10*/  IMAD.MOV.U32 R222, RZ, RZ, R70 ;  /* 0x000000ffffde7224 */ /* 0x000fe400078e0046 */
[----:B------:R-:W-:Y:S01]  /*5ad20*/  IMAD.MOV.U32 R223, RZ, RZ, R71 ;  /* 0x000000ffffdf7224 */ /* 0x000fe200078e0047 */
[----:B-1----:R-:W3:Y:S04]  /*5ad30*/  LDL.LU R76, [R1+0x2b0] ;  /* 0x0002b000014c7983 */ /* 0x002ee80000300800 */
[----:B------:R-:W3:Y:S04]  /*5ad40*/  LDL.LU R77, [R1+0x2b4] ;  /* 0x0002b400014d7983 */ /* 0x000ee80000300800 */
[----:B------:R-:W3:Y:S04]  /*5ad50*/  LDL.LU R78, [R1+0x2b8] ;  /* 0x0002b800014e7983 */ /* 0x000ee80000300800 */
[----:B------:R-:W3:Y:S04]  /*5ad60*/  LDL.LU R79, [R1+0x2bc] ;  /* 0x0002bc00014f7983 */ /* 0x000ee80000300800 */
[----:B------:R-:W-:Y:S04]  /*5ad70*/  STL [R1+0x3578], R223 ;  /* 0x003578df01007387 */ /* 0x000fe80000100800 */
[----:B------:R1:W-:Y:S04]  /*5ad80*/  STL [R1+0x3574], R222 ;  /* 0x003574de01007387 */ /* 0x0003e80000100800 */
[----:B------:R-:W3:Y:S04]  /*5ad90*/  LDL.LU R72, [R1+0x2a0] ;  /* 0x0002a00001487983 */ /* 0x000ee80000300800 */
[----:B------:R-:W3:Y:S04]  /*5ada0*/  LDL.LU R73, [R1+0x2a4] ;  /* 0x0002a40001497983 */ /* 0x000ee80000300800 */
[----:B------:R-:W3:Y:S04]  /*5adb0*/  LDL.LU R74, [R1+0x2a8] ;  /* 0x0002a800014a7983 */ /* 0x000ee80000300800 */
[----:B------:R-:W3:Y:S01]  /*5adc0*/  LDL.LU R75, [R1+0x2ac] ;  /* 0x0002ac00014b7983 */ /* 0x000ee20000300800 */
[C---:B--2---:R-:W-:Y:S11]  /*5add0*/  HMMA.1688.F32.TF32 R68, R172.reuse, R176, R244 ;  /* 0x000000b0ac44723c */ /* 0x044ff600000810f4 */
[----:B------:R-:W-:Y:S11]  /*5ade0*/  @!UPT UIADD3 URZ, URZ, URZ, URZ ;  /* 0x0000003f3f3ff290 */ /* 0x000ff6000fffe03f */
[----:B------:R-:W-:Y:S02]  /*5adf0*/  @!UPT UIADD3 URZ, URZ, URZ, URZ ;  /* 0x0000003f3f3ff290 */ /* 0x000fe4000fffe03f */
[----:B------:R-:W-:Y:S02]  /*5ae00*/  IMAD.MOV.U32 R215, RZ, RZ, R68 ;  /* 0x000000ffffd77224 */ /* 0x000fe400078e0044 */
[----:B------:R-:W-:Y:S02]  /*5ae10*/  IMAD.MOV.U32 R214, RZ, RZ, R69 ;  /* 0x000000ffffd67224 */ /* 0x000fe400078e0045 */
[----:B------:R-:W-:Y:S02]  /*5ae20*/  IMAD.MOV.U32 R219, RZ, RZ, R70 ;  /* 0x000000ffffdb7224 */ /* 0x000fe400078e0046 */
[----:B------:R-:W-:Y:S01]  /*5ae30*/  IMAD.MOV.U32 R218, RZ, RZ, R71 ;  /* 0x000000ffffda7224 */ /* 0x000fe200078e0047 */
[----:B------:R-:W-:Y:S04]  /*5ae40*/  STL [R1+0x3588], R215 ;  /* 0x003588d701007387 */ /* 0x000fe80000100800 */
[----:B------:R-:W-:Y:S04]  /*5ae50*/  STL [R1+0x3584], R214 ;  /* 0x003584d601007387 */ /* 0x000fe80000100800 */
[----:B------:R-:W-:Y:S04]  /*5ae60*/  STL [R1+0x3580], R219 ;  /* 0x003580db01007387 */ /* 0x000fe80000100800 */
[----:B------:R2:W-:Y:S01]  /*5ae70*/  STL [R1+0x357c], R218 ;  /* 0x00357cda01007387 */ /* 0x0005e20000100800 */
[C---:B----4-:R-:W-:Y:S11]  /*5ae80*/  HMMA.1688.F32.TF32 R68, R172.reuse, R180, R248 ;  /* 0x000000b4ac44723c */ /* 0x050ff600000810f8 */
[----:B------:R-:W-:Y:S11]  /*5ae90*/  @!UPT UIADD3 URZ, URZ, URZ, URZ ;  /* 0x0000003f3f3ff290 */ /* 0x000ff6000fffe03f */
[----:B------:R-:W-:Y:S02]  /*5aea0*/  @!UPT UIADD3 URZ, URZ, URZ, URZ ;  /* 0x0000003f3f3ff290 */ /* 0x000fe4000fffe03f */
[----:B------:R-:W-:Y:S01]  /*5aeb0*/  MOV R210, R68 ;  /* 0x0000004400d27202 */ /* 0x000fe20000000f00 */
[----:B------:R-:W-:Y:S01]  /*5aec0*/  IMAD.MOV.U32 R211, RZ, RZ, R69 ;  /* 0x000000ffffd37224 */ /* 0x000fe200078e0045 */
[----:B------:R-:W4:Y:S01]  /*5aed0*/  LDL.LU R68, [R1+0x290] ;  /* 0x0002900001447983 */ /* 0x000f220000300800 */
[----:B------:R-:W-:Y:S02]  /*5aee0*/  IMAD.MOV.U32 R206, RZ, RZ, R70 ;  /* 0x000000ffffce7224 */ /* 0x000fe400078e0046 */
[----:B------:R-:W-:Y:S01]  /*5aef0*/  IMAD.MOV.U32 R207, RZ, RZ, R71 ;  /* 0x000000ffffcf7224 */ /* 0x000fe200078e0047 */
        /* <DEDUP_REMOVED lines=12> */
[----:B------:R-:W-:Y:S01]  /*5afc0*/  STL [R1+0x3594], R206 ;  /* 0x003594ce01007387 */ /* 0x000fe20000100800 */
[C---:B---3--:R-:W-:Y:S03]  /*5afd0*/  HMMA.1688.F32.TF32 R76, R172.reuse, R184, R76 ;  /* 0x000000b8ac4c723c */ /* 0x048fe6000008104c */
[----:B------:R-:W-:Y:S05]  /*5afe0*/  STL [R1+0x3590], R211 ;  /* 0x003590d301007387 */ /* 0x000fea0000100800 */
[----:B------:R-:W-:Y:S11]  /*5aff0*/  HMMA.1688.F32.TF32 R72, R172, R188, R72 ;  /* 0x000000bcac48723c */ /* 0x000ff60000081048 */
[----:B------:R-:W-:Y:S05]  /*5b000*/  @!UPT UIADD3 URZ, URZ, URZ, URZ ;  /* 0x0000003f3f3ff290 */ /* 0x000fea000fffe03f */
[----:B-1----:R-:W-:Y:S02]  /*5b010*/  IMAD.MOV.U32 R222, RZ, RZ, R79 ;  /* 0x000000ffffde7224 */ /* 0x002fe400078e004f */
[----:B------:R-:W-:Y:S02]  /*5b020*/  IMAD.MOV.U32 R223, RZ, RZ, R78 ;  /* 0x000000ffffdf7224 */ /* 0x000fe400078e004e */
[----:B--2---:R-:W-:Y:S01]  /*5b030*/  IMAD.MOV.U32 R218, RZ, RZ, R77 ;  /* 0x000000ffffda7224 */ /* 0x004fe200078e004d */
[----:B------:R1:W-:Y:S01]  /*5b040*/  STL [R1+0x358c], R210 ;  /* 0x00358cd201007387 */ /* 0x0003e20000100800 */
[----:B------:R-:W-:-:S03]  /*5b050*/  IMAD.MOV.U32 R219, RZ, RZ, R76 ;  /* 0x000000ffffdb7224 */ /* 0x000fc600078e004c */
[----:B------:R-:W-:Y:S04]  /*5b060*/  STL [R1+0x35a8], R222 ;  /* 0x0035a8de01007387 */ /* 0x000fe80000100800 */
[----:B------:R-:W-:Y:S04]  /*5b070*/  STL [R1+0x35a4], R223 ;  /* 0x0035a4df01007387 */ /* 0x000fe80000100800 */
[----:B------:R2:W-:Y:S01]  /*5b080*/  STL [R1+0x35a0], R218 ;  /* 0x0035a0da01007387 */ /* 0x0005e20000100800 */
[----:B------:R-:W-:Y:S01]  /*5b090*/  IMAD.MOV.U32 R199, RZ, RZ, R75 ;  /* 0x000000ffffc77224 */ /* 0x000fe200078e004b */
[----:B------:R-:W-:Y:S01]  /*5b0a0*/  MOV R203, R73 ;  /* 0x0000004900cb7202 */ /* 0x000fe20000000f00 */
[----:B------:R-:W-:Y:S01]  /*5b0b0*/  IMAD.MOV.U32 R198, RZ, RZ, R74 ;  /* 0x000000ffffc67224 */ /* 0x000fe200078e004a */
[----:B------:R3:W-:Y:S01]  /*5b0c0*/  STL [R1+0x359c], R219 ;  /* 0x00359cdb01007387 */ /* 0x0007e20000100800 */
[----:B------:R-:W-:-:S03]  /*5b0d0*/  IMAD.MOV.U32 R202, RZ, RZ, R72 ;  /* 0x000000ffffca7224 */ /* 0x000fc600078e0048 */
[----:B------:R-:W-:Y:S04]  /*5b0e0*/  STL [R1+0x35b8], R199 ;  /* 0x0035b8c701007387 */ /* 0x000fe80000100800 */
[----:B------:R-:W-:Y:S04]  /*5b0f0*/  STL [R1+0x35b4], R198 ;  /* 0x0035b4c601007387 */ /* 0x000fe80000100800 */
[----:B------:R1:W-:Y:S04]  /*5b100*/  STL [R1+0x35b0], R203 ;  /* 0x0035b0cb01007387 */ /* 0x0003e80000100800 */
[----:B------:R1:W-:Y:S01]  /*5b110*/  STL [R1+0x35ac], R202 ;  /* 0x0035acca01007387 */ /* 0x0003e20000100800 */
[C---:B----4-:R-:W-:Y:S11]  /*5b120*/  HMMA.1688.F32.TF32 R68, R172.reuse, R192, R68 ;  /* 0x000000c0ac44723c */ /* 0x050ff60000081044 */
[----:B------:R-:W-:Y:S11]  /*5b130*/  @!UPT UIADD3 URZ, URZ, URZ, URZ ;  /* 0x0000003f3f3ff290 */ /* 0x000ff6000fffe03f */
[----:B------:R-:W-:Y:S02]  /*5b140*/  @!UPT UIADD3 URZ, URZ, URZ, URZ ;  /* 0x0000003f3f3ff290 */ /* 0x000fe4000fffe03f */
[----:B-1----:R-:W-:Y:S02]  /*5b150*/  IMAD.MOV.U32 R210, RZ, RZ, R69 ;  /* 0x000000ffffd27224 */ /* 0x002fe400078e0045 */
[----:B------:R-:W-:Y:S02]  /*5b160*/  IMAD.MOV.U32 R211, RZ, RZ, R68 ;  /* 0x000000ffffd37224 */ /* 0x000fe400078e0044 */
[----:B------:R-:W-:Y:S01]  /*5b170*/  IMAD.MOV.U32 R215, RZ, RZ, R70 ;  /* 0x000000ffffd77224 */ /* 0x000fe200078e0046 */
[----:B------:R1:W-:Y:S01]  /*5b180*/  STL [R1+0x35c0], R210 ;  /* 0x0035c0d201007387 */ /* 0x0003e20000100800 */
[----:B------:R-:W-:Y:S02]  /*5b190*/  IMAD.MOV.U32 R214, RZ, RZ, R71 ;  /* 0x000000ffffd67224 */ /* 0x000fe400078e0047 */
[----:B------:R-:W-:Y:S01]  /*5b1a0*/  HMMA.1688.F32.TF32 R68, R172, R196, R244 ;  /* 0x000000c4ac44723c */ /* 0x000fe200000810f4 */
        /* <DEDUP_REMOVED lines=41> */
[----:B------:R-:W-:Y:S01]  /*5b440*/  IMAD.MOV.U32 R195, RZ, RZ, R69 ;  /* 0x000000ffffc37224 */ /* 0x000fe200078e0045 */
[----:B------:R-:W-:Y:S02]  /*5b450*/  MOV R190, R70 ;  /* 0x0000004600be7202 */ /* 0x000fe40000000f00 */
[----:B------:R-:W4:Y:S01]  /*5b460*/  LDL.LU R115, [R1+0x1dc] ;  /* 0x0001dc0001737983 */ /* 0x000f220000300800 */
[----:B------:R-:W-:-:S03]  /*5b470*/  IMAD.MOV.U32 R191, RZ, RZ, R71 ;  /* 0x000000ffffbf7224 */ /* 0x000fc600078e0047 */
[----:B------:R-:W4:Y:S01]  /*5b480*/  LDL.LU R84, [R1+0x170] ;  /* 0x0001700001547983 */ /* 0x000f220000300800 */
[----:B------:R-:W-:Y:S03]  /*5b490*/  HMMA.1688.F32.TF32 R68, R172, R200, R248 ;  /* 0x000000c8ac44723c */ /* 0x000fe600000810f8 */
[----:B------:R-:W4:Y:S04]  /*5b4a0*/  LDL.LU R85, [R1+0x174] ;  /* 0x0001740001557983 */ /* 0x000f280000300800 */
[----:B------:R-:W4:Y:S04]  /*5b4b0*/  LDL.LU R86, [R1+0x178] ;  /* 0x0001780001567983 */ /* 0x000f280000300800 */
[----:B------:R-:W4:Y:S11]  /*5b4c0*/  LDL.LU R87, [R1+0x17c] ;  /* 0x00017c0001577983 */ /* 0x000f360000300800 */
[----:B------:R-:W-:Y:S02]  /*5b4d0*/  @!UPT UIADD3 URZ, URZ, URZ, URZ ;  /* 0x0000003f3f3ff290 */ /* 0x000fe4000fffe03f */
[----:B--2---:R-:W-:Y:S02]  /*5b4e0*/  IMAD.MOV.U32 R218, RZ, RZ, R68 ;  /* 0x000000ffffda7224 */ /* 0x004fe400078e0044 */
[----:B---3--:R-:W-:Y:S01]  /*5b4f0*/  IMAD.MOV.U32 R219, RZ, RZ, R69 ;  /* 0x000000ffffdb7224 */ /* 0x008fe200078e0045 */
[----:B------:R-:W2:Y:S01]  /*5b500*/  LDL.LU R68, [R1+0x120] ;  /* 0x0001200001447983 */ /* 0x000ea20000300800 */
[----:B------:R-:W-:Y:S02]  /*5b510*/  IMAD.MOV.U32 R207, RZ, RZ, R70 ;  /* 0x000000ffffcf7224 */ /* 0x000fe400078e0046 */
[----:B------:R-:W-:Y:S01]  /*5b520*/  IMAD.MOV.U32 R206, RZ, RZ, R71 ;  /* 0x000000ffffce7224 */ /* 0x000fe200078e0047 */
[----:B------:R-:W2:Y:S04]  /*5b530*/  LDL.LU R69, [R1+0x124] ;  /* 0x0001240001457983 */ /* 0x000ea80000300800 */
[----:B------:R-:W2:Y:S04]  /*5b540*/  LDL.LU R70, [R1+0x128] ;  /* 0x0001280001467983 */ /* 0x000ea80000300800 */
[----:B------:R-:W2:Y:S04]  /*5b550*/  LDL.LU R71, [R1+0x12c] ;  /* 0x00012c0001477983 */ /* 0x000ea80000300800 */
[----:B------:R-:W3:Y:S01]  /*5b560*/  LDL.LU R248, [R1+0x100] ;  /* 0x0001000001f87983 */ /* 0x000ee20000300800 */
[----:B------:R-:W-:-:S02]  /*5b570*/  IMAD.MOV.U32 R249, RZ, RZ, R13 ;  /* 0x000000fffff97224 */ /* 0x000fc400078e000d */
[----:B------:R-:W-:Y:S02]  /*5b580*/  IMAD.MOV.U32 R250, RZ, RZ, R12 ;  /* 0x000000fffffa7224 */ /* 0x000fe400078e000c */
[----:B------:R-:W-:Y:S01]  /*5b590*/  IMAD.MOV.U32 R251, RZ, RZ, R0 ;  /* 0x000000fffffb7224 */ /* 0x000fe200078e0000 */
[C---:B----4-:R-:W-:Y:S11]  /*5b5a0*/  HMMA.1688.F32.TF32 R12, R172.reuse, R204, R160 ;  /* 0x000000ccac0c723c */ /* 0x050ff600000810a0 */
[----:B------:R-:W-:Y:S11]  /*5b5b0*/  @!UPT UIADD3 URZ, URZ, URZ, URZ ;  /* 0x0000003f3f3ff290 */ /* 0x000ff6000fffe03f */
[----:B------:R-:W-:Y:S02]  /*5b5c0*/  @!UPT UIADD3 URZ, URZ, URZ, URZ ;  /* 0x0000003f3f3ff290 */ /* 0x000fe4000fffe03f */
[----:B------:R-:W-:Y:S01]  /*5b5d0*/  MOV R203, R12 ;  /* 0x0000000c00cb7202 */ /* 0x000fe20000000f00 */
[----:B------:R-:W-:Y:S02]  /*5b5e0*/  IMAD.MOV.U32 R202, RZ, RZ, R13 ;  /* 0x000000ffffca7224 */ /* 0x000fe400078e000d */
[----:B------:R-:W-:Y:S02]  /*5b5f0*/  IMAD.MOV.U32 R222, RZ, RZ, R14 ;  /* 0x000000ffffde7224 */ /* 0x000fe400078e000e */
        /* <DEDUP_REMOVED lines=17> */
[----:B------:R-:W-:Y:S05]  /*5b710*/  @!UPT UIADD3 URZ, URZ, URZ, URZ ;  /* 0x0000003f3f3ff290 */ /* 0x000fea000fffe03f */
[----:B-1----:R-:W-:Y:S02]  /*5b720*/  IMAD.MOV.U32 R210, RZ, RZ, R12 ;  /* 0x000000ffffd27224 */ /* 0x002fe400078e000c */
[----:B------:R-:W-:Y:S02]  /*5b730*/  IMAD.MOV.U32 R211, RZ, RZ, R13 ;  /* 0x000000ffffd37224 */ /* 0x000fe400078e000d */
[----:B------:R-:W-:Y:S02]  /*5b740*/  IMAD.MOV.U32 R199, RZ, RZ, R14 ;  /* 0x000000ffffc77224 */ /* 0x000fe400078e000e */
[----:B------:R-:W-:Y:S02]  /*5b750*/  IMAD.MOV.U32 R198, RZ, RZ, R15 ;  /* 0x000000ffffc67224 */ /* 0x000fe400078e000f */
[C---:B------:R-:W-:Y:S01]  /*5b760*/  HMMA.1688.F32.TF32 R12, R172.reuse, R228, R84 ;  /* 0x000000e4ac0c723c */ /* 0x040fe20000081054 */
[----:B------:R-:W-:Y:S04]  /*5b770*/  STL.64 [R1+0xc90], R112 ;  /* 0x000c907001007387 */ /* 0x000fe80000100a00 */
[----:B------:R-:W-:Y:S03]  /*5b780*/  STL.64 [R1+0xc98], R114 ;  /* 0x000c987201007387 */ /* 0x000fe60000100a00 */
[C---:B------:R-:W-:Y:S08]  /*5b790*/  HMMA.1688.F32.TF32 R80, R172.reuse, R232, R80 ;  /* 0x000000e8ac50723c */ /* 0x040ff00000081050 */
[----:B------:R-:W-:Y:S07]  /*5b7a0*/  HMMA.1688.F32.TF32 R76, R172, R236, R76 ;  /* 0x000000ecac4c723c */ /* 0x000fee000008104c */
[----:B------:R-:W-:Y:S04]  /*5b7b0*/  STL.64 [R1+0xc80], R12 ;  /* 0x000c800c01007387 */ /* 0x000fe80000100a00 */
[----:B------:R1:W-:Y:S02]  /*5b7c0*/  STL.64 [R1+0xc88], R14 ;  /* 0x000c880e01007387 */ /* 0x0003e40000100a00 */
[C---:B-1----:R-:W-:Y:S08]  /*5b7d0*/  HMMA.1688.F32.TF32 R12, R240.reuse, R176, R72 ;  /* 0x000000b0f00c723c */ /* 0x042ff00000081048 */
[C---:B--2---:R-:W-:Y:S08]  /*5b7e0*/  HMMA.1688.F32.TF32 R72, R240.reuse, R180, R68 ;  /* 0x000000b4f048723c */ /* 0x044ff00000081044 */
[C---:B------:R-:W-:Y:S01]  /*5b7f0*/  HMMA.1688.F32.TF32 R68, R240.reuse, R184, R244 ;  /* 0x000000b8f044723c */ /* 0x040fe200000810f4 */
[----:B------:R-:W-:Y:S04]  /*5b800*/  STL.64 [R1+0xc70], R80 ;  /* 0x000c705001007387 */ /* 0x000fe80000100a00 */
[----:B------:R-:W-:Y:S04]  /*5b810*/  STL.64 [R1+0xc78], R82 ;  /* 0x000c785201007387 */ /* 0x000fe80000100a00 */
[----:B------:R1:W-:Y:S04]  /*5b820*/  STL.64 [R1+0xc50], R76 ;  /* 0x000c504c01007387 */ /* 0x0003e80000100a00 */
[----:B------:R-:W-:Y:S04]  /*5b830*/  STL.64 [R1+0xc58], R78 ;  /* 0x000c584e01007387 */ /* 0x000fe80000100a00 */
[----:B------:R-:W-:Y:S04]  /*5b840*/  STL.64 [R1+0xc40], R12 ;  /* 0x000c400c01007387 */ /* 0x000fe80000100a00 */
[----:B------:R-:W-:Y:S04]  /*5b850*/  STL.64 [R1+0xc48], R14 ;  /* 0x000c480e01007387 */ /* 0x000fe80000100a00 */
[----:B------:R-:W-:Y:S04]  /*5b860*/  STL.64 [R1+0xc30], R72 ;  /* 0x000c304801007387 */ /* 0x000fe80000100a00 */
[----:B------:R-:W-:Y:S04]  /*5b870*/  STL.64 [R1+0xc38], R74 ;  /* 0x000c384a01007387 */ /* 0x000fe80000100a00 */
[----:B------:R-:W-:Y:S04]  /*5b880*/  STL.64 [R1+0xc20], R68 ;  /* 0x000c204401007387 */ /* 0x000fe80000100a00 */
[----:B------:R3:W-:Y:S04]  /*5b890*/  STL.64 [R1+0xc28], R70 ;  /* 0x000c284601007387 */ /* 0x0007e80000100a00 */
[----:B-1----:R-:W2:Y:S04]  /*5b8a0*/  LDL.LU R76, [R1+0x1780] ;  /* 0x00178000014c7983 */ /* 0x002ea80000300800 */
[----:B------:R-:W-:Y:S01]  /*5b8b0*/  LDS R12, [R2+0x18100] ;  /* 0x01810000020c7984 */ /* 0x000fe20000000800 */
[C---:B---3--:R-:W-:Y:S03]  /*5b8c0*/  HMMA.1688.F32.TF32 R68, R240.reuse, R188, R248 ;  /* 0x000000bcf044723c */ /* 0x048fe600000810f8 */
[----:B------:R-:W-:Y:S04]  /*5b8d0*/  LDS R14, [R2+0x1a100] ;  /* 0x01a10000020e7984 */ /* 0x000fe80000000800 */
[----:B------:R-:W-:Y:S04]  /*5b8e0*/  LDS R13, [R3+0x18100] ;  /* 0x01810000030d7984 */ /* 0x000fe80000000800 */
[----:B------:R-:W1:Y:S11]  /*5b8f0*/  LDS R15, [R3+0x1a100] ;  /* 0x01a10000030f7984 */ /* 0x000e760000000800 */
[----:B------:R-:W-:Y:S01]  /*5b900*/  @!UPT UIADD3 URZ, URZ, URZ, URZ ;  /* 0x0000003f3f3ff290 */ /* 0x000fe2000fffe03f */
        /* <DEDUP_REMOVED lines=47> */
[C---:B------:R-:W-:Y:S07]  /*5bc00*/  HMMA.1688.F32.TF32 R68, R240.reuse, R200, R244 ;  /* 0x000000c8f044723c */ /* 0x040fee00000810f4 */
[----:B------:R2:W-:Y:S04]  /*5bc10*/  STL.64 [R1+0xc00], R72 ;  /* 0x000c004801007387 */ /* 0x0005e80000100a00 */
[----:B------:R-:W-:Y:S04]  /*5bc20*/  STL.64 [R1+0xc08], R74 ;  /* 0x000c084a01007387 */ /* 0x000fe80000100a00 */
[----:B--2---:R-:W2:Y:S04]  /*5bc30*/  LDL.LU R72, [R1+0x30] ;  /* 0x0000300001487983 */ /* 0x004ea80000300800 */
[----:B------:R-:W-:Y:S04]  /*5bc40*/  STL.64 [R1+0xbf0], R160 ;  /* 0x000bf0a001007387 */ /* 0x000fe80000100a00 */
[----:B------:R4:W-:Y:S04]  /*5bc50*/  STL.64 [R1+0xbf8], R162 ;  /* 0x000bf8a201007387 */ /* 0x0009e80000100a00 */
[----:B------:R3:W-:Y:S01]  /*5bc60*/  STL.64 [R1+0xbe0], R68 ;  /* 0x000be04401007387 */ /* 0x0007e20000100a00 */
[----:B----4-:R-:W-:Y:S03]  /*5bc70*/  HMMA.1688.F32.TF32 R160, R240, R204, R248 ;  /* 0x000000ccf0a0723c */ /* 0x010fe600000810f8 */
[----:B------:R4:W-:Y:S04]  /*5bc80*/  STL.64 [R1+0xbe8], R70 ;  /* 0x000be84601007387 */ /* 0x0009e80000100a00 */
[----:B------:R-:W2:Y:S04]  /*5bc90*/  LDL.LU R73, [R1+0x34] ;  /* 0x0000340001497983 */ /* 0x000ea80000300800 */
[----:B------:R-:W2:Y:S04]  /*5bca0*/  LDL.LU R74, [R1+0x38] ;  /* 0x00003800014a7983 */ /* 0x000ea80000300800 */
[----:B------:R-:W2:Y:S04]  /*5bcb0*/  LDL.LU R75, [R1+0x3c] ;  /* 0x00003c00014b7983 */ /* 0x000ea80000300800 */
[----:B---3--:R-:W1:Y:S04]  /*5bcc0*/  LDL.LU R68, [R1+0x1770] ;  /* 0x0017700001447983 */ /* 0x008e680000300800 */
[----:B------:R-:W-:Y:S04]  /*5bcd0*/  STL.64 [R1+0xbd0], R160 ;  /* 0x000bd0a001007387 */ /* 0x000fe80000100a00 */
[----:B------:R-:W-:Y:S04]  /*5bce0*/  STL.64 [R1+0xbd8], R162 ;  /* 0x000bd8a201007387 */ /* 0x000fe80000100a00 */
[----:B------:R-:W1:Y:S04]  /*5bcf0*/  LDL.LU R69, [R1+0x1774] ;  /* 0x0017740001457983 */ /* 0x000e680000300800 */
[----:B----4-:R-:W1:Y:S04]  /*5bd00*/  LDL.LU R70, [R1+0x1778] ;  /* 0x0017780001467983 */ /* 0x010e680000300800 */
[----:B------:R-:W1:Y:S04]  /*5bd10*/  LDL.LU R71, [R1+0x177c] ;  /* 0x00177c0001477983 */ /* 0x000e680000300800 */
[----:B------:R-:W3:Y:S04]  /*5bd20*/  LDL.LU R244, [R1+0x1760] ;  /* 0x0017600001f47983 */ /* 0x000ee80000300800 */
[----:B------:R-:W3:Y:S04]  /*5bd30*/  LDL.LU R245, [R1+0x1764] ;  /* 0x0017640001f57983 */ /* 0x000ee80000300800 */
[----:B------:R-:W3:Y:S04]  /*5bd40*/  LDL.LU R246, [R1+0x1768] ;  /* 0x0017680001f67983 */ /* 0x000ee80000300800 */
[----:B------:R-:W3:Y:S01]  /*5bd50*/  LDL.LU R247, [R1+0x176c] ;  /* 0x00176c0001f77983 */ /* 0x000ee20000300800 */
[----:B------:R-:W-:-:S02]  /*5bd60*/  IMAD.MOV.U32 R248, RZ, RZ, R9 ;  /* 0x000000fffff87224 */ /* 0x000fc400078e0009 */
[----:B------:R-:W-:Y:S02]  /*5bd70*/  IMAD.MOV.U32 R249, RZ, RZ, R8 ;  /* 0x000000fffff97224 */ /* 0x000fe400078e0008 */
[C---:B------:R-:W-:Y:S11]  /*5bd80*/  HMMA.1688.F32.TF32 R8, R240.reuse, R208, R152 ;  /* 0x000000d0f008723c */ /* 0x040ff60000081098 */
[----:B------:R-:W-:Y:S11]  /*5bd90*/  @!UPT UIADD3 URZ, URZ, URZ, URZ ;  /* 0x0000003f3f3ff290 */ /* 0x000ff6000fffe03f */
[----:B------:R-:W-:Y:S01]  /*5bda0*/  @!UPT UIADD3 URZ, URZ, URZ, URZ ;  /* 0x0000003f3f3ff290 */ /* 0x000fe2000fffe03f */
[----:B------:R-:W-:Y:S04]  /*5bdb0*/  STL.64 [R1+0xbc0], R8 ;  /* 0x000bc00801007387 */ /* 0x000fe80000100a00 */
[----:B------:R4:W-:Y:S02]  /*5bdc0*/  STL.64 [R1+0xbc8], R10 ;  /* 0x000bc80a01007387 */ /* 0x0009e40000100a00 */
[C---:B----4-:R-:W-:Y:S08]  /*5bdd0*/  HMMA.1688.F32.TF32 R8, R240.reuse, R212, R156 ;  /* 0x000000d4f008723c */ /* 0x050ff0000008109c */
[C---:B------:R-:W-:Y:S11]  /*5bde0*/  HMMA.1688.F32.TF32 R116, R240.reuse, R216, R116 ;  /* 0x000000d8f074723c */ /* 0x040ff60000081074 */
[----:B------:R-:W-:Y:S04]  /*5bdf0*/  @!UPT UIADD3 URZ, URZ, URZ, URZ ;  /* 0x0000003f3f3ff290 */ /* 0x000fe8000fffe03f */
[----:B------:R-:W-:Y:S04]  /*5be00*/  STL.64 [R1+0xbb0], R8 ;  /* 0x000bb00801007387 */ /* 0x000fe80000100a00 */
[----:B------:R4:W-:Y:S02]  /*5be10*/  STL.64 [R1+0xbb8], R10 ;  /* 0x000bb80a01007387 */ /* 0x0009e40000100a00 */
[C---:B----4-:R-:W-:Y:S02]  /*5be20*/  HMMA.1688.F32.TF32 R8, R240.reuse, R220, R112 ;  /* 0x000000dcf008723c */ /* 0x050fe40000081070 */
[----:B------:R-:W-:Y:S04]  /*5be30*/  STL.64 [R1+0xba0], R116 ;  /* 0x000ba07401007387 */ /* 0x000fe80000100a00 */
[----:B------:R-:W-:Y:S02]  /*5be40*/  STL.64 [R1+0xba8], R118 ;  /* 0x000ba87601007387 */ /* 0x000fe40000100a00 */
[C---:B------:R-:W-:Y:S08]  /*5be50*/  HMMA.1688.F32.TF32 R84, R240.reuse, R224, R84 ;  /* 0x000000e0f054723c */ /* 0x040ff00000081054 */
[C---:B------:R-:W-:Y:S07]  /*5be60*/  HMMA.1688.F32.TF32 R80, R240.reuse, R228, R80 ;  /* 0x000000e4f050723c */ /* 0x040fee0000081050 */
[----:B------:R-:W-:Y:S04]  /*5be70*/  STL.64 [R1+0xb90], R8 ;  /* 0x000b900801007387 */ /* 0x000fe80000100a00 */
[----:B------:R4:W-:Y:S02]  /*5be80*/  STL.64 [R1+0xb98], R10 ;  /* 0x000b980a01007387 */ /* 0x0009e40000100a00 */
[----:B----4-:R-:W-:Y:S02]  /*5be90*/  HMMA.1688.F32.TF32 R8, R240, R232, R76 ;  /* 0x000000e8f008723c */ /* 0x010fe4000008104c */
[----:B------:R-:W-:Y:S04]  /*5bea0*/  STL.64 [R1+0xb80], R84 ;  /* 0x000b805401007387 */ /* 0x000fe80000100a00 */
[----:B------:R-:W-:Y:S04]  /*5beb0*/  STL.64 [R1+0xb88], R86 ;  /* 0x000b885601007387 */ /* 0x000fe80000100a00 */
[----:B------:R-:W-:Y:S04]  /*5bec0*/  STL.64 [R1+0xb70], R80 ;  /* 0x000b705001007387 */ /* 0x000fe80000100a00 */
[----:B------:R-:W-:Y:S10]  /*5bed0*/  STL.64 [R1+0xb78], R82 ;  /* 0x000b785201007387 */ /* 0x000ff40000100a00 */
[----:B------:R-:W-:-:S02]  /*5bee0*/  IMAD.MOV.U32 R230, RZ, RZ, R11 ;  /* 0x000000ffffe67224 */ /* 0x000fc400078e000b */
[----:B------:R-:W-:Y:S02]  /*5bef0*/  IMAD.MOV.U32 R234, RZ, RZ, R10 ;  /* 0x000000ffffea7224 */ /* 0x000fe400078e000a */
[----:B------:R-:W-:Y:S01]  /*5bf00*/  IMAD.MOV.U32 R238, RZ, RZ, R9 ;  /* 0x000000ffffee7224 */ /* 0x000fe200078e0009 */
[----:B------:R-:W-:Y:S04]  /*5bf10*/  STL [R1+0xb60], R8 ;  /* 0x000b600801007387 */ /* 0x000fe80000100800 */
[----:B------:R-:W-:Y:S04]  /*5bf20*/  STL [R1+0x34d8], R230 ;  /* 0x0034d8e601007387 */ /* 0x000fe80000100800 */
[----:B------:R-:W-:Y:S04]  /*5bf30*/  STL [R1+0x34d4], R234 ;  /* 0x0034d4ea01007387 */ /* 0x000fe80000100800 */
[----:B------:R-:W-:Y:S01]  /*5bf40*/  STL [R1+0x34d0], R238 ;  /* 0x0034d0ee01007387 */ /* 0x000fe20000100800 */
[----:B------:R-:W-:Y:S01]  /*5bf50*/  MOV R250, R5 ;  /* 0x0000000500fa7202 */ /* 0x000fe20000000f00 */
[----:B------:R-:W-:Y:S01]  /*5bf60*/  IMAD.MOV.U32 R251, RZ, RZ, R4 ;  /* 0x000000fffffb7224 */ /* 0x000fe200078e0004 */
[----:B------:R-:W-:Y:S01]  /*5bf70*/  HMMA.1688.F32.TF32 R168, R172, R208, R164 ;  /* 0x000000d0aca8723c */ /* 0x000fe200000810a4 */
[----:B------:R-:W-:Y:S04]  /*5bf80*/  LDS R4, [R2+0x18180] ;  /* 0x0181800002047984 */ /* 0x000fe80000000800 */
[----:B------:R-:W4:Y:S04]  /*5bf90*/  LDS R5, [R3+0x18180] ;  /* 0x0181800003057984 */ /* 0x000f280000000800 */
[----:B------:R-:W-:Y:S04]  /*5bfa0*/  LDS R8, [R2+0x18200] ;  /* 0x0182000002087984 */ /* 0x000fe80000000800 */
[----:B------:R-:W-:Y:S04]  /*5bfb0*/  LDS R10, [R2+0x1a200] ;  /* 0x01a20000020a7984 */ /* 0x000fe80000000800 */
[----:B------:R-:W-:Y:S04]  /*5bfc0*/  LDS R9, [R3+0x18200] ;  /* 0x0182000003097984 */ /* 0x000fe80000000800 */
[----:B------:R-:W1:Y:S01]  /*5bfd0*/  LDS R11, [R3+0x1a200] ;  /* 0x01a20000030b7984 */ /* 0x000e620000000800 */
[----:B--2---:R-:W-:Y:S08]  /*5bfe0*/  HMMA.1688.F32.TF32 R72, R240, R236, R72 ;  /* 0x000000ecf048723c */ /* 0x004ff00000081048 */
[C---:B-1----:R-:W-:Y:S11]  /*5bff0*/  HMMA.1688.F32.TF32 R68, R12.reuse, R176, R68 ;  /* 0x000000b00c44723c */ /* 0x042ff60000081044 */
[----:B------:R-:W-:Y:S04]  /*5c000*/  @!UPT UIADD3 URZ, URZ, URZ, URZ ;  /* 0x0000003f3f3ff290 */ /* 0x000fe8000fffe03f */
[----:B------:R-:W-:Y:S04]  /*5c010*/  STL.64 [R1+0xb50], R72 ;  /* 0x000b504801007387 */ /* 0x000fe80000100a00 */
[----:B------:R3:W-:Y:S02]  /*5c020*/  STL.64 [R1+0xb58], R74 ;  /* 0x000b584a01007387 */ /* 0x0007e40000100a00 */
[----:B---3--:R-:W-:Y:S03]  /*5c030*/  HMMA.1688.F32.TF32 R72, R12, R180, R244 ;  /* 0x000000b40c48723c */ /* 0x008fe600000810f4 */
[----:B------:R-:W-:Y:S02]  /*5c040*/  IMAD.MOV.U32 R238, RZ, RZ, R71 ;  /* 0x000000ffffee7224 */ /* 0x000fe400078e0047 */
[----:B------:R-:W-:-:S02]  /*5c050*/  IMAD.MOV.U32 R234, RZ, RZ, R70 ;  /* 0x000000ffffea7224 */ /* 0x000fc400078e0046 */
[----:B------:R-:W-:Y:S01]  /*5c060*/  IMAD.MOV.U32 R230, RZ, RZ, R69 ;  /* 0x000000ffffe67224 */ /* 0x000fe200078e0045 */
[----:B------:R1:W-:Y:S04]  /*5c070*/  STL [R1+0xb40], R68 ;  /* 0x000b404401007387 */ /* 0x0003e80000100800 */
[----:B------:R-:W-:Y:S04]  /*5c080*/  STL [R1+0x34e4], R238 ;  /* 0x0034e4ee01007387 */ /* 0x000fe80000100800 */
[----:B------:R-:W-:Y:S01]  /*5c090*/  STL [R1+0x34e0], R234 ;  /* 0x0034e0ea01007387 */ /* 0x000fe20000100800 */
[----:B-1----:R-:W-:Y:S03]  /*5c0a0*/  HMMA.1688.F32.TF32 R68, R12, R184, R248 ;  /* 0x000000b80c44723c */ /* 0x002fe600000810f8 */
[----:B------:R-:W-:Y:S04]  /*5c0b0*/  STL [R1+0x34dc], R230 ;  /* 0x0034dce601007387 */ /* 0x000fe80000100800 */
[----:B------:R1:W-:Y:S04]  /*5c0c0*/  STL.64 [R1+0xb30], R72 ;  /* 0x000b304801007387 */ /* 0x0003e80000100a00 */
[----:B------:R2:W-:Y:S04]  /*5c0d0*/  STL.64 [R1+0xb38], R74 ;  /* 0x000b384a01007387 */ /* 0x0005e80000100a00 */
[----:B------:R-:W3:Y:S04]  /*5c0e0*/  LDL.LU R156, [R1] ;  /* 0x00000000019c7983 */ /* 0x000ee80000300800 */
        /* <DEDUP_REMOVED lines=21> */
[----:B------:R-:W-:-:S03]  /*5c240*/  MOV R226, R69 ;  /* 0x0000004500e27202 */ /* 0x000fc60000000f00 */
[----:B------:R-:W3:Y:S01]  /*5c250*/  LDL.LU R245, [R1+0x16d4] ;  /* 0x0016d40001f57983 */ /* 0x000ee20000300800 */
[----:B------:R-:W-:-:S03]  /*5c260*/  IMAD.MOV.U32 R227, RZ, RZ, R70 ;  /* 0x000000ffffe37224 */ /* 0x000fc600078e0046 */
[----:B------:R-:W3:Y:S01]  /*5c270*/  LDL.LU R246, [R1+0x16d8] ;  /* 0x0016d80001f67983 */ /* 0x000ee20000300800 */
[----:B------:R-:W-:-:S03]  /*5c280*/  IMAD.MOV.U32 R235, RZ, RZ, R71 ;  /* 0x000000ffffeb7224 */ /* 0x000fc600078e0047 */
        /* <DEDUP_REMOVED lines=11> */
[----:B--2---:R-:W2:Y:S04]  /*5c340*/  LDL.LU R74, [R1+0x16f8] ;  /* 0x0016f800014a7983 */ /* 0x004ea80000300800 */
        /* <DEDUP_REMOVED lines=29> */
[C---:B---3--:R-:W-:Y:S08]  /*5c520*/  HMMA.1688.F32.TF32 R244, R12.reuse, R216, R244 ;  /* 0x000000d80cf4723c */ /* 0x048ff000000810f4 */
[C---:B----4-:R-:W-:Y:S08]  /*5c530*/  HMMA.1688.F32.TF32 R116, R12.reuse, R188, R116 ;  /* 0x000000bc0c74723c */ /* 0x050ff00000081074 */
[C---:B------:R-:W-:Y:S08]  /*5c540*/  HMMA.1688.F32.TF32 R68, R12.reuse, R212, R68 ;  /* 0x000000d40c44723c */ /* 0x040ff00000081044 */
[C---:B--2---:R-:W-:Y:S08]  /*5c550*/  HMMA.1688.F32.TF32 R72, R12.reuse, R208, R72 ;  /* 0x000000d00c48723c */ /* 0x044ff00000081048 */
[----:B------:R-:W-:Y:S01]  /*5c560*/  HMMA.1688.F32.TF32 R112, R12, R192, R112 ;  /* 0x000000c00c70723c */ /* 0x000fe20000081070 */
[----:B------:R-:W-:-:S07]  /*5c570*/  IMAD.MOV.U32 R230, RZ, RZ, R119 ;  /* 0x000000ffffe67224 */ /* 0x000fce00078e0077 */
[----:B------:R-:W-:Y:S01]  /*5c580*/  HMMA.1688.F32.TF32 R84, R12, R196, R84 ;  /* 0x000000c40c54723c */ /* 0x000fe20000081054 */
[----:B------:R-:W-:Y:S01]  /*5c590*/  IMAD.MOV.U32 R234, RZ, RZ, R118 ;  /* 0x000000ffffea7224 */ /* 0x000fe200078e0076 */
[----:B------:R1:W-:Y:S01]  /*5c5a0*/  STL [R1+0xb10], R116 ;  /* 0x000b107401007387 */ /* 0x0003e20000100800 */
[----:B------:R-:W-:-:S03]  /*5c5b0*/  IMAD.MOV.U32 R238, RZ, RZ, R117 ;  /* 0x000000ffffee7224 */ /* 0x000fc600078e0075 */
[----:B------:R-:W2:Y:S02]  /*5c5c0*/  LDL.LU.64 R118, [R1+0x37b8] ;  /* 0x0037b80001767983 */ /* 0x000ea40000300a00 */
[C---:B------:R-:W-:Y:S02]  /*5c5d0*/  HMMA.1688.F32.TF32 R80, R12.reuse, R200, R80 ;  /* 0x000000c80c50723c */ /* 0x040fe40000081050 */
[----:B-1----:R-:W2:Y:S06]  /*5c5e0*/  LDL.LU.64 R116, [R1+0x37b0] ;  /* 0x0037b00001747983 */ /* 0x002eac0000300a00 */
[----:B------:R-:W-:Y:S01]  /*5c5f0*/  IMAD.MOV.U32 R226, RZ, RZ, R114 ;  /* 0x000000ffffe27224 */ /* 0x000fe200078e0072 */
[----:B------:R-:W-:Y:S01]  /*5c600*/  MOV R231, R115 ;  /* 0x0000007300e77202 */ /* 0x000fe20000000f00 */
[----:B------:R1:W-:Y:S01]  /*5c610*/  STL [R1+0x3500], R230 ;  /* 0x003500e601007387 */ /* 0x0003e20000100800 */
[----:B------:R-:W-:Y:S03]  /*5c620*/  HMMA.1688.F32.TF32 R76, R12, R204, R76 ;  /* 0x000000cc0c4c723c */ /* 0x000fe6000008104c */
[----:B------:R3:W-:Y:S01]  /*5c630*/  STL [R1+0x34fc], R234 ;  /* 0x0034fcea01007387 */ /* 0x0007e20000100800 */
[----:B------:R-:W-:-:S02]  /*5c640*/  IMAD.MOV.U32 R235, RZ, RZ, R112 ;  /* 0x000000ffffeb7224 */ /* 0x000fc400078e0070 */
[----:B------:R-:W-:Y:S01]  /*5c650*/  IMAD.MOV.U32 R227, RZ, RZ, R113 ;  /* 0x000000ffffe37224 */ /* 0x000fe200078e0071 */
[----:B------:R4:W-:Y:S01]  /*5c660*/  STL [R1+0x34f8], R238 ;  /* 0x0034f8ee01007387 */ /* 0x0009e20000100800 */
[----:B-1----:R-:W-:-:S03]  /*5c670*/  IMAD.MOV.U32 R230, RZ, RZ, R85 ;  /* 0x000000ffffe67224 */ /* 0x002fc600078e0055 */
[----:B------:R-:W2:Y:S01]  /*5c680*/  LDL.LU.64 R114, [R1+0x37a8] ;  /* 0x0037a80001727983 */ /* 0x000ea20000300a00 */
[----:B---3--:R-:W-:-:S03]  /*5c690*/  IMAD.MOV.U32 R234, RZ, RZ, R86 ;  /* 0x000000ffffea7224 */ /* 0x008fc600078e0056 */
[----:B------:R-:W2:Y:S01]  /*5c6a0*/  LDL.LU.64 R112, [R1+0x37a0] ;  /* 0x0037a00001707983 */ /* 0x000ea20000300a00 */
[----:B----4-:R-:W-:Y:S01]  /*5c6b0*/  IMAD.MOV.U32 R238, RZ, RZ, R87 ;  /* 0x000000ffffee7224 */ /* 0x010fe200078e0057 */
[----:B------:R-:W-:Y:S02]  /*5c6c0*/  HMMA.1688.F32.TF32 R248, R12, R220, R248 ;  /* 0x000000dc0cf8723c */ /* 0x000fe400000810f8 */
[----:B------:R1:W-:Y:S04]  /*5c6d0*/  STL [R1+0xaf0], R84 ;  /* 0x000af05401007387 */ /* 0x0003e80000100800 */
[----:B------:R-:W3:Y:S01]  /*5c6e0*/  LDL.LU.64 R86, [R1+0x3798] ;  /* 0x0037980001567983 */ /* 0x000ee20000300a00 */
[----:B------:R-:W-:-:S03]  /*5c6f0*/  IMAD.MOV.U32 R239, RZ, RZ, R80 ;  /* 0x000000ffffef7224 */ /* 0x000fc600078e0050 */
[----:B-1----:R-:W3:Y:S04]  /*5c700*/  LDL.LU.64 R84, [R1+0x3790] ;  /* 0x0037900001547983 */ /* 0x002ee80000300a00 */
[----:B------:R-:W-:Y:S04]  /*5c710*/  STL [R1+0xae4], R81 ;  /* 0x000ae45101007387 */ /* 0x000fe80000100800 */
        /* <DEDUP_REMOVED lines=26> */
[----:B------:R-:W-:Y:S01]  /*5c8c0*/  HMMA.1688.F32.TF32 R12, R12, R236, R164 ;  /* 0x000000ec0c0c723c */ /* 0x000fe200000810a4 */
[----:B------:R-:W-:Y:S04]  /*5c8d0*/  STL.64 [R1+0xa80], R240 ;  /* 0x000a80f001007387 */ /* 0x000fe80000100a00 */
[----:B------:R-:W-:Y:S03]  /*5c8e0*/  STL.64 [R1+0xa88], R242 ;  /* 0x000a88f201007387 */ /* 0x000fe60000100a00 */
[C---:B------:R-:W-:Y:S01]  /*5c8f0*/  HMMA.1688.F32.TF32 R152, R4.reuse, R176, R152 ;  /* 0x000000b00498723c */ /* 0x040fe20000081098 */
[----:B------:R-:W-:Y:S04]  /*5c900*/  STL.64 [R1+0xa70], R172 ;  /* 0x000a70ac01007387 */ /* 0x000fe80000100a00 */
[----:B------:R-:W-:Y:S04]  /*5c910*/  STL.64 [R1+0xa78], R174 ;  /* 0x000a78ae01007387 */ /* 0x000fe80000100a00 */
[----:B------:R1:W-:Y:S01]  /*5c920*/  STL.64 [R1+0xa60], R160 ;  /* 0x000a60a001007387 */ /* 0x0003e20000100a00 */
[----:B------:R-:W-:Y:S03]  /*5c930*/  HMMA.1688.F32.TF32 R156, R4, R180, R156 ;  /* 0x000000b4049c723c */ /* 0x000fe6000008109c */
[----:B------:R1:W-:Y:S04]  /*5c940*/  STL.64 [R1+0xa68], R162 ;  /* 0x000a68a201007387 */ /* 0x0003e80000100a00 */
[----:B------:R-:W-:Y:S04]  /*5c950*/  STL.64 [R1+0xa50], R12 ;  /* 0x000a500c01007387 */ /* 0x000fe80000100a00 */
[----:B------:R-:W-:Y:S04]  /*5c960*/  STL.64 [R1+0xa58], R14 ;  /* 0x000a580e01007387 */ /* 0x000fe80000100a00 */
[----:B------:R-:W-:Y:S04]  /*5c970*/  STL.64 [R1+0xa40], R152 ;  /* 0x000a409801007387 */ /* 0x000fe80000100a00 */
[----:B------:R-:W-:Y:S04]  /*5c980*/  STL.64 [R1+0xa48], R154 ;  /* 0x000a489a01007387 */ /* 0x000fe80000100a00 */
[----:B------:R1:W-:Y:S04]  /*5c990*/  STL.64 [R1+0xa30], R156 ;  /* 0x000a309c01007387 */ /* 0x0003e80000100a00 */
[----:B------:R1:W-:Y:S01]  /*5c9a0*/  STL.64 [R1+0xa38], R158 ;  /* 0x000a389e01007387 */ /* 0x0003e20000100a00 */
[----:B------:R-:W-:Y:S01]  /*5c9b0*/  MOV R164, R105 ;  /* 0x0000006900a47202 */ /* 0x000fe20000000f00 */
[----:B------:R-:W-:-:S02]  /*5c9c0*/  IMAD.MOV.U32 R165, RZ, RZ, R100 ;  /* 0x000000ffffa57224 */ /* 0x000fc400078e0064 */
[----:B------:R-:W-:Y:S02]  /*5c9d0*/  IMAD.MOV.U32 R166, RZ, RZ, R101 ;  /* 0x000000ffffa67224 */ /* 0x000fe400078e0065 */
[----:B------:R-:W-:Y:S02]  /*5c9e0*/  IMAD.MOV.U32 R167, RZ, RZ, R102 ;  /* 0x000000ffffa77224 */ /* 0x000fe400078e0066 */
[----:B-1----:R-:W-:Y:S02]  /*5c9f0*/  IMAD.MOV.U32 R160, RZ, RZ, R96 ;  /* 0x000000ffffa07224 */ /* 0x002fe400078e0060 */
[----:B------:R-:W-:Y:S02]  /*5ca00*/  IMAD.MOV.U32 R161, RZ, RZ, R97 ;  /* 0x000000ffffa17224 */ /* 0x000fe400078e0061 */
[----:B------:R-:W-:Y:S02]  /*5ca10*/  IMAD.MOV.U32 R162, RZ, RZ, R98 ;  /* 0x000000ffffa27224 */ /* 0x000fe400078e0062 */
[----:B------:R-:W-:Y:S01]  /*5ca20*/  IMAD.MOV.U32 R163, RZ, RZ, R92 ;  /* 0x000000ffffa37224 */ /* 0x000fe200078e005c */
[----:B------:R-:W-:Y:S01]  /*5ca30*/  MOV R241, R94 ;  /* 0x0000005e00f17202 */ /* 0x000fe20000000f00 */
        /* <DEDUP_REMOVED lines=10> */
[----:B------:R-:W-:Y:S01]  /*5cae0*/  IMAD.MOV.U32 R159, RZ, RZ, R111 ;  /* 0x000000ffff9f7224 */ /* 0x000fe200078e006f */
[C---:B--2---:R-:W-:Y:S08]  /*5caf0*/  HMMA.1688.F32.TF32 R68, R4.reuse, R192, R68 ;  /* 0x000000c00444723c */ /* 0x044ff00000081044 */
[C---:B---3--:R-:W-:Y:S08]  /*5cb00*/  HMMA.1688.F32.TF32 R152, R4.reuse, R188, R244 ;  /* 0x000000bc0498723c */ /* 0x048ff000000810f4 */
[C---:B----4-:R-:W-:Y:S11]  /*5cb10*/  HMMA.1688.F32.TF32 R12, R4.reuse, R184, R248 ;  /* 0x000000b8040c723c */ /* 0x050ff600000810f8 */
[----:B------:R-:W-:Y:S11]  /*5cb20*/  @!UPT UIADD3 URZ, URZ, URZ, URZ ;  /* 0x0000003f3f3ff290 */ /* 0x000ff6000fffe03f */
[----:B------:R-:W-:Y:S01]  /*5cb30*/  @!UPT UIADD3 URZ, URZ, URZ, URZ ;  /* 0x0000003f3f3ff290 */ /* 0x000fe2000fffe03f */
[----:B------:R-:W-:Y:S04]  /*5cb40*/  STL.64 [R1+0xa20], R12 ;  /* 0x000a200c01007387 */ /* 0x000fe80000100a00 */
[----:B------:R1:W-:Y:S02]  /*5cb50*/  STL.64 [R1+0xa28], R14 ;  /* 0x000a280e01007387 */ /* 0x0003e40000100a00 */
[C---:B-1----:R-:W-:Y:S02]  /*5cb60*/  HMMA.1688.F32.TF32 R12, R4.reuse, R196, R72 ;  /* 0x000000c4040c723c */ /* 0x042fe40000081048 */
[----:B------:R-:W-:Y:S04]  /*5cb70*/  STL.64 [R1+0xa10], R152 ;  /* 0x000a109801007387 */ /* 0x000fe80000100a00 */
[----:B------:R-:W-:Y:S02]  /*5cb80*/  STL.64 [R1+0xa18], R154 ;  /* 0x000a189a01007387 */ /* 0x000fe40000100a00 */
[C---:B------:R-:W-:Y:S02]  /*5cb90*/  HMMA.1688.F32.TF32 R72, R4.reuse, R200, R76 ;  /* 0x000000c80448723c */ /* 0x040fe4000008104c */
[----:B------:R-:W-:Y:S04]  /*5cba0*/  STL.64 [R1+0xa00], R68 ;  /* 0x000a004401007387 */ /* 0x000fe80000100a00 */
[----:B------:R1:W-:Y:S09]  /*5cbb0*/  STL.64 [R1+0xa08], R70 ;  /* 0x000a084601007387 */ /* 0x0003f20000100a00 */
[----:B------:R-:W-:Y:S01]  /*5cbc0*/  STL.64 [R1+0x9f0], R12 ;  /* 0x0009f00c01007387 */ /* 0x000fe20000100a00 */
[C---:B-1----:R-:W-:Y:S03]  /*5cbd0*/  HMMA.1688.F32.TF32 R68, R4.reuse, R204, R80 ;  /* 0x000000cc0444723c */ /* 0x042fe60000081050 */
[----:B------:R1:W-:Y:S05]  /*5cbe0*/  STL.64 [R1+0x9f8], R14 ;  /* 0x0009f80e01007387 */ /* 0x0003ea0000100a00 */
[----:B-1----:R-:W-:Y:S01]  /*5cbf0*/  HMMA.1688.F32.TF32 R12, R4, R208, R84 ;  /* 0x000000d0040c723c */ /* 0x002fe20000081054 */
[----:B------:R-:W-:Y:S01]  /*5cc00*/  STL.64 [R1+0x9e0], R72 ;  /* 0x0009e04801007387 */ /* 0x000fe20000100a00 */
[----:B------:R-:W-:-:S03]  /*5cc10*/  IMAD.MOV.U32 R152, RZ, RZ, R108 ;  /* 0x000000ffff987224 */ /* 0x000fc600078e006c */
[----:B------:R-:W-:Y:S10]  /*5cc20*/  STL.64 [R1+0x9e8], R74 ;  /* 0x0009e84a01007387 */ /* 0x000ff40000100a00 */
[----:B------:R-:W-:Y:S01]  /*5cc30*/  STL.64 [R1+0x9d0], R68 ;  /* 0x0009d04401007387 */ /* 0x000fe20000100a00 */
[----:B------:R-:W-:-:S03]  /*5cc40*/  IMAD.MOV.U32 R153, RZ, RZ, R109 ;  /* 0x000000ffff997224 */ /* 0x000fc600078e006d */
[----:B------:R-:W-:Y:S01]  /*5cc50*/  STL.64 [R1+0x9d8], R70 ;  /* 0x0009d84601007387 */ /* 0x000fe20000100a00 */
[----:B------:R-:W-:-:S03]  /*5cc60*/  IMAD.MOV.U32 R154, RZ, RZ, R110 ;  /* 0x000000ffff9a7224 */ /* 0x000fc600078e006e */
[----:B------:R-:W2:Y:S01]  /*5cc70*/  LDL.LU R108, [R1+0x372c] ;  /* 0x00372c00016c7983 */ /* 0x000ea20000300800 */
[----:B------:R-:W-:-:S03]  /*5cc80*/  IMAD.MOV.U32 R155, RZ, RZ, R104 ;  /* 0x000000ffff9b7224 */ /* 0x000fc600078e0068 */
[----:B------:R-:W-:Y:S04]  /*5cc90*/  STL.64 [R1+0x9c0], R12 ;  /* 0x0009c00c01007387 */ /* 0x000fe80000100a00 */
[----:B------:R1:W-:Y:S04]  /*5cca0*/  STL.64 [R1+0x9c8], R14 ;  /* 0x0009c80e01007387 */ /* 0x0003e80000100a00 */
[----:B------:R-:W2:Y:S04]  /*5ccb0*/  LDL.LU R109, [R1+0x3728] ;  /* 0x00372800016d7983 */ /* 0x000ea80000300800 */
[----:B------:R-:W2:Y:S04]  /*5ccc0*/  LDL.LU R110, [R1+0x3724] ;  /* 0x00372400016e7983 */ /* 0x000ea80000300800 */
        /* <DEDUP_REMOVED lines=21> */
[----:B------:R-:W4:Y:S04]  /*5ce20*/  LDL.LU R103, [R1+0x36dc] ;  /* 0x0036dc0001677983 */ /* 0x000f280000300800 */
[----:B------:R-:W4:Y:S04]  /*5ce30*/  LDL.LU R106, [R1+0x36d8] ;  /* 0x0036d800016a7983 */ /* 0x000f280000300800 */
[----:B------:R-:W4:Y:S04]  /*5ce40*/  LDL.LU R107, [R1+0x36d4] ;  /* 0x0036d400016b7983 */ /* 0x000f280000300800 */
[----:B------:R-:W4:Y:S01]  /*5ce50*/  LDL.LU R111, [R1+0x36d0] ;  /* 0x0036d000016f7983 */ /* 0x000f220000300800 */
[----:B------:R-:W-:Y:S08]  /*5ce60*/  HMMA.1688.F32.TF32 R76, R8, R224, R160 ;  /* 0x000000e0084c723c */ /* 0x000ff000000810a0 */
[C---:B-1----:R-:W-:Y:S08]  /*5ce70*/  HMMA.1688.F32.TF32 R12, R4.reuse, R216, R92 ;  /* 0x000000d8040c723c */ /* 0x042ff0000008105c */
[C---:B--2---:R-:W-:Y:S08]  /*5ce80*/  HMMA.1688.F32.TF32 R72, R4.reuse, R212, R88 ;  /* 0x000000d40448723c */ /* 0x044ff00000081058 */
[C---:B---3--:R-:W-:Y:S11]  /*5ce90*/  HMMA.1688.F32.TF32 R68, R4.reuse, R220, R96 ;  /* 0x000000dc0444723c */ /* 0x048ff60000081060 */
[----:B------:R-:W-:Y:S04]  /*5cea0*/  @!UPT UIADD3 URZ, URZ, URZ, URZ ;  /* 0x0000003f3f3ff290 */ /* 0x000fe8000fffe03f */
[----:B------:R-:W-:Y:S04]  /*5ceb0*/  STL.64 [R1+0x9b0], R72 ;  /* 0x0009b04801007387 */ /* 0x000fe80000100a00 */
[----:B------:R4:W-:Y:S04]  /*5cec0*/  STL.64 [R1+0x9b8], R74 ;  /* 0x0009b84a01007387 */ /* 0x0009e80000100a00 */
[----:B------:R-:W-:Y:S04]  /*5ced0*/  STL.64 [R1+0x9a0], R12 ;  /* 0x0009a00c01007387 */ /* 0x000fe80000100a00 */
[----:B------:R1:W-:Y:S01]  /*5cee0*/  STL.64 [R1+0x9a8], R14 ;  /* 0x0009a80e01007387 */ /* 0x0003e20000100a00 */
[C---:B----4-:R-:W-:Y:S03]  /*5cef0*/  HMMA.1688.F32.TF32 R72, R4.reuse, R224, R100 ;  /* 0x000000e00448723c */ /* 0x050fe60000081064 */
[----:B------:R-:W-:Y:S04]  /*5cf00*/  STL.64 [R1+0x990], R68 ;  /* 0x0009904401007387 */ /* 0x000fe80000100a00 */
[----:B------:R2:W-:Y:S01]  /*5cf10*/  STL.64 [R1+0x998], R70 ;  /* 0x0009984601007387 */ /* 0x0005e20000100a00 */
[C---:B-1----:R-:W-:Y:S08]  /*5cf20*/  HMMA.1688.F32.TF32 R12, R4.reuse, R228, R104 ;  /* 0x000000e4040c723c */ /* 0x042ff00000081068 */
[C---:B--2---:R-:W-:Y:S08]  /*5cf30*/  HMMA.1688.F32.TF32 R68, R4.reuse, R232, R108 ;  /* 0x000000e80444723c */ /* 0x044ff0000008106c */
        /* <DEDUP_REMOVED lines=15> */
[----:B------:R1:W-:Y:S01]  /*5d030*/  STL.64 [R1+0x938], R70 ;  /* 0x0009384601007387 */ /* 0x0003e20000100a00 */
[C---:B------:R-:W-:Y:S03]  /*5d040*/  HMMA.1688.F32.TF32 R72, R8.reuse, R192, R132 ;  /* 0x000000c00848723c */ /* 0x040fe60000081084 */
[----:B------:R-:W-:Y:S04]  /*5d050*/  LDS R12, [R2+0x18280] ;  /* 0x01828000020c7984 */ /* 0x000fe80000000800 */
[----:B------:R-:W-:Y:S04]  /*5d060*/  STL.64 [R1+0x910], R4 ;  /* 0x0009100401007387 */ /* 0x000fe80000100a00 */
[----:B------:R2:W-:Y:S01]  /*5d070*/  STL.64 [R1+0x918], R6 ;  /* 0x0009180601007387 */ /* 0x0005e20000100a00 */
[C---:B-1----:R-:W-:Y:S03]  /*5d080*/  HMMA.1688.F32.TF32 R68, R8.reuse, R196, R136 ;  /* 0x000000c40844723c */ /* 0x042fe60000081088 */
[----:B------:R-:W-:Y:S04]  /*5d090*/  LDS R14, [R2+0x1a280] ;  /* 0x01a28000020e7984 */ /* 0x000fe80000000800 */
[----:B------:R-:W-:Y:S01]  /*5d0a0*/  LDS R13, [R3+0x18280] ;  /* 0x01828000030d7984 */ /* 0x000fe20000000800 */
[C---:B--2---:R-:W-:Y:S03]  /*5d0b0*/  HMMA.1688.F32.TF32 R4, R8.reuse, R188, R128 ;  /* 0x000000bc0804723c */ /* 0x044fe60000081080 */
[----:B------:R-:W1:Y:S11]  /*5d0c0*/  LDS R15, [R3+0x1a280] ;  /* 0x01a28000030f7984 */ /* 0x000e760000000800 */
[----:B------:R-:W-:Y:S09]  /*5d0d0*/  @!UPT UIADD3 URZ, URZ, URZ, URZ ;  /* 0x0000003f3f3ff290 */ /* 0x000ff2000fffe03f */
        /* <DEDUP_REMOVED lines=10> */
[----:B------:R-:W-:Y:S04]  /*5d180*/  STL.64 [R1+0x8d8], R6 ;  /* 0x0008d80601007387 */ /* 0x000fe80000100a00 */
[----:B------:R-:W-:Y:S04]  /*5d190*/  STL.64 [R1+0x860], R72 ;  /* 0x0008604801007387 */ /* 0x000fe80000100a00 */
[----:B------:R-:W-:Y:S04]  /*5d1a0*/  STL.64 [R1+0x868], R74 ;  /* 0x0008684a01007387 */ /* 0x000fe80000100a00 */
[----:B------:R-:W-:Y:S04]  /*5d1b0*/  LDS R4, [R2+0x18300] ;  /* 0x0183000002047984 */ /* 0x000fe80000000800 */
[----:B------:R-:W-:Y:S04]  /*5d1c0*/  STL.64 [R1+0x7c0], R68 ;  /* 0x0007c04401007387 */ /* 0x000fe80000100a00 */
[----:B------:R2:W-:Y:S04]  /*5d1d0*/  STL.64 [R1+0x7c8], R70 ;  /* 0x0007c84601007387 */ /* 0x0005e80000100a00 */
[----:B------:R-:W-:Y:S04]  /*5d1e0*/  LDS R6, [R2+0x1a300] ;  /* 0x01a3000002067984 */ /* 0x000fe80000000800 */
[----:B------:R-:W-:Y:S01]  /*5d1f0*/  LDS R5, [R3+0x18300] ;  /* 0x0183000003057984 */ /* 0x000fe20000000800 */
[C---:B--2---:R-:W-:Y:S03]  /*5d200*/  HMMA.1688.F32.TF32 R68, R8.reuse, R212, R248 ;  /* 0x000000d40844723c */ /* 0x044fe600000810f8 */
[----:B------:R-:W2:Y:S05]  /*5d210*/  LDS R7, [R3+0x1a300] ;  /* 0x01a3000003077984 */ /* 0x000eaa0000000800 */
        /* <DEDUP_REMOVED lines=17> */
[----:B------:R-:W3:Y:S04]  /*5d330*/  LDL.LU R172, [R1+0x1b0] ;  /* 0x0001b00001ac7983 */ /* 0x000ee80000300800 */
[----:B------:R4:W-:Y:S04]  /*5d340*/  STL.64 [R1+0x750], R68 ;  /* 0x0007504401007387 */ /* 0x0009e80000100a00 */
[----:B------:R1:W-:Y:S04]  /*5d350*/  STL.64 [R1+0x758], R70 ;  /* 0x0007584601007387 */ /* 0x0003e80000100a00 */
[----:B------:R-:W-:Y:S04]  /*5d360*/  STL.64 [R1+0x740], R8 ;  /* 0x0007400801007387 */ /* 0x000fe80000100a00 */
[----:B------:R-:W-:Y:S04]  /*5d370*/  STL.64 [R1+0x748], R10 ;  /* 0x0007480a01007387 */ /* 0x000fe80000100a00 */
        /* <DEDUP_REMOVED lines=116> */
[----:B------:R-:W-:Y:S04]  /*5dac0*/  LDS R10, [R2+0x1a380] ;  /* 0x01a38000020a7984 */ /* 0x000fe80000000800 */
[----:B------:R-:W-:Y:S04]  /*5dad0*/  LDS R9, [R3+0x18380] ;  /* 0x0183800003097984 */ /* 0x000fe80000000800 */
[----:B------:R-:W1:Y:S01]  /*5dae0*/  LDS R11, [R3+0x1a380] ;  /* 0x01a38000030b7984 */ /* 0x000e620000000800 */
[C---:B--2---:R-:W-:Y:S08]  /*5daf0*/  HMMA.1688.F32.TF32 R156, R12.reuse, R188, R156 ;  /* 0x000000bc0c9c723c */ /* 0x044ff0000008109c */
[C---:B---3--:R-:W-:Y:S08]  /*5db00*/  HMMA.1688.F32.TF32 R160, R12.reuse, R180, R160 ;  /* 0x000000b40ca0723c */ /* 0x048ff000000810a0 */
[C---:B----4-:R-:W-:Y:S08]  /*5db10*/  HMMA.1688.F32.TF32 R164, R12.reuse, R176, R164 ;  /* 0x000000b00ca4723c */ /* 0x050ff000000810a4 */
[C---:B------:R-:W-:Y:S11]  /*5db20*/  HMMA.1688.F32.TF32 R152, R12.reuse, R184, R152 ;  /* 0x000000b80c98723c */ /* 0x040ff60000081098 */
[----:B------:R-:W-:Y:S04]  /*5db30*/  @!UPT UIADD3 URZ, URZ, URZ, URZ ;  /* 0x0000003f3f3ff290 */ /* 0x000fe8000fffe03f */
[----:B------:R-:W-:Y:S04]  /*5db40*/  STL.64 [R1+0x730], R164 ;  /* 0x000730a401007387 */ /* 0x000fe80000100a00 */
[----:B------:R2:W-:Y:S04]  /*5db50*/  STL.64 [R1+0x738], R166 ;  /* 0x000738a601007387 */ /* 0x0005e80000100a00 */
[----:B--2---:R-:W2:Y:S04]  /*5db60*/  LDL.LU.64 R166, [R1+0x36c8] ;  /* 0x0036c80001a67983 */ /* 0x004ea80000300a00 */
[----:B------:R-:W3:Y:S04]  /*5db70*/  LDL.LU.64 R164, [R1+0x36c0] ;  /* 0x0036c00001a47983 */ /* 0x000ee80000300a00 */
[----:B------:R-:W-:Y:S04]  /*5db80*/  STL.64 [R1+0x720], R160 ;  /* 0x000720a001007387 */ /* 0x000fe80000100a00 */
[----:B------:R4:W-:Y:S04]  /*5db90*/  STL.64 [R1+0x728], R162 ;  /* 0x000728a201007387 */ /* 0x0009e80000100a00 */
[----:B----4-:R-:W4:Y:S04]  /*5dba0*/  LDL.LU.64 R162, [R1+0x36b8] ;  /* 0x0036b80001a27983 */ /* 0x010f280000300a00 */
        /* <DEDUP_REMOVED lines=9> */
[C---:B------:R-:W-:Y:S08]  /*5dc40*/  HMMA.1688.F32.TF32 R148, R12.reuse, R192, R148 ;  /* 0x000000c00c94723c */ /* 0x040ff00000081094 */
        /* <DEDUP_REMOVED lines=34> */
[C---:B------:R-:W-:Y:S03]  /*5de70*/  HMMA.1688.F32.TF32 R92, R4.reuse, R184, R92 ;  /* 0x000000b8045c723c */ /* 0x040fe6000008105c */
[----:B------:R-:W-:Y:S04]  /*5de80*/  STL.64 [R1+0x438], R110 ;  /* 0x0004386e01007387 */ /* 0x000fe80000100a00 */
[----:B------:R-:W-:Y:S04]  /*5de90*/  STL.64 [R1+0x420], R104 ;  /* 0x0004206801007387 */ /* 0x000fe80000100a00 */
[----:B------:R-:W-:Y:S04]  /*5dea0*/  STL.64 [R1+0x428], R106 ;  /* 0x0004286a01007387 */ /* 0x000fe80000100a00 */
        /* <DEDUP_REMOVED lines=29> */
[----:B-1----:R-:W-:Y:S06]  /*5e080*/  HMMA.1688.F32.TF32 R12, R4, R224, R172 ;  /* 0x000000e0040c723c */ /* 0x002fec00000810ac */
[----:B------:R-:W-:Y:S01]  /*5e090*/  STL.64 [R1+0x8b0], R72 ;  /* 0x0008b04801007387 */ /* 0x000fe20000100a00 */
[----:B--2---:R-:W-:-:S03]  /*5e0a0*/  IMAD.MOV.U32 R240, RZ, RZ, R157 ;  /* 0x000000fffff07224 */ /* 0x004fc600078e009d */
[----:B------:R-:W-:Y:S05]  /*5e0b0*/  STL.64 [R1+0x8b8], R74 ;  /* 0x0008b84a01007387 */ /* 0x000fea0000100a00 */
[----:B------:R1:W-:Y:S01]  /*5e0c0*/  STL.64 [R1+0x8a0], R68 ;  /* 0x0008a04401007387 */ /* 0x0003e20000100a00 */
[----:B------:R-:W-:-:S03]  /*5e0d0*/  IMAD.MOV.U32 R241, RZ, RZ, R153 ;  /* 0x000000fffff17224 */ /* 0x000fc600078e0099 */
[----:B------:R4:W-:Y:S01]  /*5e0e0*/  STL.64 [R1+0x8a8], R70 ;  /* 0x0008a84601007387 */ /* 0x0009e20000100a00 */
[----:B------:R-:W-:-:S03]  /*5e0f0*/  IMAD.MOV.U32 R242, RZ, RZ, R152 ;  /* 0x000000fffff27224 */ /* 0x000fc600078e0098 */
[----:B------:R-:W2:Y:S01]  /*5e100*/  LDL.LU R157, [R1+0x368c] ;  /* 0x00368c00019d7983 */ /* 0x000ea20000300800 */
[----:B------:R-:W-:-:S03]  /*5e110*/  IMAD.MOV.U32 R243, RZ, RZ, R159 ;  /* 0x000000fffff37224 */ /* 0x000fc600078e009f */
[----:B------:R-:W-:Y:S01]  /*5e120*/  STL.64 [R1+0x890], R12 ;  /* 0x0008900c01007387 */ /* 0x000fe20000100a00 */
[----:B------:R-:W-:-:S03]  /*5e130*/  IMAD.MOV.U32 R244, RZ, RZ, R158 ;  /* 0x000000fffff47224 */ /* 0x000fc600078e009e */
[----:B------:R3:W-:Y:S01]  /*5e140*/  STL.64 [R1+0x898], R14 ;  /* 0x0008980e01007387 */ /* 0x0007e20000100a00 */
[----:B------:R-:W-:-:S03]  /*5e150*/  IMAD.MOV.U32 R245, RZ, RZ, R164 ;  /* 0x000000fffff57224 */ /* 0x000fc600078e00a4 */
[----:B------:R-:W3:Y:S01]  /*5e160*/  LDL.LU R153, [R1+0x3688] ;  /* 0x0036880001997983 */ /* 0x000ee20000300800 */
[----:B------:R-:W-:-:S03]  /*5e170*/  IMAD.MOV.U32 R246, RZ, RZ, R165 ;  /* 0x000000fffff67224 */ /* 0x000fc600078e00a5 */
[----:B------:R-:W3:Y:S01]  /*5e180*/  LDL.LU R152, [R1+0x3684] ;  /* 0x0036840001987983 */ /* 0x000ee20000300800 */
[----:B------:R-:W-:-:S03]  /*5e190*/  MOV R247, R160 ;  /* 0x000000a000f77202 */ /* 0x000fc60000000f00 */
[----:B------:R-:W3:Y:S04]  /*5e1a0*/  LDL.LU R159, [R1+0x3680] ;  /* 0x00368000019f7983 */ /* 0x000ee80000300800 */
[----:B------:R-:W3:Y:S04]  /*5e1b0*/  LDL.LU R158, [R1+0x367c] ;  /* 0x00367c00019e7983 */ /* 0x000ee80000300800 */
[----:B------:R-:W3:Y:S04]  /*5e1c0*/  LDL.LU R164, [R1+0x3678] ;  /* 0x0036780001a47983 */ /* 0x000ee80000300800 */
[----:B------:R-:W3:Y:S04]  /*5e1d0*/  LDL.LU R165, [R1+0x3674] ;  /* 0x0036740001a57983 */ /* 0x000ee80000300800 */
[----:B------:R-:W3:Y:S01]  /*5e1e0*/  LDL.LU R160, [R1+0x3670] ;  /* 0x0036700001a07983 */ /* 0x000ee20000300800 */
[----:B-1----:R-:W-:-:S02]  /*5e1f0*/  IMAD.MOV.U32 R69, RZ, RZ, R156 ;  /* 0x000000ffff457224 */ /* 0x002fc400078e009c */
[----:B----4-:R-:W-:Y:S02]  /*5e200*/  IMAD.MOV.U32 R70, RZ, RZ, R162 ;  /* 0x000000ffff467224 */ /* 0x010fe400078e00a2 */
[----:B------:R-:W-:Y:S02]  /*5e210*/  IMAD.MOV.U32 R71, RZ, RZ, R161 ;  /* 0x000000ffff477224 */ /* 0x000fe400078e00a1 */
[----:B--2---:R-:W-:Y:S02]  /*5e220*/  IMAD.MOV.U32 R68, RZ, RZ, R157 ;  /* 0x000000ffff447224 */ /* 0x004fe400078e009d */
[----:B------:R-:W2:Y:S04]  /*5e230*/  LDL.LU R157, [R1+0x366c] ;  /* 0x00366c00019d7983 */ /* 0x000ea80000300800 */
[----:B------:R-:W4:Y:S04]  /*5e240*/  LDL.LU R156, [R1+0x3668] ;  /* 0x00366800019c7983 */ /* 0x000f280000300800 */
[----:B------:R-:W4:Y:S04]  /*5e250*/  LDL.LU R162, [R1+0x3664] ;  /* 0x0036640001a27983 */ /* 0x000f280000300800 */
[----:B------:R-:W4:Y:S04]  /*5e260*/  LDL.LU R161, [R1+0x3660] ;  /* 0x0036600001a17983 */ /* 0x000f280000300800 */
[----:B------:R-:W4:Y:S01]  /*5e270*/  LDL.LU R76, [R1+0x1520] ;  /* 0x00152000014c7983 */ /* 0x000f220000300800 */
[----:B---3--:R-:W-:-:S02]  /*5e280*/  IMAD.MOV.U32 R79, RZ, RZ, R164 ;  /* 0x000000ffff4f7224 */ /* 0x008fc400078e00a4 */
[----:B------:R-:W-:Y:S02]  /*5e290*/  IMAD.MOV.U32 R78, RZ, RZ, R165 ;  /* 0x000000ffff4e7224 */ /* 0x000fe400078e00a5 */
[----:B------:R-:W-:Y:S02]  /*5e2a0*/  IMAD.MOV.U32 R77, RZ, RZ, R160 ;  /* 0x000000ffff4d7224 */ /* 0x000fe400078e00a0 */
        /* <DEDUP_REMOVED lines=34> */
[----:B------:R-:W-:Y:S01]  /*5e4d0*/  MOV R75, R153 ;  /* 0x00000099004b7202 */ /* 0x000fe20000000f00 */
[----:B------:R-:W-:Y:S02]  /*5e4e0*/  IMAD.MOV.U32 R74, RZ, RZ, R152 ;  /* 0x000000ffff4a7224 */ /* 0x000fe400078e0098 */
[----:B------:R-:W-:Y:S02]  /*5e4f0*/  IMAD.MOV.U32 R38, RZ, RZ, R154 ;  /* 0x000000ffff267224 */ /* 0x000fe400078e009a */
[----:B------:R-:W-:Y:S02]  /*5e500*/  IMAD.MOV.U32 R39, RZ, RZ, R155 ;  /* 0x000000ffff277224 */ /* 0x000fe400078e009b */
[----:B--2---:R-:W-:Y:S02]  /*5e510*/  IMAD.MOV.U32 R83, RZ, RZ, R157 ;  /* 0x000000ffff537224 */ /* 0x004fe400078e009d */
[----:B----4-:R-:W-:-:S02]  /*5e520*/  IMAD.MOV.U32 R82, RZ, RZ, R156 ;  /* 0x000000ffff527224 */ /* 0x010fc400078e009c */
[----:B------:R-:W-:Y:S02]  /*5e530*/  IMAD.MOV.U32 R81, RZ, RZ, R162 ;  /* 0x000000ffff517224 */ /* 0x000fe400078e00a2 */
[----:B------:R-:W-:Y:S02]  /*5e540*/  IMAD.MOV.U32 R80, RZ, RZ, R161 ;  /* 0x000000ffff507224 */ /* 0x000fe400078e00a1 */
[----:B---3--:R-:W-:Y:S01]  /*5e550*/  IMAD.MOV.U32 R91, RZ, RZ, R160 ;  /* 0x000000ffff5b7224 */ /* 0x008fe200078e00a0 */
[----:B------:R-:W-:Y:S01]  /*5e560*/  MOV R90, R165 ;  /* 0x000000a5005a7202 */ /* 0x000fe20000000f00 */
[----:B------:R-:W-:Y:S02]  /*5e570*/  IMAD.MOV.U32 R89, RZ, RZ, R164 ;  /* 0x000000ffff597224 */ /* 0x000fe400078e00a4 */
[----:B------:R-:W2:Y:S04]  /*5e580*/  LDL.LU R164, [R1+0x3650] ;  /* 0x0036500001a47983 */ /* 0x000ea80000300800 */
[----:B------:R-:W2:Y:S04]  /*5e590*/  LDL.LU R165, [R1+0x364c] ;  /* 0x00364c0001a57983 */ /* 0x000ea80000300800 */
        /* <DEDUP_REMOVED lines=9> */
[----:B------:R-:W2:Y:S01]  /*5e630*/  LDL.LU R154, [R1+0x3624] ;  /* 0x00362400019a7983 */ /* 0x000ea20000300800 */
[----:B------:R-:W-:Y:S03]  /*5e640*/  HMMA.1688.F32.TF32 R12, R4, R228, R172 ;  /* 0x000000e4040c723c */ /* 0x000fe600000810ac */
[----:B------:R-:W2:Y:S04]  /*5e650*/  LDL.LU R155, [R1+0x3620] ;  /* 0x00362000019b7983 */ /* 0x000ea80000300800 */
[----:B------:R-:W-:-:S02]  /*5e660*/  IMAD.MOV.U32 R172, RZ, RZ, R163 ;  /* 0x000000ffffac7224 */ /* 0x000fc400078e00a3 */
[----:B------:R-:W3:Y:S01]  /*5e670*/  LDL.LU R163, [R1+0x361c] ;  /* 0x00361c0001a37983 */ /* 0x000ee20000300800 */
[----:B------:R-:W-:Y:S02]  /*5e680*/  IMAD.MOV.U32 R173, RZ, RZ, R166 ;  /* 0x000000ffffad7224 */ /* 0x000fe400078e00a6 */
[----:B------:R-:W-:-:S11]  /*5e690*/  IMAD.MOV.U32 R174, RZ, RZ, R167 ;  /* 0x000000ffffae7224 */ /* 0x000fd600078e00a7 */
[----:B------:R-:W-:Y:S04]  /*5e6a0*/  STL.64 [R1+0x880], R12 ;  /* 0x0008800c01007387 */ /* 0x000fe80000100a00 */
[----:B------:R1:W-:Y:S04]  /*5e6b0*/  STL.64 [R1+0x888], R14 ;  /* 0x0008880e01007387 */ /* 0x0003e80000100a00 */
[----:B------:R-:W3:Y:S04]  /*5e6c0*/  LDL.LU R166, [R1+0x3618] ;  /* 0x0036180001a67983 */ /* 0x000ee80000300800 */
[----:B------:R-:W3:Y:S04]  /*5e6d0*/  LDL.LU R167, [R1+0x3614] ;  /* 0x0036140001a77983 */ /* 0x000ee80000300800 */
[----:B------:R-:W3:Y:S01]  /*5e6e0*/  LDL.LU R175, [R1+0x14dc] ;  /* 0x0014dc0001af7983 */ /* 0x000ee20000300800 */
[----:B-1----:R-:W-:Y:S03]  /*5e6f0*/  HMMA.1688.F32.TF32 R12, R4, R232, R248 ;  /* 0x000000e8040c723c */ /* 0x002fe600000810f8 */
[----:B------:R-:W-:Y:S04]  /*5e700*/  LDS R248, [R2+0x18400] ;  /* 0x0184000002f87984 */ /* 0x000fe80000000800 */
[----:B------:R-:W-:Y:S01]  /*5e710*/  LDS R250, [R2+0x1a400] ;  /* 0x01a4000002fa7984 */ /* 0x000fe20000000800 */
[C---:B------:R-:W-:Y:S03]  /*5e720*/  HMMA.1688.F32.TF32 R76, R8.reuse, R216, R76 ;  /* 0x000000d8084c723c */ /* 0x040fe6000008104c */
[----:B------:R-:W-:Y:S04]  /*5e730*/  LDS R249, [R3+0x18400] ;  /* 0x0184000003f97984 */ /* 0x000fe80000000800 */
[----:B------:R-:W1:Y:S08]  /*5e740*/  LDS R251, [R3+0x1a400] ;  /* 0x01a4000003fb7984 */ /* 0x000e700000000800 */
[----:B------:R-:W-:Y:S04]  /*5e750*/  STL.64 [R1+0x870], R12 ;  /* 0x0008700c01007387 */ /* 0x000fe80000100a00 */
[----:B------:R3:W-:Y:S01]  /*5e760*/  STL.64 [R1+0x878], R14 ;  /* 0x0008780e01007387 */ /* 0x0007e20000100a00 */
[C---:B------:R-:W-:Y:S08]  /*5e770*/  HMMA.1688.F32.TF32 R100, R8.reuse, R192, R100 ;  /* 0x000000c00864723c */ /* 0x040ff00000081064 */
[----:B------:R-:W-:Y:S08]  /*5e780*/  HMMA.1688.F32.TF32 R88, R8, R204, R88 ;  /* 0x000000cc0858723c */ /* 0x000ff00000081058 */
[----:B--2---:R-:W-:Y:S08]  /*5e790*/  HMMA.1688.F32.TF32 R4, R4, R236, R152 ;  /* 0x000000ec0404723c */ /* 0x004ff00000081098 */
[C---:B----4-:R-:W-:Y:S08]  /*5e7a0*/  HMMA.1688.F32.TF32 R108, R8.reuse, R176, R156 ;  /* 0x000000b0086c723c */ /* 0x050ff0000008109c */
[C---:B---3--:R-:W-:Y:S07]  /*5e7b0*/  HMMA.1688.F32.TF32 R12, R8.reuse, R180, R160 ;  /* 0x000000b4080c723c */ /* 0x048fee00000810a0 */
[----:B------:R-:W-:Y:S04]  /*5e7c0*/  STL.64 [R1+0x7f0], R4 ;  /* 0x0007f00401007387 */ /* 0x000fe80000100a00 */
[----:B------:R2:W-:Y:S02]  /*5e7d0*/  STL.64 [R1+0x7f8], R6 ;  /* 0x0007f80601007387 */ /* 0x0005e40000100a00 */
[C---:B--2---:R-:W-:Y:S02]  /*5e7e0*/  HMMA.1688.F32.TF32 R4, R8.reuse, R184, R164 ;  /* 0x000000b80804723c */ /* 0x044fe400000810a4 */
[----:B------:R-:W-:Y:S04]  /*5e7f0*/  STL.64 [R1+0x7e0], R108 ;  /* 0x0007e06c01007387 */ /* 0x000fe80000100a00 */
[----:B------:R-:W-:Y:S04]  /*5e800*/  STL.64 [R1+0x7e8], R110 ;  /* 0x0007e86e01007387 */ /* 0x000fe80000100a00 */
[----:B------:R-:W-:Y:S04]  /*5e810*/  STL.64 [R1+0x1f0], R12 ;  /* 0x0001f00c01007387 */ /* 0x000fe80000100a00 */
[----:B------:R2:W-:Y:S04]  /*5e820*/  STL.64 [R1+0x1f8], R14 ;  /* 0x0001f80e01007387 */ /* 0x0005e80000100a00 */
[----:B------:R-:W-:Y:S04]  /*5e830*/  LDS R164, [R2+0x18780] ;  /* 0x0187800002a47984 */ /* 0x000fe80000000800 */
[----:B------:R-:W-:Y:S04]  /*5e840*/  LDS R166, [R2+0x1a780] ;  /* 0x01a7800002a67984 */ /* 0x000fe80000000800 */
[----:B------:R-:W-:Y:S04]  /*5e850*/  STL.64 [R1+0x1e0], R4 ;  /* 0x0001e00401007387 */ /* 0x000fe80000100a00 */
[----:B------:R3:W-:Y:S01]  /*5e860*/  STL.64 [R1+0x1e8], R6 ;  /* 0x0001e80601007387 */ /* 0x0007e20000100a00 */
[C---:B--2---:R-:W-:Y:S03]  /*5e870*/  HMMA.1688.F32.TF32 R12, R8.reuse, R196, R96 ;  /* 0x000000c4080c723c */ /* 0x044fe60000081060 */
[----:B------:R-:W-:Y:S04]  /*5e880*/  LDS R165, [R3+0x18780] ;  /* 0x0187800003a57984 */ /* 0x000fe80000000800 */
[----:B------:R-:W-:Y:S01]  /*5e890*/  LDS R167, [R3+0x1a780] ;  /* 0x01a7800003a77984 */ /* 0x000fe20000000800 */
        /* <DEDUP_REMOVED lines=22> */
[----:B------:R-:W2:Y:S11]  /*5ea00*/  LDS R7, [R3+0x1a480] ;  /* 0x01a4800003077984 */ /* 0x000eb60000000800 */
[----:B------:R-:W-:Y:S09]  /*5ea10*/  @!UPT UIADD3 URZ, URZ, URZ, URZ ;  /* 0x0000003f3f3ff290 */ /* 0x000ff2000fffe03f */
[----:B------:R-:W-:Y:S04]  /*5ea20*/  STL.64 [R1+0x160], R12 ;  /* 0x0001600c01007387 */ /* 0x000fe80000100a00 */
[----:B------:R3:W-:Y:S02]  /*5ea30*/  STL.64 [R1+0x168], R14 ;  /* 0x0001680e01007387 */ /* 0x0007e40000100a00 */
[C---:B---3--:R-:W-:Y:S02]  /*5ea40*/  HMMA.1688.F32.TF32 R12, R8.reuse, R220, R72 ;  /* 0x000000dc080c723c */ /* 0x048fe40000081048 */
[----:B------:R-:W-:Y:S04]  /*5ea50*/  STL.64 [R1+0x150], R76 ;  /* 0x0001504c01007387 */ /* 0x000fe80000100a00 */
[----:B------:R-:W-:Y:S02]  /*5ea60*/  STL.64 [R1+0x158], R78 ;  /* 0x0001584e01007387 */ /* 0x000fe40000100a00 */
[C---:B------:R-:W-:Y:S08]  /*5ea70*/  HMMA.1688.F32.TF32 R72, R8.reuse, R224, R68 ;  /* 0x000000e00848723c */ /* 0x040ff00000081044 */
[C---:B------:R-:W-:Y:S07]  /*5ea80*/  HMMA.1688.F32.TF32 R68, R8.reuse, R228, R244 ;  /* 0x000000e40844723c */ /* 0x040fee00000810f4 */
[----:B------:R-:W-:Y:S04]  /*5ea90*/  STL.64 [R1+0x140], R12 ;  /* 0x0001400c01007387 */ /* 0x000fe80000100a00 */
[----:B------:R3:W-:Y:S02]  /*5eaa0*/  STL.64 [R1+0x148], R14 ;  /* 0x0001480e01007387 */ /* 0x0007e40000100a00 */
[C---:B---3--:R-:W-:Y:S08]  /*5eab0*/  HMMA.1688.F32.TF32 R12, R8.reuse, R232, R240 ;  /* 0x000000e8080c723c */ /* 0x048ff000000810f0 */
[----:B------:R-:W-:Y:S01]  /*5eac0*/  HMMA.1688.F32.TF32 R8, R8, R236, R36 ;  /* 0x000000ec0808723c */ /* 0x000fe20000081024 */
        /* <DEDUP_REMOVED lines=8> */
[----:B---3--:R-:W3:Y:S04]  /*5eb50*/  LDL.LU R72, [R1+0x13f0] ;  /* 0x0013f00001487983 */ /* 0x008ee80000300800 */
[----:B------:R-:W-:Y:S01]  /*5eb60*/  LDS R36, [R2+0x18500] ;  /* 0x0185000002247984 */ /* 0x000fe20000000800 */
[C---:B-1----:R-:W-:Y:S03]  /*5eb70*/  HMMA.1688.F32.TF32 R8, R248.reuse, R176, R172 ;  /* 0x000000b0f808723c */ /* 0x042fe600000810ac */
[----:B------:R-:W-:Y:S04]  /*5eb80*/  LDS R38, [R2+0x1a500] ;  /* 0x01a5000002267984 */ /* 0x000fe80000000800 */
[----:B------:R-:W-:Y:S04]  /*5eb90*/  LDS R37, [R3+0x18500] ;  /* 0x0185000003257984 */ /* 0x000fe80000000800 */
[----:B------:R-:W1:Y:S11]  /*5eba0*/  LDS R39, [R3+0x1a500] ;  /* 0x01a5000003277984 */ /* 0x000e760000000800 */
[----:B------:R-:W-:Y:S01]  /*5ebb0*/  @!UPT UIADD3 URZ, URZ, URZ, URZ ;  /* 0x0000003f3f3ff290 */ /* 0x000fe2000fffe03f */
        /* <DEDUP_REMOVED lines=63> */
[C---:B----4-:R-:W-:Y:S11]  /*5efb0*/  HMMA.1688.F32.TF32 R8, R248.reuse, R188, R240 ;  /* 0x000000bcf808723c */ /* 0x050ff600000810f0 */
[----:B------:R-:W-:Y:S04]  /*5efc0*/  @!UPT UIADD3 URZ, URZ, URZ, URZ ;  /* 0x0000003f3f3ff290 */ /* 0x000fe8000fffe03f */
[----:B------:R-:W-:Y:S04]  /*5efd0*/  STL.64 [R1+0xe0], R112 ;  /* 0x0000e07001007387 */ /* 0x000fe80000100a00 */
[----:B------:R-:W-:Y:S04]  /*5efe0*/  STL.64 [R1+0xe8], R114 ;  /* 0x0000e87201007387 */ /* 0x000fe80000100a00 */
[----:B------:R-:W2:Y:S01]  /*5eff0*/  LDL.LU R240, [R1+0x1080] ;  /* 0x0010800001f07983 */ /* 0x000ea20000300800 */
[C---:B------:R-:W-:Y:S03]  /*5f000*/  HMMA.1688.F32.TF32 R104, R248.reuse, R192, R104 ;  /* 0x000000c0f868723c */ /* 0x040fe60000081068 */
[----:B------:R-:W-:Y:S04]  /*5f010*/  STL.64 [R1+0xd0], R12 ;  /* 0x0000d00c01007387 */ /* 0x000fe80000100a00 */
[----:B------:R3:W-:Y:S04]  /*5f020*/  STL.64 [R1+0xd8], R14 ;  /* 0x0000d80e01007387 */ /* 0x0007e80000100a00 */
[----:B------:R-:W-:Y:S04]  /*5f030*/  STL.64 [R1+0xc0], R8 ;  /* 0x0000c00801007387 */ /* 0x000fe80000100a00 */
[----:B------:R4:W-:Y:S01]  /*5f040*/  STL.64 [R1+0xc8], R10 ;  /* 0x0000c80a01007387 */ /* 0x0009e20000100a00 */
[C---:B---3--:R-:W-:Y:S03]  /*5f050*/  HMMA.1688.F32.TF32 R12, R248.reuse, R196, R100 ;  /* 0x000000c4f80c723c */ /* 0x048fe60000081064 */
[----:B------:R-:W2:Y:S04]  /*5f060*/  LDL.LU R241, [R1+0x1084] ;  /* 0x0010840001f17983 */ /* 0x000ea80000300800 */
[----:B------:R-:W2:Y:S01]  /*5f070*/  LDL.LU R242, [R1+0x1088] ;  /* 0x0010880001f27983 */ /* 0x000ea20000300800 */
[C---:B----4-:R-:W-:Y:S03]  /*5f080*/  HMMA.1688.F32.TF32 R8, R248.reuse, R200, R172 ;  /* 0x000000c8f808723c */ /* 0x050fe600000810ac */
        /* <DEDUP_REMOVED lines=11> */
[C---:B------:R-:W-:Y:S08]  /*5f140*/  HMMA.1688.F32.TF32 R96, R248.reuse, R204, R96 ;  /* 0x000000ccf860723c */ /* 0x040ff00000081060 */
[C---:B----4-:R-:W-:Y:S08]  /*5f150*/  HMMA.1688.F32.TF32 R12, R248.reuse, R208, R92 ;  /* 0x000000d0f80c723c */ /* 0x050ff0000008105c */
[C---:B-1----:R-:W-:Y:S07]  /*5f160*/  HMMA.1688.F32.TF32 R8, R248.reuse, R212, R88 ;  /* 0x000000d4f808723c */ /* 0x042fee0000081058 */
[----:B------:R-:W-:Y:S01]  /*5f170*/  STL.64 [R1+0x70], R96 ;  /* 0x0000706001007387 */ /* 0x000fe20000100a00 */
[C---:B------:R-:W-:Y:S03]  /*5f180*/  HMMA.1688.F32.TF32 R84, R248.reuse, R216, R84 ;  /* 0x000000d8f854723c */ /* 0x040fe60000081054 */
[----:B------:R-:W-:Y:S04]  /*5f190*/  STL.64 [R1+0x78], R98 ;  /* 0x0000786201007387 */ /* 0x000fe80000100a00 */
[----:B------:R-:W-:Y:S04]  /*5f1a0*/  STL.64 [R1+0x60], R12 ;  /* 0x0000600c01007387 */ /* 0x000fe80000100a00 */
[----:B------:R1:W-:Y:S04]  /*5f1b0*/  STL.64 [R1+0x68], R14 ;  /* 0x0000680e01007387 */ /* 0x0003e80000100a00 */
[----:B------:R-:W-:Y:S04]  /*5f1c0*/  STL.64 [R1+0x50], R8 ;  /* 0x0000500801007387 */ /* 0x000fe80000100a00 */
[----:B------:R4:W-:Y:S01]  /*5f1d0*/  STL.64 [R1+0x58], R10 ;  /* 0x0000580a01007387 */ /* 0x0009e20000100a00 */
[C---:B-1----:R-:W-:Y:S03]  /*5f1e0*/  HMMA.1688.F32.TF32 R12, R248.reuse, R220, R80 ;  /* 0x000000dcf80c723c */ /* 0x042fe60000081050 */
[----:B------:R-:W3:Y:S04]  /*5f1f0*/  LDL.LU R34, [R1+0x1068] ;  /* 0x0010680001227983 */ /* 0x000ee80000300800 */
[----:B------:R-:W3:Y:S01]  /*5f200*/  LDL.LU R35, [R1+0x106c] ;  /* 0x00106c0001237983 */ /* 0x000ee20000300800 */
[C---:B----4-:R-:W-:Y:S03]  /*5f210*/  HMMA.1688.F32.TF32 R8, R248.reuse, R224, R68 ;  /* 0x000000e0f808723c */ /* 0x050fe60000081044 */
[----:B------:R-:W-:Y:S04]  /*5f220*/  STL.64 [R1+0x40], R84 ;  /* 0x0000405401007387 */ /* 0x000fe80000100a00 */
[----:B------:R-:W-:Y:S04]  /*5f230*/  STL.64 [R1+0x48], R86 ;  /* 0x0000485601007387 */ /* 0x000fe80000100a00 */
[----:B------:R-:W4:Y:S04]  /*5f240*/  LDL.LU R68, [R1+0x1050] ;  /* 0x0010500001447983 */ /* 0x000f280000300800 */
[----:B------:R-:W-:Y:S04]  /*5f250*/  STL.64 [R1+0x30], R12 ;  /* 0x0000300c01007387 */ /* 0x000fe80000100a00 */
[----:B------:R1:W-:Y:S04]  /*5f260*/  STL.64 [R1+0x38], R14 ;  /* 0x0000380e01007387 */ /* 0x0003e80000100a00 */
[----:B------:R-:W-:Y:S04]  /*5f270*/  STL.64 [R1+0x20], R8 ;  /* 0x0000200801007387 */ /* 0x000fe80000100a00 */
[----:B------:R1:W-:Y:S04]  /*5f280*/  STL.64 [R1+0x28], R10 ;  /* 0x0000280a01007387 */ /* 0x0003e80000100a00 */
[----:B------:R-:W4:Y:S04]  /*5f290*/  LDL.LU R69, [R1+0x1054] ;  /* 0x0010540001457983 */ /* 0x000f280000300800 */
[----:B------:R-:W4:Y:S04]  /*5f2a0*/  LDL.LU R70, [R1+0x1058] ;  /* 0x0010580001467983 */ /* 0x000f280000300800 */
[----:B------:R-:W4:Y:S01]  /*5f2b0*/  LDL.LU R71, [R1+0x105c] ;  /* 0x00105c0001477983 */ /* 0x000f220000300800 */
[C---:B-1----:R-:W-:Y:S08]  /*5f2c0*/  HMMA.1688.F32.TF32 R12, R248.reuse, R228, R76 ;  /* 0x000000e4f80c723c */ /* 0x042ff0000008104c */
[C---:B------:R-:W-:Y:S08]  /*5f2d0*/  HMMA.1688.F32.TF32 R8, R248.reuse, R232, R72 ;  /* 0x000000e8f808723c */ /* 0x040ff00000081048 */
[----:B------:R-:W-:Y:S07]  /*5f2e0*/  HMMA.1688.F32.TF32 R248, R248, R236, R244 ;  /* 0x000000ecf8f8723c */ /* 0x000fee00000810f4 */
[----:B------:R-:W-:Y:S04]  /*5f2f0*/  STL.64 [R1+0x10], R12 ;  /* 0x0000100c01007387 */ /* 0x000fe80000100a00 */
[----:B------:R-:W-:Y:S04]  /*5f300*/  STL.64 [R1+0x18], R14 ;  /* 0x0000180e01007387 */ /* 0x000fe80000100a00 */
[----:B------:R-:W-:Y:S04]  /*5f310*/  STL.64 [R1], R8 ;  /* 0x0000000801007387 */ /* 0x000fe80000100a00 */
[----:B------:R4:W-:Y:S04]  /*5f320*/  STL.64 [R1+0x8], R10 ;  /* 0x0000080a01007387 */ /* 0x0009e80000100a00 */
[----:B------:R-:W4:Y:S04]  /*5f330*/  LDL.LU R30, [R1+0x1048] ;  /* 0x00104800011e7983 */ /* 0x000f280000300800 */
[----:B------:R-:W4:Y:S04]  /*5f340*/  LDL.LU R31, [R1+0x104c] ;  /* 0x00104c00011f7983 */ /* 0x000f280000300800 */
[----:B------:R-:W-:Y:S04]  /*5f350*/  STL.64 [R1+0x3338], R250 ;  /* 0x003338fa01007387 */ /* 0x000fe80000100a00 */
[----:B------:R-:W-:Y:S04]  /*5f360*/  STL.64 [R1+0x3330], R248 ;  /* 0x003330f801007387 */ /* 0x000fe80000100a00 */
[----:B------:R-:W4:Y:S04]  /*5f370*/  LDL.LU R26, [R1+0x1038] ;  /* 0x00103800011a7983 */ /* 0x000f280000300800 */
[----:B------:R-:W4:Y:S01]  /*5f380*/  LDL.LU R27, [R1+0x103c] ;  /* 0x00103c00011b7983 */ /* 0x000f220000300800 */
[C---:B--2---:R-:W-:Y:S11]  /*5f390*/  HMMA.1688.F32.TF32 R244, R4.reuse, R176, R240 ;  /* 0x000000b004f4723c */ /* 0x044ff600000810f0 */
[----:B------:R-:W-:Y:S11]  /*5f3a0*/  @!UPT UIADD3 URZ, URZ, URZ, URZ ;  /* 0x0000003f3f3ff290 */ /* 0x000ff6000fffe03f */
[----:B------:R-:W-:Y:S01]  /*5f3b0*/  @!UPT UIADD3 URZ, URZ, URZ, URZ ;  /* 0x0000003f3f3ff290 */ /* 0x000fe2000fffe03f */
[----:B------:R-:W-:Y:S01]  /*5f3c0*/  STL.64 [R1+0x3348], R246 ;  /* 0x003348f601007387 */ /* 0x000fe20000100a00 */
[C---:B---3--:R-:W-:Y:S03]  /*5f3d0*/  HMMA.1688.F32.TF32 R240, R4.reuse, R180, R172 ;  /* 0x000000b404f0723c */ /* 0x048fe600000810ac */
[----:B------:R-:W-:Y:S04]  /*5f3e0*/  STL.64 [R1+0x3340], R244 ;  /* 0x003340f401007387 */ /* 0x000fe80000100a00 */
[----:B------:R-:W2:Y:S04]  /*5f3f0*/  LDL.LU R172, [R1+0x1020] ;  /* 0x0010200001ac7983 */ /* 0x000ea80000300800 */
[----:B------:R-:W2:Y:S04]  /*5f400*/  LDL.LU R173, [R1+0x1024] ;  /* 0x0010240001ad7983 */ /* 0x000ea80000300800 */
[----:B------:R-:W2:Y:S04]  /*5f410*/  LDL.LU R174, [R1+0x1028] ;  /* 0x0010280001ae7983 */ /* 0x000ea80000300800 */
[----:B------:R-:W2:Y:S04]  /*5f420*/  LDL.LU R175, [R1+0x102c] ;  /* 0x00102c0001af7983 */ /* 0x000ea80000300800 */
[----:B------:R-:W-:Y:S04]  /*5f430*/  STL.64 [R1+0x3358], R242 ;  /* 0x003358f201007387 */ /* 0x000fe80000100a00 */
[----:B------:R-:W-:Y:S04]  /*5f440*/  STL.64 [R1+0x3350], R240 ;  /* 0x003350f001007387 */ /* 0x000fe80000100a00 */
[----:B------:R-:W3:Y:S04]  /*5f450*/  LDL.LU R18, [R1+0x1018] ;  /* 0x0010180001127983 */ /* 0x000ee80000300800 */
[----:B------:R-:W3:Y:S01]  /*5f460*/  LDL.LU R19, [R1+0x101c] ;  /* 0x00101c0001137983 */ /* 0x000ee20000300800 */
[C---:B------:R-:W-:Y:S11]  /*5f470*/  HMMA.1688.F32.TF32 R32, R4.reuse, R184, R32 ;  /* 0x000000b80420723c */ /* 0x040ff60000081020 */
[----:B------:R-:W-:Y:S11]  /*5f480*/  @!UPT UIADD3 URZ, URZ, URZ, URZ ;  /* 0x0000003f3f3ff290 */ /* 0x000ff6000fffe03f */
[----:B------:R-:W-:Y:S01]  /*5f490*/  @!UPT UIADD3 URZ, URZ, URZ, URZ ;  /* 0x0000003f3f3ff290 */ /* 0x000fe2000fffe03f */
[----:B------:R-:W-:Y:S01]  /*5f4a0*/  STL.64 [R1+0x3368], R34 ;  /* 0x0033682201007387 */ /* 0x000fe20000100a00 */
[C---:B----4-:R-:W-:Y:S03]  /*5f4b0*/  HMMA.1688.F32.TF32 R8, R4.reuse, R188, R68 ;  /* 0x000000bc0408723c */ /* 0x050fe60000081044 */
[----:B------:R-:W-:Y:S04]  /*5f4c0*/  STL.64 [R1+0x3360], R32 ;  /* 0x0033602001007387 */ /* 0x000fe80000100a00 */
[----:B------:R-:W4:Y:S04]  /*5f4d0*/  LDL.LU R22, [R1+0x1008] ;  /* 0x0010080001167983 */ /* 0x000f280000300800 */
[----:B------:R-:W4:Y:S11]  /*5f4e0*/  LDL.LU R23, [R1+0x100c] ;  /* 0x00100c0001177983 */ /* 0x000f360000300800 */
[----:B------:R-:W-:Y:S01]  /*5f4f0*/  @!UPT UIADD3 URZ, URZ, URZ, URZ ;  /* 0x0000003f3f3ff290 */ /* 0x000fe2000fffe03f */
[----:B------:R-:W-:Y:S04]  /*5f500*/  STL.64 [R1+0x3378], R10 ;  /* 0x0033780a01007387 */ /* 0x000fe80000100a00 */
[----:B------:R1:W-:Y:S04]  /*5f510*/  STL.64 [R1+0x3370], R8 ;  /* 0x0033700801007387 */ /* 0x0003e80000100a00 */
[----:B------:R-:W1:Y:S04]  /*5f520*/  LDL.LU R72, [R1+0xff0] ;  /* 0x000ff00001487983 */ /* 0x000e680000300800 */
[----:B------:R-:W1:Y:S04]  /*5f530*/  LDL.LU R73, [R1+0xff4] ;  /* 0x000ff40001497983 */ /* 0x000e680000300800 */
[----:B------:R-:W1:Y:S04]  /*5f540*/  LDL.LU R74, [R1+0xff8] ;  /* 0x000ff800014a7983 */ /* 0x000e680000300800 */
[----:B------:R-:W1:Y:S01]  /*5f550*/  LDL.LU R75, [R1+0xffc] ;  /* 0x000ffc00014b7983 */ /* 0x000e620000300800 */
[C---:B------:R-:W-:Y:S08]  /*5f560*/  HMMA.1688.F32.TF32 R28, R4.reuse, R192, R28 ;  /* 0x000000c0041c723c */ /* 0x040ff0000008101c */
        /* <DEDUP_REMOVED lines=10> */
[----:B------:R-:W4:Y:S04]  /*5f610*/  LDL.LU R68, [R1+0xfe0] ;  /* 0x000fe00001447983 */ /* 0x000f280000300800 */
[----:B------:R-:W4:Y:S04]  /*5f620*/  LDL.LU R69, [R1+0xfe4] ;  /* 0x000fe40001457983 */ /* 0x000f280000300800 */
[----:B------:R-:W4:Y:S04]  /*5f630*/  LDL.LU R70, [R1+0xfe8] ;  /* 0x000fe80001467983 */ /* 0x000f280000300800 */
[----:B------:R-:W4:Y:S01]  /*5f640*/  LDL.LU R71, [R1+0xfec] ;  /* 0x000fec0001477983 */ /* 0x000f220000300800 */
[C---:B--2---:R-:W-:Y:S08]  /*5f650*/  HMMA.1688.F32.TF32 R12, R4.reuse, R200, R172 ;  /* 0x000000c8040c723c */ /* 0x044ff000000810ac */
[C---:B---3--:R-:W-:Y:S11]  /*5f660*/  HMMA.1688.F32.TF32 R16, R4.reuse, R204, R16 ;  /* 0x000000cc0410723c */ /* 0x048ff60000081010 */
        /* <DEDUP_REMOVED lines=13> */
[C---:B----4-:R-:W-:Y:S08]  /*5f740*/  HMMA.1688.F32.TF32 R20, R4.reuse, R208, R20 ;  /* 0x000000d00414723c */ /* 0x050ff00000081014 */
[C---:B-1----:R-:W-:Y:S11]  /*5f750*/  HMMA.1688.F32.TF32 R8, R4.reuse, R212, R72 ;  /* 0x000000d40408723c */ /* 0x042ff60000081048 */
[----:B------:R-:W-:Y:S04]  /*5f760*/  @!UPT UIADD3 URZ, URZ, URZ, URZ ;  /* 0x0000003f3f3ff290 */ /* 0x000fe8000fffe03f */
[----:B------:R-:W-:Y:S04]  /*5f770*/  STL [R1+0x331c], R20 ;  /* 0x00331c1401007387 */ /* 0x000fe80000100800 */
[----:B------:R-:W-:Y:S04]  /*5f780*/  STL [R1+0x3318], R21 ;  /* 0x0033181501007387 */ /* 0x000fe80000100800 */
[----:B------:R-:W-:Y:S04]  /*5f790*/  STL [R1+0x3314], R22 ;  /* 0x0033141601007387 */ /* 0x000fe80000100800 */
[----:B------:R-:W-:Y:S04]  /*5f7a0*/  STL [R1+0x3310], R23 ;  /* 0x0033101701007387 */ /* 0x000fe80000100800 */
[----:B------:R-:W3:Y:S04]  /*5f7b0*/  LDL.LU R80, [R1+0xfc0] ;  /* 0x000fc00001507983 */ /* 0x000ee80000300800 */
[----:B------:R-:W-:Y:S04]  /*5f7c0*/  STL.64 [R1+0x6a0], R8 ;  /* 0x0006a00801007387 */ /* 0x000fe80000100a00 */
        /* <DEDUP_REMOVED lines=10> */
[----:B------:R-:W4:Y:S01]  /*5f870*/  LDL.LU R74, [R1+0xfa8] ;  /* 0x000fa800014a7983 */ /* 0x000f220000300800 */
[----:B-1----:R-:W-:Y:S03]  /*5f880*/  HMMA.1688.F32.TF32 R8, R4, R216, R68 ;  /* 0x000000d80408723c */ /* 0x002fe60000081044 */
[----:B------:R-:W4:Y:S04]  /*5f890*/  LDL.LU R75, [R1+0xfac] ;  /* 0x000fac00014b7983 */ /* 0x000f280000300800 */
[----:B------:R-:W4:Y:S04]  /*5f8a0*/  LDL.LU R68, [R1+0xd60] ;  /* 0x000d600001447983 */ /* 0x000f280000300800 */
[----:B------:R-:W4:Y:S04]  /*5f8b0*/  LDL.LU R69, [R1+0xd64] ;  /* 0x000d640001457983 */ /* 0x000f280000300800 */
[----:B------:R-:W4:Y:S04]  /*5f8c0*/  LDL.LU R70, [R1+0xd68] ;  /* 0x000d680001467983 */ /* 0x000f280000300800 */
[----:B------:R-:W4:Y:S05]  /*5f8d0*/  LDL.LU R71, [R1+0xd6c] ;  /* 0x000d6c0001477983 */ /* 0x000f2a0000300800 */
[----:B------:R-:W-:Y:S01]  /*5f8e0*/  MOV R28, R11 ;  /* 0x0000000b001c7202 */ /* 0x000fe20000000f00 */
[----:B------:R-:W-:-:S02]  /*5f8f0*/  IMAD.MOV.U32 R26, RZ, RZ, R10 ;  /* 0x000000ffff1a7224 */ /* 0x000fc400078e000a */
[----:B------:R-:W-:Y:S02]  /*5f900*/  IMAD.MOV.U32 R25, RZ, RZ, R9 ;  /* 0x000000ffff197224 */ /* 0x000fe400078e0009 */
[----:B------:R-:W-:Y:S01]  /*5f910*/  IMAD.MOV.U32 R24, RZ, RZ, R8 ;  /* 0x000000ffff187224 */ /* 0x000fe200078e0008 */
[----:B------:R-:W-:Y:S04]  /*5f920*/  STL [R1+0x332c], R28 ;  /* 0x00332c1c01007387 */ /* 0x000fe80000100800 */
[----:B------:R1:W-:Y:S04]  /*5f930*/  STL [R1+0x3328], R26 ;  /* 0x0033281a01007387 */ /* 0x0003e80000100800 */
[----:B------:R1:W-:Y:S04]  /*5f940*/  STL [R1+0x3324], R25 ;  /* 0x0033241901007387 */ /* 0x0003e80000100800 */
[----:B------:R1:W-:Y:S01]  /*5f950*/  STL [R1+0x3320], R24 ;  /* 0x0033201801007387 */ /* 0x0003e20000100800 */
[----:B--2---:R-:W-:Y:S03]  /*5f960*/  HMMA.1688.F32.TF32 R8, R4, R220, R172 ;  /* 0x000000dc0408723c */ /* 0x004fe600000810ac */
[----:B------:R-:W2:Y:S04]  /*5f970*/  LDL.LU R172, [R1+0xd50] ;  /* 0x000d500001ac7983 */ /* 0x000ea80000300800 */
[----:B------:R-:W2:Y:S04]  /*5f980*/  LDL.LU R173, [R1+0xd54] ;  /* 0x000d540001ad7983 */ /* 0x000ea80000300800 */
[----:B------:R-:W2:Y:S04]  /*5f990*/  LDL.LU R174, [R1+0xd58] ;  /* 0x000d580001ae7983 */ /* 0x000ea80000300800 */
[----:B------:R-:W2:Y:S09]  /*5f9a0*/  LDL.LU R175, [R1+0xd5c] ;  /* 0x000d5c0001af7983 */ /* 0x000eb20000300800 */
[----:B------:R-:W-:-:S02]  /*5f9b0*/  IMAD.MOV.U32 R29, RZ, RZ, R8 ;  /* 0x000000ffff1d7224 */ /* 0x000fc400078e0008 */
[----:B------:R-:W-:Y:S02]  /*5f9c0*/  IMAD.MOV.U32 R30, RZ, RZ, R9 ;  /* 0x000000ffff1e7224 */ /* 0x000fe400078e0009 */
        /* <DEDUP_REMOVED lines=8> */
[----:B------:R-:W-:Y:S02]  /*5fa50*/  IMAD.MOV.U32 R12, RZ, RZ, R11 ;  /* 0x000000ffff0c7224 */ /* 0x000fe400078e000b */
[C---:B----4-:R-:W-:Y:S11]  /*5fa60*/  HMMA.1688.F32.TF32 R8, R4.reuse, R228, R76 ;  /* 0x000000e40408723c */ /* 0x050ff6000008104c */
[----:B------:R-:W-:Y:S11]  /*5fa70*/  @!UPT UIADD3 URZ, URZ, URZ, URZ ;  /* 0x0000003f3f3ff290 */ /* 0x000ff6000fffe03f */
[----:B------:R-:W-:Y:S02]  /*5fa80*/  @!UPT UIADD3 URZ, URZ, URZ, URZ ;  /* 0x0000003f3f3ff290 */ /* 0x000fe4000fffe03f */
[----:B------:R-:W-:Y:S01]  /*5fa90*/  MOV R20, R8 ;  /* 0x0000000800147202 */ /* 0x000fe20000000f00 */
[----:B------:R-:W-:Y:S02]  /*5faa0*/  IMAD.MOV.U32 R21, RZ, RZ, R9 ;  /* 0x000000ffff157224 */ /* 0x000fe400078e0009 */
[----:B------:R-:W-:Y:S02]  /*5fab0*/  IMAD.MOV.U32 R22, RZ, RZ, R10 ;  /* 0x000000ffff167224 */ /* 0x000fe400078e000a */
[----:B------:R-:W-:Y:S02]  /*5fac0*/  IMAD.MOV.U32 R23, RZ, RZ, R11 ;  /* 0x000000ffff177224 */ /* 0x000fe400078e000b */
[C---:B------:R-:W-:Y:S08]  /*5fad0*/  HMMA.1688.F32.TF32 R8, R4.reuse, R232, R72 ;  /* 0x000000e80408723c */ /* 0x040ff00000081048 */
[----:B------:R-:W-:Y:S01]  /*5fae0*/  HMMA.1688.F32.TF32 R4, R4, R236, R68 ;  /* 0x000000ec0404723c */ /* 0x000fe20000081044 */
[----:B------:R-:W-:Y:S04]  /*5faf0*/  STL.64 [R1+0x3388], R22 ;  /* 0x0033881601007387 */ /* 0x000fe80000100a00 */
[----:B------:R-:W-:Y:S11]  /*5fb00*/  STL.64 [R1+0x3380], R20 ;  /* 0x0033801401007387 */ /* 0x000ff60000100a00 */
[----:B------:R-:W-:Y:S08]  /*5fb10*/  @!UPT UIADD3 URZ, URZ, URZ, URZ ;  /* 0x0000003f3f3ff290 */ /* 0x000ff0000fffe03f */
[----:B------:R-:W-:Y:S01]  /*5fb20*/  IMAD.MOV.U32 R13, RZ, RZ, R4 ;  /* 0x000000ffff0d7224 */ /* 0x000fe200078e0004 */
[----:B------:R-:W-:Y:S01]  /*5fb30*/  MOV R14, R5 ;  /* 0x00000005000e7202 */ /* 0x000fe20000000f00 */
[----:B------:R-:W-:Y:S02]  /*5fb40*/  IMAD.MOV.U32 R15, RZ, RZ, R6 ;  /* 0x000000ffff0f7224 */ /* 0x000fe400078e0006 */
[----:B------:R-:W-:Y:S02]  /*5fb50*/  IMAD.MOV.U32 R19, RZ, RZ, R7 ;  /* 0x000000ffff137224 */ /* 0x000fe400078e0007 */
[----:B-1----:R-:W-:Y:S02]  /*5fb60*/  IMAD.MOV.U32 R26, RZ, RZ, R9 ;  /* 0x000000ffff1a7224 */ /* 0x002fe400078e0009 */
[----:B------:R-:W-:Y:S02]  /*5fb70*/  IMAD.MOV.U32 R25, RZ, RZ, R10 ;  /* 0x000000ffff197224 */ /* 0x000fe400078e000a */
[----:B------:R-:W-:-:S02]  /*5fb80*/  IMAD.MOV.U32 R24, RZ, RZ, R11 ;  /* 0x000000ffff187224 */ /* 0x000fc400078e000b */
[----:B------:R-:W-:Y:S01]  /*5fb90*/  IMAD.MOV.U32 R28, RZ, RZ, R8 ;  /* 0x000000ffff1c7224 */ /* 0x000fe200078e0008 */
        /* <DEDUP_REMOVED lines=8> */
[----:B------:R-:W3:Y:S01]  /*5fc20*/  LDL.LU R68, [R1+0x1360] ;  /* 0x0013600001447983 */ /* 0x000ee20000300800 */
[----:B------:R-:W-:-:S02]  /*5fc30*/  IMAD.MOV.U32 R72, RZ, RZ, R40 ;  /* 0x000000ffff487224 */ /* 0x000fc400078e0028 */
[----:B------:R-:W-:Y:S01]  /*5fc40*/  IMAD.MOV.U32 R73, RZ, RZ, R41 ;  /* 0x000000ffff497224 */ /* 0x000fe200078e0029 */
[----:B--2---:R-:W-:Y:S11]  /*5fc50*/  HMMA.1688.F32.TF32 R4, R36, R176, R172 ;  /* 0x000000b02404723c */ /* 0x004ff600000810ac */
[----:B------:R-:W-:Y:S11]  /*5fc60*/  @!UPT UIADD3 URZ, URZ, URZ, URZ ;  /* 0x0000003f3f3ff290 */ /* 0x000ff6000fffe03f */
[----:B------:R-:W-:Y:S01]  /*5fc70*/  @!UPT UIADD3 URZ, URZ, URZ, URZ ;  /* 0x0000003f3f3ff290 */ /* 0x000fe2000fffe03f */
[----:B------:R-:W-:Y:S04]  /*5fc80*/  STL.64 [R1+0x640], R4 ;  /* 0x0006400401007387 */ /* 0x000fe80000100a00 */
[----:B------:R-:W-:Y:S04]  /*5fc90*/  STL.64 [R1+0x648], R6 ;  /* 0x0006480601007387 */ /* 0x000fe80000100a00 */
[----:B------:R-:W3:Y:S04]  /*5fca0*/  LDL.LU R69, [R1+0x1364] ;  /* 0x0013640001457983 */ /* 0x000ee80000300800 */
[----:B------:R-:W3:Y:S04]  /*5fcb0*/  LDL.LU R70, [R1+0x1368] ;  /* 0x0013680001467983 */ /* 0x000ee80000300800 */
[----:B------:R-:W3:Y:S04]  /*5fcc0*/  LDL.LU R71, [R1+0x136c] ;  /* 0x00136c0001477983 */ /* 0x000ee80000300800 */
[----:B------:R-:W2:Y:S04]  /*5fcd0*/  LDL.LU R40, [R1+0x3610] ;  /* 0x0036100001287983 */ /* 0x000ea80000300800 */
[----:B------:R-:W4:Y:S01]  /*5fce0*/  LDL.LU R41, [R1+0x360c] ;  /* 0x00360c0001297983 */ /* 0x000f220000300800 */
[----:B------:R-:W-:-:S02]  /*5fcf0*/  IMAD.MOV.U32 R74, RZ, RZ, R49 ;  /* 0x000000ffff4a7224 */ /* 0x000fc400078e0031 */
[----:B------:R-:W-:Y:S01]  /*5fd00*/  IMAD.MOV.U32 R75, RZ, RZ, R48 ;  /* 0x000000ffff4b7224 */ /* 0x000fe200078e0030 */
[----:B------:R-:W3:Y:S04]  /*5fd10*/  LDL.LU R49, [R1+0x3608] ;  /* 0x0036080001317983 */ /* 0x000ee80000300800 */
[----:B------:R-:W3:Y:S04]  /*5fd20*/  LDL.LU R48, [R1+0x3604] ;  /* 0x0036040001307983 */ /* 0x000ee80000300800 */
[----:B------:R-:W3:Y:S04]  /*5fd30*/  LDL.LU R80, [R1+0x1390] ;  /* 0x0013900001507983 */ /* 0x000ee80000300800 */
[----:B------:R-:W3:Y:S04]  /*5fd40*/  LDL.LU R81, [R1+0x1394] ;  /* 0x0013940001517983 */ /* 0x000ee80000300800 */
[----:B------:R-:W-:Y:S04]  /*5fd50*/  LDS R4, [R2+0x18580] ;  /* 0x0185800002047984 */ /* 0x000fe80000000800 */
[----:B------:R-:W-:Y:S04]  /*5fd60*/  LDS R6, [R2+0x1a580] ;  /* 0x01a5800002067984 */ /* 0x000fe80000000800 */
[----:B------:R-:W-:Y:S04]  /*5fd70*/  LDS R5, [R3+0x18580] ;  /* 0x0185800003057984 */ /* 0x000fe80000000800 */
[----:B------:R-:W1:Y:S01]  /*5fd80*/  LDS R7, [R3+0x1a580] ;  /* 0x01a5800003077984 */ /* 0x000e620000000800 */
[----:B--2---:R-:W-:-:S03]  /*5fd90*/  IMAD.MOV.U32 R82, RZ, RZ, R40 ;  /* 0x000000ffff527224 */ /* 0x004fc600078e0028 */
[----:B------:R-:W2:Y:S01]  /*5fda0*/  LDL.LU R40, [R1+0x3600] ;  /* 0x0036000001287983 */ /* 0x000ea20000300800 */
[----:B----4-:R-:W-:-:S03]  /*5fdb0*/  IMAD.MOV.U32 R83, RZ, RZ, R41 ;  /* 0x000000ffff537224 */ /* 0x010fc600078e0029 */
[----:B------:R-:W4:Y:S04]  /*5fdc0*/  LDL.LU R41, [R1+0x35fc] ;  /* 0x0035fc0001297983 */ /* 0x000f280000300800 */
[----:B------:R-:W3:Y:S04]  /*5fdd0*/  LDL.LU R84, [R1+0x13a0] ;  /* 0x0013a00001547983 */ /* 0x000ee80000300800 */
[----:B------:R-:W3:Y:S04]  /*5fde0*/  LDL.LU R85, [R1+0x13a4] ;  /* 0x0013a40001557983 */ /* 0x000ee80000300800 */
[----:B------:R-:W3:Y:S04]  /*5fdf0*/  LDL.LU R86, [R1+0x13a8] ;  /* 0x0013a80001567983 */ /* 0x000ee80000300800 */
[----:B------:R-:W3:Y:S04]  /*5fe00*/  LDL.LU R87, [R1+0x13ac] ;  /* 0x0013ac0001577983 */ /* 0x000ee80000300800 */
[----:B------:R-:W3:Y:S01]  /*5fe10*/  LDL.LU R88, [R1+0x13b0] ;  /* 0x0013b00001587983 */ /* 0x000ee20000300800 */
[----:B--2---:R-:W-:Y:S01]  /*5fe20*/  IMAD.MOV.U32 R90, RZ, RZ, R40 ;  /* 0x000000ffff5a7224 */ /* 0x004fe200078e0028 */
[----:B----4-:R-:W-:-:S02]  /*5fe30*/  MOV R89, R41 ;  /* 0x0000002900597202 */ /* 0x010fc40000000f00 */
[----:B------:R-:W2:Y:S04]  /*5fe40*/  LDL.LU R41, [R1+0x35f8] ;  /* 0x0035f80001297983 */ /* 0x000ea80000300800 */
[----:B------:R-:W2:Y:S04]  /*5fe50*/  LDL.LU R40, [R1+0x35f4] ;  /* 0x0035f40001287983 */ /* 0x000ea80000300800 */
        /* <DEDUP_REMOVED lines=54> */
[C---:B-1----:R-:W-:Y:S11]  /*601c0*/  HMMA.1688.F32.TF32 R12, R36.reuse, R180, R128 ;  /* 0x000000b4240c723c */ /* 0x042ff60000081080 */
[----:B------:R-:W-:Y:S11]  /*601d0*/  @!UPT UIADD3 URZ, URZ, URZ, URZ ;  /* 0x0000003f3f3ff290 */ /* 0x000ff6000fffe03f */
[----:B------:R-:W-:Y:S01]  /*601e0*/  @!UPT UIADD3 URZ, URZ, URZ, URZ ;  /* 0x0000003f3f3ff290 */ /* 0x000fe2000fffe03f */
[----:B------:R-:W-:Y:S04]  /*601f0*/  STL.64 [R1+0x630], R12 ;  /* 0x0006300c01007387 */ /* 0x000fe80000100a00 */
[----:B------:R-:W-:Y:S04]  /*60200*/  STL.64 [R1+0x638], R14 ;  /* 0x0006380e01007387 */ /* 0x000fe80000100a00 */
[----:B------:R-:W-:Y:S04]  /*60210*/  STL.64 [R1+0x620], R8 ;  /* 0x0006200801007387 */ /* 0x000fe80000100a00 */
[----:B------:R3:W-:Y:S02]  /*60220*/  STL.64 [R1+0x628], R10 ;  /* 0x0006280a01007387 */ /* 0x0007e40000100a00 */
[C---:B---3--:R-:W-:Y:S08]  /*60230*/  HMMA.1688.F32.TF32 R8, R36.reuse, R188, R120 ;  /* 0x000000bc2408723c */ /* 0x048ff00000081078 */
        /* <DEDUP_REMOVED lines=8> */
[C---:B----4-:R-:W-:Y:S07]  /*602c0*/  HMMA.1688.F32.TF32 R12, R36.reuse, R204, R104 ;  /* 0x000000cc240c723c */ /* 0x050fee0000081068 */
        /* <DEDUP_REMOVED lines=28> */
[----:B------:R-:W-:Y:S04]  /*60490*/  STL.64 [R1+0x570], R16 ;  /* 0x0005701001007387 */ /* 0x000fe80000100a00 */
[----:B------:R-:W-:Y:S05]  /*604a0*/  STL.64 [R1+0x578], R18 ;  /* 0x0005781201007387 */ /* 0x000fea0000100a00 */
[----:B------:R-:W-:Y:S04]  /*604b0*/  STL.64 [R1+0x560], R12 ;  /* 0x0005600c01007387 */ /* 0x000fe80000100a00 */
[----:B------:R-:W-:Y:S04]  /*604c0*/  STL.64 [R1+0x568], R14 ;  /* 0x0005680e01007387 */ /* 0x000fe80000100a00 */
[----:B------:R-:W-:Y:S04]  /*604d0*/  LDS R48, [R2+0x18680] ;  /* 0x0186800002307984 */ /* 0x000fe80000000800 */
[----:B------:R-:W-:Y:S04]  /*604e0*/  LDS R50, [R2+0x1a680] ;  /* 0x01a6800002327984 */ /* 0x000fe80000000800 */
[----:B------:R-:W-:Y:S04]  /*604f0*/  STL.64 [R1+0x3e0], R8 ;  /* 0x0003e00801007387 */ /* 0x000fe80000100a00 */
[----:B------:R1:W-:Y:S04]  /*60500*/  STL.64 [R1+0x3e8], R10 ;  /* 0x0003e80a01007387 */ /* 0x0003e80000100a00 */
[----:B------:R-:W-:Y:S04]  /*60510*/  LDS R49, [R3+0x18680] ;  /* 0x0186800003317984 */ /* 0x000fe80000000800 */
[----:B------:R-:W3:Y:S01]  /*60520*/  LDS R51, [R3+0x1a680] ;  /* 0x01a6800003337984 */ /* 0x000ee20000000800 */
[C---:B-1----:R-:W-:Y:S08]  /*60530*/  HMMA.1688.F32.TF32 R8, R4.reuse, R176, R76 ;  /* 0x000000b00408723c */ /* 0x042ff0000008104c */
[C---:B------:R-:W-:Y:S08]  /*60540*/  HMMA.1688.F32.TF32 R16, R4.reuse, R180, R72 ;  /* 0x000000b40410723c */ /* 0x040ff00000081048 */
[C---:B------:R-:W-:Y:S07]  /*60550*/  HMMA.1688.F32.TF32 R12, R4.reuse, R184, R68 ;  /* 0x000000b8040c723c */ /* 0x040fee0000081044 */
[----:B------:R-:W-:Y:S04]  /*60560*/  STL.64 [R1+0x3d0], R8 ;  /* 0x0003d00801007387 */ /* 0x000fe80000100a00 */
[----:B------:R1:W-:Y:S02]  /*60570*/  STL.64 [R1+0x3d8], R10 ;  /* 0x0003d80a01007387 */ /* 0x0003e40000100a00 */
[----:B-1----:R-:W-:Y:S02]  /*60580*/  HMMA.1688.F32.TF32 R8, R4, R188, R172 ;  /* 0x000000bc0408723c */ /* 0x002fe400000810ac */
[----:B------:R-:W-:Y:S04]  /*60590*/  STL.64 [R1+0x3c0], R16 ;  /* 0x0003c01001007387 */ /* 0x000fe80000100a00 */
[----:B------:R-:W-:Y:S04]  /*605a0*/  STL.64 [R1+0x3c8], R18 ;  /* 0x0003c81201007387 */ /* 0x000fe80000100a00 */
[----:B------:R-:W4:Y:S04]  /*605b0*/  LDL.LU R72, [R1+0x530] ;  /* 0x0005300001487983 */ /* 0x000f280000300800 */
[----:B------:R-:W-:Y:S04]  /*605c0*/  STL.64 [R1+0x3b0], R12 ;  /* 0x0003b00c01007387 */ /* 0x000fe80000100a00 */
[----:B------:R1:W-:Y:S05]  /*605d0*/  STL.64 [R1+0x3b8], R14 ;  /* 0x0003b80e01007387 */ /* 0x0003ea0000100a00 */
        /* <DEDUP_REMOVED lines=102> */
[C---:B-1----:R-:W-:Y:S08]  /*60c40*/  HMMA.1688.F32.TF32 R12, R4.reuse, R196, R156 ;  /* 0x000000c4040c723c */ /* 0x042ff0000008109c */
[C---:B---3--:R-:W-:Y:S08]  /*60c50*/  HMMA.1688.F32.TF32 R16, R4.reuse, R192, R160 ;  /* 0x000000c00410723c */ /* 0x048ff000000810a0 */
        /* <DEDUP_REMOVED lines=22> */
[----:B------:R-:W2:Y:S04]  /*60dc0*/  LDL.LU R172, [R1+0x510] ;  /* 0x0005100001ac7983 */ /* 0x000ea80000300800 */
[----:B------:R-:W-:Y:S04]  /*60dd0*/  STL.64 [R1+0x320], R12 ;  /* 0x0003200c01007387 */ /* 0x000fe80000100a00 */
[----:B------:R-:W-:Y:S04]  /*60de0*/  STL.64 [R1+0x328], R14 ;  /* 0x0003280e01007387 */ /* 0x000fe80000100a00 */
[----:B------:R-:W-:Y:S04]  /*60df0*/  STL.64 [R1+0x310], R8 ;  /* 0x0003100801007387 */ /* 0x000fe80000100a00 */
[----:B------:R3:W-:Y:S01]  /*60e00*/  STL.64 [R1+0x318], R10 ;  /* 0x0003180a01007387 */ /* 0x0007e20000100a00 */
[C---:B-1----:R-:W-:Y:S03]  /*60e10*/  HMMA.1688.F32.TF32 R16, R4.reuse, R232, R124 ;  /* 0x000000e80410723c */ /* 0x042fe6000008107c */
[----:B------:R-:W2:Y:S04]  /*60e20*/  LDL.LU R173, [R1+0x514] ;  /* 0x0005140001ad7983 */ /* 0x000ea80000300800 */
[----:B------:R-:W2:Y:S01]  /*60e30*/  LDL.LU R174, [R1+0x518] ;  /* 0x0005180001ae7983 */ /* 0x000ea20000300800 */
[C---:B---3--:R-:W-:Y:S03]  /*60e40*/  HMMA.1688.F32.TF32 R8, R4.reuse, R228, R128 ;  /* 0x000000e40408723c */ /* 0x048fe60000081080 */
[----:B------:R-:W2:Y:S05]  /*60e50*/  LDL.LU R175, [R1+0x51c] ;  /* 0x00051c0001af7983 */ /* 0x000eaa0000300800 */
[----:B------:R-:W-:Y:S08]  /*60e60*/  HMMA.1688.F32.TF32 R12, R4, R236, R120 ;  /* 0x000000ec040c723c */ /* 0x000ff00000081078 */
[C---:B------:R-:W-:Y:S07]  /*60e70*/  HMMA.1688.F32.TF32 R4, R40.reuse, R180, R112 ;  /* 0x000000b42804723c */ /* 0x040fee0000081070 */
        /* <DEDUP_REMOVED lines=9> */
[----:B------:R1:W-:Y:S04]  /*60f10*/  STL.64 [R1+0x278], R10 ;  /* 0x0002780a01007387 */ /* 0x0003e80000100a00 */
[----:B------:R-:W-:Y:S04]  /*60f20*/  STL.64 [R1+0x260], R4 ;  /* 0x0002600401007387 */ /* 0x000fe80000100a00 */
[----:B------:R3:W-:Y:S01]  /*60f30*/  STL.64 [R1+0x268], R6 ;  /* 0x0002680601007387 */ /* 0x0007e20000100a00 */
[C---:B-1----:R-:W-:Y:S03]  /*60f40*/  HMMA.1688.F32.TF32 R8, R40.reuse, R188, R104 ;  /* 0x000000bc2808723c */ /* 0x042fe60000081068 */
[----:B------:R-:W-:Y:S04]  /*60f50*/  LDS R108, [R2+0x18700] ;  /* 0x01870000026c7984 */ /* 0x000fe80000000800 */
[----:B------:R-:W-:Y:S01]  /*60f60*/  LDS R110, [R2+0x1a700] ;  /* 0x01a70000026e7984 */ /* 0x000fe20000000800 */
[C---:B---3--:R-:W-:Y:S03]  /*60f70*/  HMMA.1688.F32.TF32 R4, R40.reuse, R192, R100 ;  /* 0x000000c02804723c */ /* 0x048fe60000081064 */
[----:B------:R-:W-:Y:S04]  /*60f80*/  STL.64 [R1+0x250], R12 ;  /* 0x0002500c01007387 */ /* 0x000fe80000100a00 */
[----:B------:R1:W-:Y:S04]  /*60f90*/  STL.64 [R1+0x258], R14 ;  /* 0x0002580e01007387 */ /* 0x0003e80000100a00 */
[----:B------:R-:W-:Y:S04]  /*60fa0*/  LDS R109, [R3+0x18700] ;  /* 0x01870000036d7984 */ /* 0x000fe80000000800 */
[----:B------:R-:W3:Y:S01]  /*60fb0*/  LDS R111, [R3+0x1a700] ;  /* 0x01a70000036f7984 */ /* 0x000ee20000000800 */
[C---:B-1----:R-:W-:Y:S03]  /*60fc0*/  HMMA.1688.F32.TF32 R12, R40.reuse, R196, R96 ;  /* 0x000000c4280c723c */ /* 0x042fe60000081060 */
[----:B------:R-:W-:Y:S04]  /*60fd0*/  STL.64 [R1+0x2e0], R8 ;  /* 0x0002e00801007387 */ /* 0x000fe80000100a00 */
[----:B------:R1:W-:Y:S04]  /*60fe0*/  STL.64 [R1+0x2e8], R10 ;  /* 0x0002e80a01007387 */ /* 0x0003e80000100a00 */
[----:B------:R-:W-:Y:S04]  /*60ff0*/  STL.64 [R1+0x2d0], R4 ;  /* 0x0002d00401007387 */ /* 0x000fe80000100a00 */
[----:B------:R4:W-:Y:S01]  /*61000*/  STL.64 [R1+0x2d8], R6 ;  /* 0x0002d80601007387 */ /* 0x0009e20000100a00 */
[C---:B-1----:R-:W-:Y:S08]  /*61010*/  HMMA.1688.F32.TF32 R8, R40.reuse, R200, R92 ;  /* 0x000000c82808723c */ /* 0x042ff0000008105c */
[C---:B----4-:R-:W-:Y:S01]  /*61020*/  HMMA.1688.F32.TF32 R4, R40.reuse, R204, R88 ;  /* 0x000000cc2804723c */ /* 0x050fe20000081058 */
[----:B------:R-:W-:Y:S04]  /*61030*/  STL.64 [R1+0x2c0], R12 ;  /* 0x0002c00c01007387 */ /* 0x000fe80000100a00 */
[----:B------:R1:W-:Y:S10]  /*61040*/  STL.64 [R1+0x2c8], R14 ;  /* 0x0002c80e01007387 */ /* 0x0003f40000100a00 */
[----:B------:R-:W-:Y:S04]  /*61050*/  STL.64 [R1+0x2b0], R8 ;  /* 0x0002b00801007387 */ /* 0x000fe80000100a00 */
[----:B------:R4:W-:Y:S04]  /*61060*/  STL.64 [R1+0x2b8], R10 ;  /* 0x0002b80a01007387 */ /* 0x0009e80000100a00 */
[----:B------:R-:W-:Y:S04]  /*61070*/  STL.64 [R1+0x3258], R38 ;  /* 0x0032582601007387 */ /* 0x000fe80000100a00 */
[----:B------:R-:W-:Y:S01]  /*61080*/  STL.64 [R1+0x2a0], R4 ;  /* 0x0002a00401007387 */ /* 0x000fe20000100a00 */
[C---:B-1----:R-:W-:Y:S03]  /*61090*/  HMMA.1688.F32.TF32 R12, R40.reuse, R216, R76 ;  /* 0x000000d8280c723c */ /* 0x042fe6000008104c */
[----:B------:R1:W-:Y:S05]  /*610a0*/  STL.64 [R1+0x2a8], R6 ;  /* 0x0002a80601007387 */ /* 0x0003ea0000100a00 */
[C---:B----4-:R-:W-:Y:S08]  /*610b0*/  HMMA.1688.F32.TF32 R8, R40.reuse, R220, R72 ;  /* 0x000000dc2808723c */ /* 0x050ff00000081048 */
[C---:B-1----:R-:W-:Y:S01]  /*610c0*/  HMMA.1688.F32.TF32 R4, R40.reuse, R212, R80 ;  /* 0x000000d42804723c */ /* 0x042fe20000081050 */
[----:B------:R-:W-:Y:S11]  /*610d0*/  STL.64 [R1+0x3250], R36 ;  /* 0x0032502401007387 */ /* 0x000ff60000100a00 */
[----:B------:R-:W-:Y:S11]  /*610e0*/  @!UPT UIADD3 URZ, URZ, URZ, URZ ;  /* 0x0000003f3f3ff290 */ /* 0x000ff6000fffe03f */
[----:B------:R-:W-:Y:S04]  /*610f0*/  STL.64 [R1+0x550], R4 ;  /* 0x0005500401007387 */ /* 0x000fe80000100a00 */
[----:B------:R1:W-:Y:S04]  /*61100*/  STL.64 [R1+0x558], R6 ;  /* 0x0005580601007387 */ /* 0x0003e80000100a00 */
[----:B------:R-:W-:Y:S04]  /*61110*/  STL.64 [R1+0x540], R12 ;  /* 0x0005400c01007387 */ /* 0x000fe80000100a00 */
[----:B------:R-:W-:Y:S04]  /*61120*/  STL.64 [R1+0x548], R14 ;  /* 0x0005480e01007387 */ /* 0x000fe80000100a00 */
[----:B------:R-:W-:Y:S01]  /*61130*/  STL.64 [R1+0x530], R8 ;  /* 0x0005300801007387 */ /* 0x000fe20000100a00 */
[----:B-1----:R-:W-:Y:S03]  /*61140*/  HMMA.1688.F32.TF32 R4, R40, R224, R68 ;  /* 0x000000e02804723c */ /* 0x002fe60000081044 */
[----:B------:R-:W-:Y:S04]  /*61150*/  STL.64 [R1+0x538], R10 ;  /* 0x0005380a01007387 */ /* 0x000fe80000100a00 */
[----:B------:R-:W4:Y:S04]  /*61160*/  LDL.LU R68, [R1+0x500] ;  /* 0x0005000001447983 */ /* 0x000f280000300800 */
[----:B------:R-:W4:Y:S04]  /*61170*/  LDL.LU R69, [R1+0x504] ;  /* 0x0005040001457983 */ /* 0x000f280000300800 */
[----:B------:R-:W4:Y:S04]  /*61180*/  LDL.LU R70, [R1+0x508] ;  /* 0x0005080001467983 */ /* 0x000f280000300800 */
[----:B------:R-:W4:Y:S05]  /*61190*/  LDL.LU R71, [R1+0x50c] ;  /* 0x00050c0001477983 */ /* 0x000f2a0000300800 */
[----:B------:R-:W-:-:S02]  /*611a0*/  IMAD.MOV.U32 R39, RZ, RZ, R4 ;  /* 0x000000ffff277224 */ /* 0x000fc400078e0004 */
[----:B------:R-:W-:Y:S02]  /*611b0*/  IMAD.MOV.U32 R38, RZ, RZ, R5 ;  /* 0x000000ffff267224 */ /* 0x000fe400078e0005 */
[----:B------:R-:W-:Y:S02]  /*611c0*/  IMAD.MOV.U32 R37, RZ, RZ, R6 ;  /* 0x000000ffff257224 */ /* 0x000fe400078e0006 */
[----:B------:R-:W-:-:S05]  /*611d0*/  IMAD.MOV.U32 R36, RZ, RZ, R7 ;  /* 0x000000ffff247224 */ /* 0x000fca00078e0007 */
[----:B------:R-:W-:Y:S04]  /*611e0*/  STL [R1+0x327c], R36 ;  /* 0x00327c2401007387 */ /* 0x000fe80000100800 */
[----:B------:R-:W-:Y:S04]  /*611f0*/  STL [R1+0x3278], R38 ;  /* 0x0032782601007387 */ /* 0x000fe80000100800 */
[----:B------:R-:W-:Y:S04]  /*61200*/  STL [R1+0x3274], R39 ;  /* 0x0032742701007387 */ /* 0x000fe80000100800 */
[----:B------:R-:W-:Y:S04]  /*61210*/  STL [R1+0x3270], R37 ;  /* 0x0032702501007387 */ /* 0x000fe80000100800 */
[----:B------:R-:W3:Y:S01]  /*61220*/  LDL.LU R76, [R1+0x4a0] ;  /* 0x0004a000014c7983 */ /* 0x000ee20000300800 */
[C---:B--2---:R-:W-:Y:S11]  /*61230*/  HMMA.1688.F32.TF32 R4, R40.reuse, R228, R172 ;  /* 0x000000e42804723c */ /* 0x044ff600000810ac */
[----:B------:R-:W-:Y:S11]  /*61240*/  @!UPT UIADD3 URZ, URZ, URZ, URZ ;  /* 0x0000003f3f3ff290 */ /* 0x000ff6000fffe03f */
        /* <DEDUP_REMOVED lines=36> */
[----:B------:R-:W-:Y:S02]  /*61490*/  @!UPT UIADD3 URZ, URZ, URZ, URZ ;  /* 0x0000003f3f3ff290 */ /* 0x000fe4000fffe03f */
[----:B------:R-:W-:Y:S02]  /*614a0*/  IMAD.MOV.U32 R36, RZ, RZ, R4 ;  /* 0x000000ffff247224 */ /* 0x000fe400078e0004 */
[----:B------:R-:W-:Y:S01]  /*614b0*/  IMAD.MOV.U32 R38, RZ, RZ, R5 ;  /* 0x000000ffff267224 */ /* 0x000fe200078e0005 */
[----:B------:R-:W-:Y:S01]  /*614c0*/  MOV R37, R7 ;  /* 0x0000000700257202 */ /* 0x000fe20000000f00 */
[----:B------:R-:W-:Y:S01]  /*614d0*/  IMAD.MOV.U32 R39, RZ, RZ, R6 ;  /* 0x000000ffff277224 */ /* 0x000fe200078e0006 */
        /* <DEDUP_REMOVED lines=12> */
[----:B------:R-:W2:Y:S01]  /*615a0*/  LDL.LU R175, [R1+0xe7c] ;  /* 0x000e7c0001af7983 */ /* 0x000ea20000300800 */
[C---:B---3--:R-:W-:Y:S08]  /*615b0*/  HMMA.1688.F32.TF32 R8, R48.reuse, R180, R92 ;  /* 0x000000b43008723c */ /* 0x048ff0000008105c */
[C---:B------:R-:W-:Y:S08]  /*615c0*/  HMMA.1688.F32.TF32 R12, R48.reuse, R176, R96 ;  /* 0x000000b0300c723c */ /* 0x040ff00000081060 */
[C---:B------:R-:W-:Y:S01]  /*615d0*/  HMMA.1688.F32.TF32 R4, R48.reuse, R184, R88 ;  /* 0x000000b83004723c */ /* 0x040fe20000081058 */
[----:B------:R-:W-:Y:S04]  /*615e0*/  STL.64 [R1+0x3208], R42 ;  /* 0x0032082a01007387 */ /* 0x000fe80000100a00 */
[----:B------:R-:W-:Y:S10]  /*615f0*/  STL.64 [R1+0x3200], R40 ;  /* 0x0032002801007387 */ /* 0x000ff40000100a00 */
        /* <DEDUP_REMOVED lines=13> */
[----:B------:R4:W-:Y:S11]  /*616d0*/  STL.64 [R1+0x4b8], R10 ;  /* 0x0004b80a01007387 */ /* 0x0009f60000100a00 */
[----:B------:R-:W-:Y:S07]  /*616e0*/  @!UPT UIADD3 URZ, URZ, URZ, URZ ;  /* 0x0000003f3f3ff290 */ /* 0x000fee000fffe03f */
[----:B------:R-:W-:Y:S02]  /*616f0*/  IMAD.MOV.U32 R43, RZ, RZ, R4 ;  /* 0x000000ffff2b7224 */ /* 0x000fe400078e0004 */
[----:B------:R-:W-:Y:S02]  /*61700*/  IMAD.MOV.U32 R42, RZ, RZ, R5 ;  /* 0x000000ffff2a7224 */ /* 0x000fe400078e0005 */
[----:B------:R-:W-:Y:S02]  /*61710*/  IMAD.MOV.U32 R41, RZ, RZ, R6 ;  /* 0x000000ffff297224 */ /* 0x000fe400078e0006 */
[----:B------:R-:W-:Y:S02]  /*61720*/  IMAD.MOV.U32 R40, RZ, RZ, R7 ;  /* 0x000000ffff287224 */ /* 0x000fe400078e0007 */
[----:B------:R-:W-:Y:S03]  /*61730*/  HMMA.1688.F32.TF32 R4, R48, R200, R72 ;  /* 0x000000c83004723c */ /* 0x000fe60000081048 */
[----:B------:R1:W-:Y:S04]  /*61740*/  STL [R1+0x329c], R40 ;  /* 0x00329c2801007387 */ /* 0x0003e80000100800 */
[----:B------:R3:W-:Y:S04]  /*61750*/  STL [R1+0x3298], R42 ;  /* 0x0032982a01007387 */ /* 0x0007e80000100800 */
[----:B------:R1:W-:Y:S04]  /*61760*/  STL [R1+0x3294], R43 ;  /* 0x0032942b01007387 */ /* 0x0003e80000100800 */
[----:B------:R1:W-:Y:S09]  /*61770*/  STL [R1+0x3290], R41 ;  /* 0x0032902901007387 */ /* 0x0003f20000100800 */
[----:B------:R-:W-:-:S02]  /*61780*/  IMAD.MOV.U32 R37, RZ, RZ, R7 ;  /* 0x000000ffff257224 */ /* 0x000fc400078e0007 */
[----:B------:R-:W-:Y:S02]  /*61790*/  IMAD.MOV.U32 R39, RZ, RZ, R6 ;  /* 0x000000ffff277224 */ /* 0x000fe400078e0006 */
[----:B------:R-:W-:Y:S02]  /*617a0*/  IMAD.MOV.U32 R36, RZ, RZ, R4 ;  /* 0x000000ffff247224 */ /* 0x000fe400078e0004 */
[----:B------:R-:W-:Y:S01]  /*617b0*/  IMAD.MOV.U32 R38, RZ, RZ, R5 ;  /* 0x000000ffff267224 */ /* 0x000fe200078e0005 */
[----:B------:R1:W-:Y:S04]  /*617c0*/  STL [R1+0x32ac], R37 ;  /* 0x0032ac2501007387 */ /* 0x0003e80000100800 */
[----:B------:R1:W-:Y:S01]  /*617d0*/  STL [R1+0x32a8], R39 ;  /* 0x0032a82701007387 */ /* 0x0003e20000100800 */
[C---:B----4-:R-:W-:Y:S03]  /*617e0*/  HMMA.1688.F32.TF32 R8, R48.reuse, R204, R68 ;  /* 0x000000cc3008723c */ /* 0x050fe60000081044 */
[----:B------:R4:W-:Y:S04]  /*617f0*/  STL [R1+0x32a4], R36 ;  /* 0x0032a42401007387 */ /* 0x0009e80000100800 */
[----:B------:R1:W-:Y:S11]  /*61800*/  STL [R1+0x32a0], R38 ;  /* 0x0032a02601007387 */ /* 0x0003f60000100800 */
[----:B------:R-:W-:Y:S05]  /*61810*/  @!UPT UIADD3 URZ, URZ, URZ, URZ ;  /* 0x0000003f3f3ff290 */ /* 0x000fea000fffe03f */
        /* <DEDUP_REMOVED lines=28> */
[----:B------:R-:W2:Y:S09]  /*619e0*/  LDL.LU R175, [R1+0xe6c] ;  /* 0x000e6c0001af7983 */ /* 0x000eb20000300800 */
[----:B-1----:R-:W-:Y:S01]  /*619f0*/  MOV R40, R4 ;  /* 0x0000000400287202 */ /* 0x002fe20000000f00 */
[----:B---3--:R-:W-:-:S02]  /*61a00*/  IMAD.MOV.U32 R42, RZ, RZ, R5 ;  /* 0x000000ffff2a7224 */ /* 0x008fc400078e0005 */
[----:B------:R-:W-:Y:S02]  /*61a10*/  IMAD.MOV.U32 R43, RZ, RZ, R6 ;  /* 0x000000ffff2b7224 */ /* 0x000fe400078e0006 */
[----:B------:R-:W-:-:S05]  /*61a20*/  IMAD.MOV.U32 R41, RZ, RZ, R7 ;  /* 0x000000ffff297224 */ /* 0x000fca00078e0007 */
[----:B------:R1:W-:Y:S04]  /*61a30*/  STL [R1+0x32bc], R41 ;  /* 0x0032bc2901007387 */ /* 0x0003e80000100800 */
[----:B------:R3:W-:Y:S04]  /*61a40*/  STL [R1+0x32b8], R43 ;  /* 0x0032b82b01007387 */ /* 0x0007e80000100800 */
[----:B------:R1:W-:Y:S04]  /*61a50*/  STL [R1+0x32b4], R40 ;  /* 0x0032b42801007387 */ /* 0x0003e80000100800 */
[----:B------:R1:W-:Y:S01]  /*61a60*/  STL [R1+0x32b0], R42 ;  /* 0x0032b02a01007387 */ /* 0x0003e20000100800 */
[----:B------:R-:W-:-:S02]  /*61a70*/  IMAD.MOV.U32 R88, RZ, RZ, R60 ;  /* 0x000000ffff587224 */ /* 0x000fc400078e003c */
[----:B------:R-:W-:Y:S02]  /*61a80*/  IMAD.MOV.U32 R89, RZ, RZ, R61 ;  /* 0x000000ffff597224 */ /* 0x000fe400078e003d */
[----:B------:R-:W-:Y:S02]  /*61a90*/  IMAD.MOV.U32 R90, RZ, RZ, R53 ;  /* 0x000000ffff5a7224 */ /* 0x000fe400078e0035 */
[----:B------:R-:W-:Y:S01]  /*61aa0*/  IMAD.MOV.U32 R91, RZ, RZ, R52 ;  /* 0x000000ffff5b7224 */ /* 0x000fe200078e0034 */
[C---:B----4-:R-:W-:Y:S11]  /*61ab0*/  HMMA.1688.F32.TF32 R4, R48.reuse, R212, R84 ;  /* 0x000000d43004723c */ /* 0x050ff60000081054 */
        /* <DEDUP_REMOVED lines=8> */
[----:B------:R-:W-:Y:S08]  /*61b40*/  HMMA.1688.F32.TF32 R44, R48, R232, R44 ;  /* 0x000000e8302c723c */ /* 0x000ff0000008102c */
[----:B-1----:R-:W-:Y:S01]  /*61b50*/  IMAD.MOV.U32 R41, RZ, RZ, R4 ;  /* 0x000000ffff297224 */ /* 0x002fe200078e0004 */
[----:B---3--:R-:W-:Y:S01]  /*61b60*/  MOV R43, R5 ;  /* 0x00000005002b7202 */ /* 0x008fe20000000f00 */
[----:B------:R-:W-:-:S02]  /*61b70*/  IMAD.MOV.U32 R40, RZ, RZ, R6 ;  /* 0x000000ffff287224 */ /* 0x000fc400078e0006 */
[----:B------:R-:W-:Y:S02]  /*61b80*/  IMAD.MOV.U32 R42, RZ, RZ, R7 ;  /* 0x000000ffff2a7224 */ /* 0x000fe400078e0007 */
        /* <DEDUP_REMOVED lines=15> */
[----:B------:R-:W4:Y:S04]  /*61c80*/  LDL.LU R61, [R1+0x35ec] ;  /* 0x0035ec00013d7983 */ /* 0x000f280000300800 */
[----:B------:R-:W2:Y:S04]  /*61c90*/  LDL.LU R53, [R1+0x35e8] ;  /* 0x0035e80001357983 */ /* 0x000ea80000300800 */
[----:B------:R-:W2:Y:S01]  /*61ca0*/  LDL.LU R52, [R1+0x35e4] ;  /* 0x0035e40001347983 */ /* 0x000ea20000300800 */
[----:B------:R-:W-:Y:S01]  /*61cb0*/  IMAD.MOV.U32 R84, RZ, RZ, R65 ;  /* 0x000000ffff547224 */ /* 0x000fe200078e0041 */
[----:B------:R-:W-:Y:S01]  /*61cc0*/  MOV R86, R56 ;  /* 0x0000003800567202 */ /* 0x000fe20000000f00 */
[----:B------:R-:W-:Y:S01]  /*61cd0*/  IMAD.MOV.U32 R85, RZ, RZ, R57 ;  /* 0x000000ffff557224 */ /* 0x000fe200078e0039 */
[----:B------:R-:W2:Y:S01]  /*61ce0*/  LDL.LU R65, [R1+0x35e0] ;  /* 0x0035e00001417983 */ /* 0x000ea20000300800 */
[----:B------:R-:W-:-:S03]  /*61cf0*/  IMAD.MOV.U32 R87, RZ, RZ, R64 ;  /* 0x000000ffff577224 */ /* 0x000fc600078e0040 */
[----:B------:R-:W2:Y:S04]  /*61d00*/  LDL.LU R57, [R1+0x35dc] ;  /* 0x0035dc0001397983 */ /* 0x000ea80000300800 */
[----:B------:R-:W2:Y:S04]  /*61d10*/  LDL.LU R56, [R1+0x35d8] ;  /* 0x0035d80001387983 */ /* 0x000ea80000300800 */
[----:B------:R-:W2:Y:S01]  /*61d20*/  LDL.LU R64, [R1+0x35d4] ;  /* 0x0035d40001407983 */ /* 0x000ea20000300800 */
[----:B---3--:R-:W-:Y:S02]  /*61d30*/  IMAD.MOV.U32 R71, RZ, RZ, R60 ;  /* 0x000000ffff477224 */ /* 0x008fe400078e003c */
[----:B----4-:R-:W-:-:S02]  /*61d40*/  IMAD.MOV.U32 R70, RZ, RZ, R61 ;  /* 0x000000ffff467224 */ /* 0x010fc400078e003d */
[----:B--2---:R-:W-:Y:S02]  /*61d50*/  IMAD.MOV.U32 R68, RZ, RZ, R53 ;  /* 0x000000ffff447224 */ /* 0x004fe400078e0035 */
[----:B------:R-:W2:Y:S01]  /*61d60*/  LDL.LU R53, [R1+0x35d0] ;  /* 0x0035d00001357983 */ /* 0x000ea20000300800 */
[----:B------:R-:W-:-:S03]  /*61d70*/  IMAD.MOV.U32 R69, RZ, RZ, R52 ;  /* 0x000000ffff457224 */ /* 0x000fc600078e0034 */
[----:B------:R-:W2:Y:S04]  /*61d80*/  LDL.LU R52, [R1+0x35cc] ;  /* 0x0035cc0001347983 */ /* 0x000ea80000300800 */
[----:B------:R-:W3:Y:S04]  /*61d90*/  LDL.LU R61, [R1+0x35c8] ;  /* 0x0035c800013d7983 */ /* 0x000ee80000300800 */
[----:B------:R-:W3:Y:S04]  /*61da0*/  LDL.LU R60, [R1+0x35c4] ;  /* 0x0035c400013c7983 */ /* 0x000ee80000300800 */
[----:B------:R-:W4:Y:S04]  /*61db0*/  LDL.LU R58, [R1+0x1228] ;  /* 0x00122800013a7983 */ /* 0x000f280000300800 */
[----:B------:R-:W4:Y:S04]  /*61dc0*/  LDL.LU R59, [R1+0x122c] ;  /* 0x00122c00013b7983 */ /* 0x000f280000300800 */
        /* <DEDUP_REMOVED lines=22> */
[----:B------:R-:W-:Y:S01]  /*61f30*/  HMMA.1688.F32.TF32 R48, R48, R236, R172 ;  /* 0x000000ec3030723c */ /* 0x000fe200000810ac */
[----:B------:R-:W-:-:S02]  /*61f40*/  IMAD.MOV.U32 R32, RZ, RZ, R203 ;  /* 0x000000ffff207224 */ /* 0x000fc400078e00cb */
[----:B------:R-:W-:Y:S02]  /*61f50*/  IMAD.MOV.U32 R33, RZ, RZ, R202 ;  /* 0x000000ffff217224 */ /* 0x000fe400078e00ca */
[----:B------:R-:W-:Y:S02]  /*61f60*/  IMAD.MOV.U32 R34, RZ, RZ, R222 ;  /* 0x000000ffff227224 */ /* 0x000fe400078e00de */
[----:B------:R-:W-:Y:S01]  /*61f70*/  IMAD.MOV.U32 R35, RZ, RZ, R223 ;  /* 0x000000ffff237224 */ /* 0x000fe200078e00df */
[C---:B------:R-:W-:Y:S01]  /*61f80*/  HMMA.1688.F32.TF32 R68, R108.reuse, R196, R68 ;  /* 0x000000c46c44723c */ /* 0x040fe20000081044 */
[----:B------:R-:W-:Y:S01]  /*61f90*/  IMAD.MOV.U32 R26, RZ, RZ, R215 ;  /* 0x000000ffff1a7224 */ /* 0x000fe200078e00d7 */
[----:B------:R-:W-:Y:S01]  /*61fa0*/  MOV R21, R195 ;  /* 0x000000c300157202 */ /* 0x000fe20000000f00 */
[----:B------:R-:W-:Y:S01]  /*61fb0*/  IMAD.MOV.U32 R27, RZ, RZ, R214 ;  /* 0x000000ffff1b7224 */ /* 0x000fe200078e00d6 */
[----:B------:R-:W-:Y:S04]  /*61fc0*/  LDS R172, [R2+0x1c000] ;  /* 0x01c0000002ac7984 */ /* 0x000fe80000000800 */
[----:B------:R-:W-:Y:S01]  /*61fd0*/  HMMA.1688.F32.TF32 R84, R108, R212, R84 ;  /* 0x000000d46c54723c */ /* 0x000fe20000081054 */
[----:B------:R-:W-:Y:S01]  /*61fe0*/  IMAD.MOV.U32 R20, RZ, RZ, R194 ;  /* 0x000000ffff147224 */ /* 0x000fe200078e00c2 */
[----:B------:R-:W-:Y:S01]  /*61ff0*/  LDS R174, [R2+0x1e000] ;  /* 0x01e0000002ae7984 */ /* 0x000fe20000000800 */
[----:B------:R-:W-:-:S02]  /*62000*/  IMAD.MOV.U32 R22, RZ, RZ, R190 ;  /* 0x000000ffff167224 */ /* 0x000fc400078e00be */
[----:B------:R-:W-:Y:S01]  /*62010*/  IMAD.MOV.U32 R23, RZ, RZ, R191 ;  /* 0x000000ffff177224 */ /* 0x000fe200078e00bf */
[----:B------:R-:W-:Y:S04]  /*62020*/  LDS R173, [R3+0x1c000] ;  /* 0x01c0000003ad7984 */ /* 0x000fe80000000800 */
[----:B------:R-:W-:Y:S04]  /*62030*/  STL.64 [R1+0x3248], R50 ;  /* 0x0032483201007387 */ /* 0x000fe80000100a00 */
[----:B------:R-:W-:Y:S01]  /*62040*/  STL.64 [R1+0x3240], R48 ;  /* 0x0032403001007387 */ /* 0x000fe20000100a00 */
[C---:B------:R-:W-:Y:S03]  /*62050*/  HMMA.1688.F32.TF32 R88, R108.reuse, R216, R88 ;  /* 0x000000d86c58723c */ /* 0x040fe60000081058 */
[----:B------:R-:W1:Y:S05]  /*62060*/  LDS R175, [R3+0x1e000] ;  /* 0x01e0000003af7984 */ /* 0x000e6a0000000800 */
[C---:B----4-:R-:W-:Y:S08]  /*62070*/  HMMA.1688.F32.TF32 R56, R108.reuse, R180, R56 ;  /* 0x000000b46c38723c */ /* 0x050ff00000081038 */
[C---:B--2---:R-:W-:Y:S08]  /*62080*/  HMMA.1688.F32.TF32 R52, R108.reuse, R176, R52 ;  /* 0x000000b06c34723c */ /* 0x044ff00000081034 */
[C---:B---3--:R-:W-:Y:S08]  /*62090*/  HMMA.1688.F32.TF32 R60, R108.reuse, R184, R60 ;  /* 0x000000b86c3c723c */ /* 0x048ff0000008103c */
[C---:B------:R-:W-:Y:S08]  /*620a0*/  HMMA.1688.F32.TF32 R160, R108.reuse, R188, R92 ;  /* 0x000000bc6ca0723c */ /* 0x040ff0000008105c */
        /* <DEDUP_REMOVED lines=93> */
[----:B------:R-:W-:Y:S01]  /*62680*/  STL.64 [R1+0x3470], R88 ;  /* 0x0034705801007387 */ /* 0x000fe20000100a00 */
[----:B--2---:R-:W-:Y:S07]  /*62690*/  HMMA.1688.F32.TF32 R8, R164, R220, R248 ;  /* 0x000000dca408723c */ /* 0x004fee00000810f8 */
[----:B------:R-:W-:-:S02]  /*626a0*/  IMAD.MOV.U32 R248, RZ, RZ, R210 ;  /* 0x000000fffff87224 */ /* 0x000fc400078e00d2 */
[----:B------:R-:W-:Y:S01]  /*626b0*/  IMAD.MOV.U32 R249, RZ, RZ, R211 ;  /* 0x000000fffff97224 */ /* 0x000fe200078e00d3 */
[----:B------:R-:W-:Y:S01]  /*626c0*/  MOV R251, R198 ;  /* 0x000000c600fb7202 */ /* 0x000fe20000000f00 */
[----:B------:R-:W-:Y:S01]  /*626d0*/  IMAD.MOV.U32 R250, RZ, RZ, R199 ;  /* 0x000000fffffa7224 */ /* 0x000fe200078e00c7 */
[----:B---3--:R-:W-:Y:S08]  /*626e0*/  HMMA.1688.F32.TF32 R132, R164, R192, R132 ;  /* 0x000000c0a484723c */ /* 0x008ff00000081084 */
[C---:B----4-:R-:W-:Y:S08]  /*626f0*/  HMMA.1688.F32.TF32 R96, R108.reuse, R224, R96 ;  /* 0x000000e06c60723c */ /* 0x050ff00000081060 */
[C---:B------:R-:W-:Y:S08]  /*62700*/  HMMA.1688.F32.TF32 R92, R108.reuse, R220, R92 ;  /* 0x000000dc6c5c723c */ /* 0x040ff0000008105c */
[----:B------:R-:W-:Y:S11]  /*62710*/  HMMA.1688.F32.TF32 R100, R108, R228, R100 ;  /* 0x000000e46c64723c */ /* 0x000ff60000081064 */
[----:B------:R-:W-:Y:S04]  /*62720*/  @!UPT UIADD3 URZ, URZ, URZ, URZ ;  /* 0x0000003f3f3ff290 */ /* 0x000fe8000fffe03f */
[----:B------:R-:W-:Y:S04]  /*62730*/  STL.64 [R1+0x3488], R94 ;  /* 0x0034885e01007387 */ /* 0x000fe80000100a00 */
[----:B------:R-:W-:Y:S04]  /*62740*/  STL.64 [R1+0x3480], R92 ;  /* 0x0034805c01007387 */ /* 0x000fe80000100a00 */
[----:B------:R-:W-:Y:S04]  /*62750*/  STL.64 [R1+0x3498], R98 ;  /* 0x0034986201007387 */ /* 0x000fe80000100a00 */
[----:B------:R-:W-:Y:S04]  /*62760*/  STL.64 [R1+0x3490], R96 ;  /* 0x0034906001007387 */ /* 0x000fe80000100a00 */
[----:B------:R-:W-:Y:S04]  /*62770*/  STL.64 [R1+0x34a8], R102 ;  /* 0x0034a86601007387 */ /* 0x000fe80000100a00 */
[----:B------:R-:W-:Y:S01]  /*62780*/  STL.64 [R1+0x34a0], R100 ;  /* 0x0034a06401007387 */ /* 0x000fe20000100a00 */
[C---:B------:R-:W-:Y:S03]  /*62790*/  HMMA.1688.F32.TF32 R140, R164.reuse, R200, R140 ;  /* 0x000000c8a48c723c */ /* 0x040fe6000008108c */
[----:B------:R-:W-:Y:S04]  /*627a0*/  STL [R1+0x31fc], R132 ;  /* 0x0031fc8401007387 */ /* 0x000fe80000100800 */
[----:B------:R-:W-:Y:S04]  /*627b0*/  STL [R1+0x31f8], R133 ;  /* 0x0031f88501007387 */ /* 0x000fe80000100800 */
[----:B------:R-:W-:Y:S01]  /*627c0*/  STL [R1+0x31f4], R134 ;  /* 0x0031f48601007387 */ /* 0x000fe20000100800 */
[----:B------:R-:W-:Y:S03]  /*627d0*/  HMMA.1688.F32.TF32 R144, R164, R208, R144 ;  /* 0x000000d0a490723c */ /* 0x000fe60000081090 */
[----:B------:R-:W-:Y:S08]  /*627e0*/  STL [R1+0x31f0], R135 ;  /* 0x0031f08701007387 */ /* 0x000ff00000100800 */
[----:B------:R-:W-:Y:S11]  /*627f0*/  STL [R1+0x31ec], R143 ;  /* 0x0031ec8f01007387 */ /* 0x000ff60000100800 */
[----:B------:R-:W-:Y:S01]  /*62800*/  @!UPT UIADD3 URZ, URZ, URZ, URZ ;  /* 0x0000003f3f3ff290 */ /* 0x000fe2000fffe03f */
[----:B------:R-:W-:Y:S04]  /*62810*/  STL [R1+0x31e8], R146 ;  /* 0x0031e89201007387 */ /* 0x000fe80000100800 */
[----:B------:R-:W-:Y:S04]  /*62820*/  STL [R1+0x31e4], R147 ;  /* 0x0031e49301007387 */ /* 0x000fe80000100800 */
[----:B------:R-:W2:Y:S04]  /*62830*/  LDL.LU R210, [R1+0x35c0] ;  /* 0x0035c00001d27983 */ /* 0x000ea80000300800 */
[----:B------:R3:W-:Y:S04]  /*62840*/  STL.64 [R1+0x90], R8 ;  /* 0x0000900801007387 */ /* 0x0007e80000100a00 */
[----:B------:R4:W-:Y:S04]  /*62850*/  STL.64 [R1+0x98], R10 ;  /* 0x0000980a01007387 */ /* 0x0009e80000100a00 */
[----:B------:R-:W2:Y:S04]  /*62860*/  LDL.LU R211, [R1+0x35bc] ;  /* 0x0035bc0001d37983 */ /* 0x000ea80000300800 */
[----:B------:R-:W2:Y:S04]  /*62870*/  LDL.LU R199, [R1+0x35b8] ;  /* 0x0035b80001c77983 */ /* 0x000ea80000300800 */
[----:B------:R-:W2:Y:S01]  /*62880*/  LDL.LU R198, [R1+0x35b4] ;  /* 0x0035b40001c67983 */ /* 0x000ea20000300800 */
[----:B---3--:R-:W-:-:S03]  /*62890*/  IMAD.MOV.U32 R8, RZ, RZ, R218 ;  /* 0x000000ffff087224 */ /* 0x008fc600078e00da */
[----:B------:R-:W3:Y:S01]  /*628a0*/  LDL.LU R203, [R1+0x35b0] ;  /* 0x0035b00001cb7983 */ /* 0x000ee20000300800 */
[----:B------:R-:W-:-:S03]  /*628b0*/  IMAD.MOV.U32 R9, RZ, RZ, R219 ;  /* 0x000000ffff097224 */ /* 0x000fc600078e00db */
[----:B------:R-:W3:Y:S04]  /*628c0*/  LDL.LU R202, [R1+0x35ac] ;  /* 0x0035ac0001ca7983 */ /* 0x000ee80000300800 */
[----:B------:R-:W3:Y:S04]  /*628d0*/  LDL.LU R222, [R1+0x35a8] ;  /* 0x0035a80001de7983 */ /* 0x000ee80000300800 */
[----:B------:R-:W3:Y:S04]  /*628e0*/  LDL.LU R223, [R1+0x35a4] ;  /* 0x0035a40001df7983 */ /* 0x000ee80000300800 */
[----:B------:R-:W3:Y:S04]  /*628f0*/  LDL.LU R218, [R1+0x35a0] ;  /* 0x0035a00001da7983 */ /* 0x000ee80000300800 */
[----:B------:R-:W3:Y:S01]  /*62900*/  LDL.LU R219, [R1+0x359c] ;  /* 0x00359c0001db7983 */ /* 0x000ee20000300800 */
[----:B----4-:R-:W-:-:S02]  /*62910*/  IMAD.MOV.U32 R10, RZ, RZ, R207 ;  /* 0x000000ffff0a7224 */ /* 0x010fc400078e00cf */
[----:B------:R-:W-:Y:S01]  /*62920*/  IMAD.MOV.U32 R11, RZ, RZ, R206 ;  /* 0x000000ffff0b7224 */ /* 0x000fe200078e00ce */
[----:B------:R-:W4:Y:S04]  /*62930*/  LDL.LU R207, [R1+0x3598] ;  /* 0x0035980001cf7983 */ /* 0x000f280000300800 */
[----:B------:R-:W4:Y:S01]  /*62940*/  LDL.LU R206, [R1+0x3594] ;  /* 0x0035940001ce7983 */ /* 0x000f220000300800 */
[----:B--2---:R-:W-:Y:S01]  /*62950*/  IMAD.MOV.U32 R25, RZ, RZ, R210 ;  /* 0x000000ffff197224 */ /* 0x004fe200078e00d2 */
[----:B------:R-:W-:Y:S02]  /*62960*/  MOV R24, R211 ;  /* 0x000000d300187202 */ /* 0x000fe40000000f00 */
[----:B------:R-:W2:Y:S04]  /*62970*/  LDL.LU R211, [R1+0x3590] ;  /* 0x0035900001d37983 */ /* 0x000ea80000300800 */
[----:B------:R-:W2:Y:S04]  /*62980*/  LDL.LU R210, [R1+0x358c] ;  /* 0x00358c0001d27983 */ /* 0x000ea80000300800 */
[----:B------:R-:W2:Y:S04]  /*62990*/  LDL.LU R215, [R1+0x3588] ;  /* 0x0035880001d77983 */ /* 0x000ea80000300800 */
[----:B------:R-:W4:Y:S01]  /*629a0*/  LDL.LU R214, [R1+0x3584] ;  /* 0x0035840001d67983 */ /* 0x000f220000300800 */
[----:B---3--:R-:W-:-:S02]  /*629b0*/  IMAD.MOV.U32 R17, RZ, RZ, R218 ;  /* 0x000000ffff117224 */ /* 0x008fc400078e00da */
[----:B------:R-:W-:Y:S02]  /*629c0*/  IMAD.MOV.U32 R16, RZ, RZ, R219 ;  /* 0x000000ffff107224 */ /* 0x000fe400078e00db */
[----:B------:R-:W3:Y:S04]  /*629d0*/  LDL.LU R219, [R1+0x3580] ;  /* 0x0035800001db7983 */ /* 0x000ee80000300800 */
[----:B------:R-:W3:Y:S01]  /*629e0*/  LDL.LU R218, [R1+0x357c] ;  /* 0x00357c0001da7983 */ /* 0x000ee20000300800 */
[----:B------:R-:W-:Y:S02]  /*629f0*/  IMAD.MOV.U32 R18, RZ, RZ, R223 ;  /* 0x000000ffff127224 */ /* 0x000fe400078e00df */
[----:B------:R-:W-:Y:S01]  /*62a00*/  IMAD.MOV.U32 R19, RZ, RZ, R222 ;  /* 0x000000ffff137224 */ /* 0x000fe200078e00de */
[----:B------:R-:W3:Y:S04]  /*62a10*/  LDL.LU R223, [R1+0x3578] ;  /* 0x0035780001df7983 */ /* 0x000ee80000300800 */
[----:B------:R-:W3:Y:S01]  /*62a20*/  LDL.LU R222, [R1+0x3574] ;  /* 0x0035740001de7983 */ /* 0x000ee20000300800 */
[----:B--2---:R-:W-:-:S03]  /*62a30*/  IMAD.MOV.U32 R36, RZ, RZ, R215 ;  /* 0x000000ffff247224 */ /* 0x004fc600078e00d7 */
[----:B------:R-:W2:Y:S01]  /*62a40*/  LDL.LU R215, [R1+0x3570] ;  /* 0x0035700001d77983 */ /* 0x000ea20000300800 */
[----:B----4-:R-:W-:-:S03]  /*62a50*/  MOV R37, R214 ;  /* 0x000000d600257202 */ /* 0x010fc60000000f00 */
[----:B------:R-:W4:Y:S01]  /*62a60*/  LDL.LU R214, [R1+0x356c] ;  /* 0x00356c0001d67983 */ /* 0x000f220000300800 */
[----:B---3--:R-:W-:-:S03]  /*62a70*/  IMAD.MOV.U32 R38, RZ, RZ, R219 ;  /* 0x000000ffff267224 */ /* 0x008fc600078e00db */
        /* <DEDUP_REMOVED lines=16> */
[----:B------:R-:W3:Y:S01]  /*62b80*/  LDL.LU R223, [R1+0x355c] ;  /* 0x00355c0001df7983 */ /* 0x000ee20000300800 */
[----:B------:R-:W-:Y:S01]  /*62b90*/  MOV R12, R210 ;  /* 0x000000d2000c7202 */ /* 0x000fe20000000f00 */
[----:B------:R-:W-:-:S02]  /*62ba0*/  IMAD.MOV.U32 R13, RZ, RZ, R211 ;  /* 0x000000ffff0d7224 */ /* 0x000fc400078e00d3 */
[----:B------:R-:W-:Y:S02]  /*62bb0*/  IMAD.MOV.U32 R14, RZ, RZ, R206 ;  /* 0x000000ffff0e7224 */ /* 0x000fe400078e00ce */
[----:B------:R-:W-:Y:S02]  /*62bc0*/  IMAD.MOV.U32 R15, RZ, RZ, R207 ;  /* 0x000000ffff0f7224 */ /* 0x000fe400078e00cf */
[----:B------:R-:W-:Y:S02]  /*62bd0*/  IMAD.MOV.U32 R28, RZ, RZ, R202 ;  /* 0x000000ffff1c7224 */ /* 0x000fe400078e00ca */
[----:B------:R-:W-:Y:S02]  /*62be0*/  IMAD.MOV.U32 R29, RZ, RZ, R203 ;  /* 0x000000ffff1d7224 */ /* 0x000fe400078e00cb */
[----:B------:R-:W-:Y:S02]  /*62bf0*/  IMAD.MOV.U32 R30, RZ, RZ, R198 ;  /* 0x000000ffff1e7224 */ /* 0x000fe400078e00c6 */
[----:B------:R-:W-:Y:S01]  /*62c00*/  IMAD.MOV.U32 R31, RZ, RZ, R199 ;  /* 0x000000ffff1f7224 */ /* 0x000fe200078e00c7 */
[C---:B------:R-:W-:Y:S08]  /*62c10*/  HMMA.1688.F32.TF32 R104, R108.reuse, R232, R104 ;  /* 0x000000e86c68723c */ /* 0x040ff00000081068 */
[----:B------:R-:W-:Y:S07]  /*62c20*/  HMMA.1688.F32.TF32 R108, R108, R236, R240 ;  /* 0x000000ec6c6c723c */ /* 0x000fee00000810f0 */
[----:B------:R-:W-:-:S02]  /*62c30*/  IMAD.MOV.U32 R240, RZ, RZ, R186 ;  /* 0x000000fffff07224 */ /* 0x000fc400078e00ba */
[----:B------:R-:W-:Y:S01]  /*62c40*/  IMAD.MOV.U32 R241, RZ, RZ, R187 ;  /* 0x000000fffff17224 */ /* 0x000fe200078e00bb */
[----:B------:R-:W-:Y:S01]  /*62c50*/  HMMA.1688.F32.TF32 R4, R164, R184, R244 ;  /* 0x000000b8a404723c */ /* 0x000fe200000810f4 */
[----:B------:R-:W-:Y:S02]  /*62c60*/  IMAD.MOV.U32 R242, RZ, RZ, R182 ;  /* 0x000000fffff27224 */ /* 0x000fe400078e00b6 */
[----:B------:R-:W-:-:S04]  /*62c70*/  IMAD.MOV.U32 R243, RZ, RZ, R183 ;  /* 0x000000fffff37224 */ /* 0x000fc800078e00b7 */
[----:B------:R-:W-:Y:S02]  /*62c80*/  IMAD.MOV.U32 R244, RZ, RZ, R178 ;  /* 0x000000fffff47224 */ /* 0x000fe400078e00b2 */
[----:B------:R-:W-:Y:S02]  /*62c90*/  IMAD.MOV.U32 R245, RZ, RZ, R179 ;  /* 0x000000fffff57224 */ /* 0x000fe400078e00b3 */
[----:B--2---:R-:W-:Y:S02]  /*62ca0*/  IMAD.MOV.U32 R123, RZ, RZ, R215 ;  /* 0x000000ffff7b7224 */ /* 0x004fe400078e00d7 */
[----:B----4-:R-:W-:Y:S02]  /*62cb0*/  IMAD.MOV.U32 R122, RZ, RZ, R214 ;  /* 0x000000ffff7a7224 */ /* 0x010fe400078e00d6 */
[----:B---3--:R-:W-:Y:S02]  /*62cc0*/  IMAD.MOV.U32 R121, RZ, RZ, R219 ;  /* 0x000000ffff797224 */ /* 0x008fe400078e00db */
[----:B------:R-:W-:-:S02]  /*62cd0*/  IMAD.MOV.U32 R120, RZ, RZ, R218 ;  /* 0x000000ffff787224 */ /* 0x000fc400078e00da */
[----:B------:R-:W2:Y:S04]  /*62ce0*/  LDL.LU R218, [R1+0x3558] ;  /* 0x0035580001da7983 */ /* 0x000ea80000300800 */
[----:B------:R-:W2:Y:S04]  /*62cf0*/  LDL.LU R219, [R1+0x3554] ;  /* 0x0035540001db7983 */ /* 0x000ea80000300800 */
[----:B------:R-:W1:Y:S04]  /*62d00*/  LDL.LU R214, [R1+0x3550] ;  /* 0x0035500001d67983 */ /* 0x000e680000300800 */
[----:B------:R-:W1:Y:S04]  /*62d10*/  LDL.LU R215, [R1+0x354c] ;  /* 0x00354c0001d77983 */ /* 0x000e680000300800 */
        /* <DEDUP_REMOVED lines=17> */
[----:B------:R-:W1:Y:S01]  /*62e30*/  LDL.LU R179, [R1+0x3504] ;  /* 0x0035040001b37983 */ /* 0x000e620000300800 */
[C---:B------:R-:W-:Y:S11]  /*62e40*/  HMMA.1688.F32.TF32 R44, R164.reuse, R224, R44 ;  /* 0x000000e0a42c723c */ /* 0x040ff6000008102c */
[----:B------:R-:W-:Y:S11]  /*62e50*/  @!UPT UIADD3 URZ, URZ, URZ, URZ ;  /* 0x0000003f3f3ff290 */ /* 0x000ff6000fffe03f */
[----:B------:R-:W-:Y:S02]  /*62e60*/  @!UPT UIADD3 URZ, URZ, URZ, URZ ;  /* 0x0000003f3f3ff290 */ /* 0x000fe4000fffe03f */
[----:B------:R-:W-:Y:S02]  /*62e70*/  IMAD.MOV.U32 R132, RZ, RZ, R44 ;  /* 0x000000ffff847224 */ /* 0x000fe400078e002c */
[----:B------:R-:W-:Y:S02]  /*62e80*/  IMAD.MOV.U32 R133, RZ, RZ, R45 ;  /* 0x000000ffff857224 */ /* 0x000fe400078e002d */
[----:B------:R-:W-:Y:S02]  /*62e90*/  IMAD.MOV.U32 R134, RZ, RZ, R46 ;  /* 0x000000ffff867224 */ /* 0x000fe400078e002e */
[----:B------:R-:W-:Y:S02]  /*62ea0*/  IMAD.MOV.U32 R135, RZ, RZ, R47 ;  /* 0x000000ffff877224 */ /* 0x000fe400078e002f */
[C---:B------:R-:W-:Y:S01]  /*62eb0*/  HMMA.1688.F32.TF32 R44, R164.reuse, R228, R124 ;  /* 0x000000e4a42c723c */ /* 0x040fe2000008107c */
[----:B------:R-:W-:Y:S11]  /*62ec0*/  MOV R246, R252 ;  /* 0x000000fc00f67202 */ /* 0x000ff60000000f00 */
[----:B------:R-:W-:Y:S11]  /*62ed0*/  @!UPT UIADD3 URZ, URZ, URZ, URZ ;  /* 0x0000003f3f3ff290 */ /* 0x000ff6000fffe03f */
[----:B------:R-:W-:Y:S01]  /*62ee0*/  @!UPT UIADD3 URZ, URZ, URZ, URZ ;  /* 0x0000003f3f3ff290 */ /* 0x000fe2000fffe03f */
[----:B------:R-:W-:Y:S01]  /*62ef0*/  IMAD.MOV.U32 R143, RZ, RZ, R44 ;  /* 0x000000ffff8f7224 */ /* 0x000fe200078e002c */
[----:B------:R-:W-:Y:S01]  /*62f00*/  MOV R252, R47 ;  /* 0x0000002f00fc7202 */ /* 0x000fe20000000f00 */
[----:B------:R-:W-:Y:S02]  /*62f10*/  IMAD.MOV.U32 R146, RZ, RZ, R45 ;  /* 0x000000ffff927224 */ /* 0x000fe400078e002d */
[----:B------:R-:W-:Y:S02]  /*62f20*/  IMAD.MOV.U32 R147, RZ, RZ, R46 ;  /* 0x000000ffff937224 */ /* 0x000fe400078e002e */
[----:B------:R-:W-:Y:S01]  /*62f30*/  HMMA.1688.F32.TF32 R44, R164, R232, R120 ;  /* 0x000000e8a42c723c */ /* 0x000fe20000081078 */
[----:B------:R-:W-:Y:S11]  /*62f40*/  IMAD.MOV.U32 R247, RZ, RZ, R0 ;  /* 0x000000fffff77224 */ /* 0x000ff600078e0000 */
[----:B------:R-:W-:Y:S11]  /*62f50*/  @!UPT UIADD3 URZ, URZ, URZ, URZ ;  /* 0x0000003f3f3ff290 */ /* 0x000ff6000fffe03f */
[----:B------:R-:W-:Y:S01]  /*62f60*/  STL.64 [R1+0x7d0], R44 ;  /* 0x0007d02c01007387 */ /* 0x000fe20000100a00 */
[----:B------:R-:W-:-:S03]  /*62f70*/  IMAD.MOV.U32 R0, RZ, RZ, R47 ;  /* 0x000000ffff007224 */ /* 0x000fc600078e002f */
[----:B------:R3:W-:Y:S02]  /*62f80*/  STL [R1+0x7d8], R46 ;  /* 0x0007d82e01007387 */ /* 0x0007e40000100800 */
[----:B---3--:R-:W-:Y:S11]  /*62f90*/  HMMA.1688.F32.TF32 R44, R164, R236, R40 ;  /* 0x000000eca42c723c */ /* 0x008ff60000081028 */
[----:B------:R-:W-:Y:S11]  /*62fa0*/  @!UPT UIADD3 URZ, URZ, URZ, URZ ;  /* 0x0000003f3f3ff290 */ /* 0x000ff6000fffe03f */
[----:B------:R-:W-:Y:S01]  /*62fb0*/  @!UPT UIADD3 URZ, URZ, URZ, URZ ;  /* 0x0000003f3f3ff290 */ /* 0x000fe2000fffe03f */
[----:B------:R-:W-:Y:S04]  /*62fc0*/  STL.64 [R1+0x920], R44 ;  /* 0x0009202c01007387 */ /* 0x000fe80000100a00 */
[----:B------:R-:W-:Y:S01]  /*62fd0*/  STL.64 [R1+0x928], R46 ;  /* 0x0009282e01007387 */ /* 0x000fe20000100a00 */
[C---:B-1----:R-:W-:Y:S08]  /*62fe0*/  HMMA.1688.F32.TF32 R40, R172.reuse, R178, R36 ;  /* 0x000000b2ac28723c */ /* 0x042ff00000081024 */
[C---:B--2---:R-:W-:Y:S08]  /*62ff0*/  HMMA.1688.F32.TF32 R36, R172.reuse, R182, R12 ;  /* 0x000000b6ac24723c */ /* 0x044ff0000008100c */
[C---:B------:R-:W-:Y:S07]  /*63000*/  HMMA.1688.F32.TF32 R12, R172.reuse, R186, R16 ;  /* 0x000000baac0c723c */ /* 0x040fee0000081010 */
        /* <DEDUP_REMOVED lines=13> */
[----:B------:R1:W-:Y:S01]  /*630e0*/  STL.64 [R1+0x10d8], R14 ;  /* 0x0010d80e01007387 */ /* 0x0003e20000100a00 */
[C---:B----4-:R-:W-:Y:S08]  /*630f0*/  HMMA.1688.F32.TF32 R8, R172.reuse, R210, R168 ;  /* 0x000000d2ac08723c */ /* 0x050ff000000810a8 */
        /* <DEDUP_REMOVED lines=12> */
[----:B------:R-:W-:Y:S03]  /*631c0*/  HMMA.1688.F32.TF32 R116, R164, R180, R116 ;  /* 0x000000b4a474723c */ /* 0x000fe60000081074 */
[----:B------:R-:W-:Y:S04]  /*631d0*/  LDS R169, [R3+0x1c100] ;  /* 0x01c1000003a97984 */ /* 0x000fe80000000800 */
[----:B------:R-:W-:Y:S01]  /*631e0*/  LDS R171, [R3+0x1e100] ;  /* 0x01e1000003ab7984 */ /* 0x000fe20000000800 */
[C---:B-1----:R-:W-:Y:S08]  /*631f0*/  HMMA.1688.F32.TF32 R8, R172.reuse, R214, R240 ;  /* 0x000000d6ac08723c */ /* 0x042ff000000810f0 */
[C---:B------:R-:W-:Y:S11]  /*63200*/  HMMA.1688.F32.TF32 R12, R172.reuse, R218, R244 ;  /* 0x000000daac0c723c */ /* 0x040ff600000810f4 */
[----:B------:R-:W-:Y:S04]  /*63210*/  @!UPT UIADD3 URZ, URZ, URZ, URZ ;  /* 0x0000003f3f3ff290 */ /* 0x000fe8000fffe03f */
[----:B------:R-:W-:Y:S04]  /*63220*/  STL.64 [R1+0x1770], R8 ;  /* 0x0017700801007387 */ /* 0x000fe80000100a00 */
[----:B------:R1:W-:Y:S04]  /*63230*/  STL.64 [R1+0x1778], R10 ;  /* 0x0017780a01007387 */ /* 0x0003e80000100a00 */
[----:B------:R-:W2:Y:S01]  /*63240*/  LDL.LU R244, [R1+0xaf0] ;  /* 0x000af00001f47983 */ /* 0x000ea20000300800 */
[----:B-1----:R-:W-:Y:S03]  /*63250*/  HMMA.1688.F32.TF32 R8, R172, R222, R248 ;  /* 0x000000deac08723c */ /* 0x002fe600000810f8 */
[----:B------:R1:W-:Y:S01]  /*63260*/  STL.64 [R1+0x1760], R12 ;  /* 0x0017600c01007387 */ /* 0x0003e20000100a00 */
[----:B------:R-:W-:-:S03]  /*63270*/  IMAD.MOV.U32 R245, RZ, RZ, R230 ;  /* 0x000000fffff57224 */ /* 0x000fc600078e00e6 */
[----:B------:R3:W-:Y:S01]  /*63280*/  STL.64 [R1+0x1768], R14 ;  /* 0x0017680e01007387 */ /* 0x0007e20000100a00 */
[----:B------:R-:W-:Y:S02]  /*63290*/  IMAD.MOV.U32 R246, RZ, RZ, R234 ;  /* 0x000000fffff67224 */ /* 0x000fe400078e00ea */
[----:B------:R-:W-:Y:S11]  /*632a0*/  IMAD.MOV.U32 R247, RZ, RZ, R238 ;  /* 0x000000fffff77224 */ /* 0x000ff600078e00ee */
[----:B------:R-:W-:Y:S02]  /*632b0*/  @!UPT UIADD3 URZ, URZ, URZ, URZ ;  /* 0x0000003f3f3ff290 */ /* 0x000fe4000fffe03f */
[----:B------:R4:W-:Y:S04]  /*632c0*/  STL.64 [R1+0x1750], R8 ;  /* 0x0017500801007387 */ /* 0x0009e80000100a00 */
[----:B------:R1:W-:Y:S04]  /*632d0*/  STL.64 [R1+0x1758], R10 ;  /* 0x0017580a01007387 */ /* 0x0003e80000100a00 */
[----:B------:R-:W2:Y:S04]  /*632e0*/  LDL.LU R230, [R1+0x3500] ;  /* 0x0035000001e67983 */ /* 0x000ea80000300800 */
[----:B------:R-:W3:Y:S04]  /*632f0*/  LDL.LU R234, [R1+0x34fc] ;  /* 0x0034fc0001ea7983 */ /* 0x000ee80000300800 */
        /* <DEDUP_REMOVED lines=8> */
[----:B------:R-:W4:Y:S04]  /*63380*/  LDL.LU R231, [R1+0x34e8] ;  /* 0x0034e80001e77983 */ /* 0x000f280000300800 */
[----:B------:R-:W4:Y:S01]  /*63390*/  LDL.LU R32, [R1+0xb10] ;  /* 0x000b100001207983 */ /* 0x000f220000300800 */
[----:B--2---:R-:W-:-:S02]  /*633a0*/  IMAD.MOV.U32 R35, RZ, RZ, R230 ;  /* 0x000000ffff237224 */ /* 0x004fc400078e00e6 */
[----:B---3--:R-:W-:Y:S01]  /*633b0*/  IMAD.MOV.U32 R34, RZ, RZ, R234 ;  /* 0x000000ffff227224 */ /* 0x008fe200078e00ea */
[----:B----4-:R-:W-:Y:S02]  /*633c0*/  MOV R33, R238 ;  /* 0x000000ee00217202 */ /* 0x010fe40000000f00 */
        /* <DEDUP_REMOVED lines=8> */
[----:B--2---:R-:W-:-:S02]  /*63450*/  IMAD.MOV.U32 R27, RZ, RZ, R238 ;  /* 0x000000ffff1b7224 */ /* 0x004fc400078e00ee */
[----:B---3--:R-:W-:Y:S02]  /*63460*/  IMAD.MOV.U32 R26, RZ, RZ, R234 ;  /* 0x000000ffff1a7224 */ /* 0x008fe400078e00ea */
[----:B----4-:R-:W-:Y:S02]  /*63470*/  IMAD.MOV.U32 R25, RZ, RZ, R230 ;  /* 0x000000ffff197224 */ /* 0x010fe400078e00e6 */
[----:B------:R-:W2:Y:S04]  /*63480*/  LDL.LU R230, [R1+0x34d8] ;  /* 0x0034d80001e67983 */ /* 0x000ea80000300800 */
[----:B------:R-:W3:Y:S04]  /*63490*/  LDL.LU R234, [R1+0x34d4] ;  /* 0x0034d40001ea7983 */ /* 0x000ee80000300800 */
[----:B------:R-:W4:Y:S04]  /*634a0*/  LDL.LU R238, [R1+0x34d0] ;  /* 0x0034d00001ee7983 */ /* 0x000f280000300800 */
        /* <DEDUP_REMOVED lines=74> */
[----:B---3--:R-:W-:-:S03]  /*63950*/  IMAD.MOV.U32 R18, RZ, RZ, R234 ;  /* 0x000000ffff127224 */ /* 0x008fc600078e00ea */
[----:B------:R-:W3:Y:S01]  /*63960*/  LDL.LU R122, [R1+0xba8] ;  /* 0x000ba800017a7983 */ /* 0x000ee20000300800 */
[----:B----4-:R-:W-:-:S03]  /*63970*/  IMAD.MOV.U32 R17, RZ, RZ, R238 ;  /* 0x000000ffff117224 */ /* 0x010fc600078e00ee */
[----:B------:R-:W3:Y:S01]  /*63980*/  LDL.LU R123, [R1+0xbac] ;  /* 0x000bac00017b7983 */ /* 0x000ee20000300800 */
[----:B--2---:R-:W-:-:S03]  /*63990*/  IMAD.MOV.U32 R19, RZ, RZ, R230 ;  /* 0x000000ffff137224 */ /* 0x004fc600078e00e6 */
[----:B------:R-:W2:Y:S01]  /*639a0*/  LDL.LU R16, [R1+0xb60] ;  /* 0x000b600001107983 */ /* 0x000ea20000300800 */
[----:B------:R-:W-:-:S03]  /*639b0*/  MOV R8, R231 ;  /* 0x000000e700087202 */ /* 0x000fc60000000f00 */
[----:B------:R-:W4:Y:S01]  /*639c0*/  LDL.LU R238, [R1+0x34cc] ;  /* 0x0034cc0001ee7983 */ /* 0x000f220000300800 */
[----:B------:R-:W-:-:S03]  /*639d0*/  IMAD.MOV.U32 R9, RZ, RZ, R226 ;  /* 0x000000ffff097224 */ /* 0x000fc600078e00e2 */
[----:B------:R-:W2:Y:S01]  /*639e0*/  LDL.LU R234, [R1+0x34c8] ;  /* 0x0034c80001ea7983 */ /* 0x000ea20000300800 */
[----:B------:R-:W-:-:S03]  /*639f0*/  IMAD.MOV.U32 R10, RZ, RZ, R227 ;  /* 0x000000ffff0a7224 */ /* 0x000fc600078e00e3 */
[----:B------:R-:W2:Y:S04]  /*63a00*/  LDL.LU R230, [R1+0x34c4] ;  /* 0x0034c40001e67983 */ /* 0x000ea80000300800 */
[----:B------:R-:W2:Y:S04]  /*63a10*/  LDL.LU R231, [R1+0x34c0] ;  /* 0x0034c00001e77983 */ /* 0x000ea80000300800 */
[----:B------:R-:W3:Y:S01]  /*63a20*/  LDL.LU R226, [R1+0x34bc] ;  /* 0x0034bc0001e27983 */ /* 0x000ee20000300800 */
[----:B------:R-:W-:-:S03]  /*63a30*/  IMAD.MOV.U32 R11, RZ, RZ, R235 ;  /* 0x000000ffff0b7224 */ /* 0x000fc600078e00eb */
[----:B------:R-:W3:Y:S01]  /*63a40*/  LDL.LU R227, [R1+0x34b8] ;  /* 0x0034b80001e37983 */ /* 0x000ee20000300800 */
[----:B------:R-:W-:-:S03]  /*63a50*/  IMAD.MOV.U32 R248, RZ, RZ, R239 ;  /* 0x000000fffff87224 */ /* 0x000fc600078e00ef */
        /* <DEDUP_REMOVED lines=13> */
[----:B------:R-:W1:Y:S02]  /*63b30*/  LDS R167, [R3+0x1e080] ;  /* 0x01e0800003a77984 */ /* 0x000e640000000800 */
[C---:B-1----:R-:W-:Y:S08]  /*63b40*/  HMMA.1688.F32.TF32 R56, R164.reuse, R198, R56 ;  /* 0x000000c6a438723c */ /* 0x042ff00000081038 */
[C---:B------:R-:W-:Y:S08]  /*63b50*/  HMMA.1688.F32.TF32 R60, R164.reuse, R194, R60 ;  /* 0x000000c2a43c723c */ /* 0x040ff0000008103c */
[C---:B------:R-:W-:Y:S08]  /*63b60*/  HMMA.1688.F32.TF32 R48, R164.reuse, R206, R48 ;  /* 0x000000cea430723c */ /* 0x040ff00000081030 */
[----:B------:R-:W-:Y:S08]  /*63b70*/  HMMA.1688.F32.TF32 R44, R164, R210, R44 ;  /* 0x000000d2a42c723c */ /* 0x000ff0000008102c */
[----:B------:R-:W-:Y:S08]  /*63b80*/  HMMA.1688.F32.TF32 R24, R168, R178, R24 ;  /* 0x000000b2a818723c */ /* 0x000ff00000081018 */
[C---:B--2---:R-:W-:Y:S08]  /*63b90*/  HMMA.1688.F32.TF32 R84, R172.reuse, R230, R84 ;  /* 0x000000e6ac54723c */ /* 0x044ff00000081054 */
[C---:B---3--:R-:W-:Y:S08]  /*63ba0*/  HMMA.1688.F32.TF32 R88, R172.reuse, R226, R88 ;  /* 0x000000e2ac58723c */ /* 0x048ff00000081058 */
[C---:B----4-:R-:W-:Y:S08]  /*63bb0*/  HMMA.1688.F32.TF32 R80, R172.reuse, R234, R80 ;  /* 0x000000eaac50723c */ /* 0x050ff00000081050 */
[----:B------:R-:W-:Y:S01]  /*63bc0*/  HMMA.1688.F32.TF32 R76, R172, R238, R76 ;  /* 0x000000eeac4c723c */ /* 0x000fe2000008104c */
[----:B------:R-:W-:Y:S04]  /*63bd0*/  LDS R172, [R2+0x1c180] ;  /* 0x01c1800002ac7984 */ /* 0x000fe80000000800 */
[----:B------:R-:W-:Y:S04]  /*63be0*/  LDS R174, [R2+0x1e180] ;  /* 0x01e1800002ae7984 */ /* 0x000fe80000000800 */
[----:B------:R-:W-:Y:S04]  /*63bf0*/  STL.64 [R1+0x1740], R88 ;  /* 0x0017405801007387 */ /* 0x000fe80000100a00 */
[----:B------:R-:W-:Y:S04]  /*63c00*/  STL.64 [R1+0x1748], R90 ;  /* 0x0017485a01007387 */ /* 0x000fe80000100a00 */
        /* <DEDUP_REMOVED lines=8> */
[----:B------:R-:W2:Y:S01]  /*63c90*/  LDS R175, [R3+0x1e180] ;  /* 0x01e1800003af7984 */ /* 0x000ea20000000800 */
        /* <DEDUP_REMOVED lines=89> */
[----:B----4-:R-:W4:Y:S04]  /*64230*/  LDL.LU R14, [R1+0xa08] ;  /* 0x000a0800010e7983 */ /* 0x010f280000300800 */
        /* <DEDUP_REMOVED lines=70> */
[----:B------:R-:W-:Y:S08]  /*646a0*/  HMMA.1688.F32.TF32 R28, R172, R202, R28 ;  /* 0x000000caac1c723c */ /* 0x000ff0000008101c */
        /* <DEDUP_REMOVED lines=12> */
[C---:B-1----:R-:W-:Y:S08]  /*64770*/  HMMA.1688.F32.TF32 R64, R168.reuse, R226, R56 ;  /* 0x000000e2a840723c */ /* 0x042ff00000081038 */
        /* <DEDUP_REMOVED lines=26> */
[----:B------:R-:W2:Y:S01]  /*64920*/  LDS R171, [R3+0x1e200] ;  /* 0x01e2000003ab7984 */ /* 0x000ea20000000800 */
[C---:B-1----:R-:W-:Y:S08]  /*64930*/  HMMA.1688.F32.TF32 R40, R172.reuse, R190, R36 ;  /* 0x000000beac28723c */ /* 0x042ff00000081024 */
        /* <DEDUP_REMOVED lines=16> */
[C---:B-1----:R-:W-:Y:S08]  /*64a40*/  HMMA.1688.F32.TF32 R12, R172.reuse, R214, R8 ;  /* 0x000000d6ac0c723c */ /* 0x042ff00000081008 */
[C---:B------:R-:W-:Y:S08]  /*64a50*/  HMMA.1688.F32.TF32 R8, R172.reuse, R218, R32 ;  /* 0x000000daac08723c */ /* 0x040ff00000081020 */
[C---:B------:R-:W-:Y:S07]  /*64a60*/  HMMA.1688.F32.TF32 R16, R172.reuse, R222, R240 ;  /* 0x000000deac10723c */ /* 0x040fee00000810f0 */
[----:B------:R-:W-:Y:S04]  /*64a70*/  STL.64 [R1+0x1620], R12 ;  /* 0x0016200c01007387 */ /* 0x000fe80000100a00 */
[----:B------:R1:W-:Y:S04]  /*64a80*/  STL.64 [R1+0x1628], R14 ;  /* 0x0016280e01007387 */ /* 0x0003e80000100a00 */
[----:B------:R-:W-:Y:S04]  /*64a90*/  STL.64 [R1+0x1610], R8 ;  /* 0x0016100801007387 */ /* 0x000fe80000100a00 */
[----:B------:R3:W-:Y:S01]  /*64aa0*/  STL.64 [R1+0x1618], R10 ;  /* 0x0016180a01007387 */ /* 0x0007e20000100a00 */
[C---:B-1----:R-:W-:Y:S08]  /*64ab0*/  HMMA.1688.F32.TF32 R12, R172.reuse, R226, R244 ;  /* 0x000000e2ac0c723c */ /* 0x042ff000000810f4 */
[----:B---3--:R-:W-:Y:S01]  /*64ac0*/  HMMA.1688.F32.TF32 R8, R172, R230, R248 ;  /* 0x000000e6ac08723c */ /* 0x008fe200000810f8 */
[----:B------:R-:W-:Y:S04]  /*64ad0*/  STL.64 [R1+0x1600], R16 ;  /* 0x0016001001007387 */ /* 0x000fe80000100a00 */
[----:B------:R-:W-:Y:S04]  /*64ae0*/  STL.64 [R1+0x1608], R18 ;  /* 0x0016081201007387 */ /* 0x000fe80000100a00 */
[----:B------:R-:W3:Y:S06]  /*64af0*/  LDL.LU R244, [R1+0x6c0] ;  /* 0x0006c00001f47983 */ /* 0x000eec0000300800 */
        /* <DEDUP_REMOVED lines=114> */
[----:B------:R-:W-:Y:S08]  /*65220*/  HMMA.1688.F32.TF32 R60, R168, R202, R60 ;  /* 0x000000caa83c723c */ /* 0x000ff0000008103c */
[C---:B------:R-:W-:Y:S08]  /*65230*/  HMMA.1688.F32.TF32 R84, R172.reuse, R238, R84 ;  /* 0x000000eeac54723c */ /* 0x040ff00000081054 */
[----:B------:R-:W-:Y:S01]  /*65240*/  HMMA.1688.F32.TF32 R88, R172, R234, R88 ;  /* 0x000000eaac58723c */ /* 0x000fe20000081058 */
[----:B------:R-:W-:Y:S04]  /*65250*/  LDS R172, [R2+0x1c300] ;  /* 0x01c3000002ac7984 */ /* 0x000fe80000000800 */
[----:B------:R-:W-:Y:S03]  /*65260*/  LDS R174, [R2+0x1e300] ;  /* 0x01e3000002ae7984 */ /* 0x000fe60000000800 */
[----:B------:R-:W-:Y:S01]  /*65270*/  HMMA.1688.F32.TF32 R24, R164, R186, R24 ;  /* 0x000000baa418723c */ /* 0x000fe20000081018 */
[----:B------:R-:W-:Y:S04]  /*65280*/  LDS R173, [R3+0x1c300] ;  /* 0x01c3000003ad7984 */ /* 0x000fe80000000800 */
[----:B------:R-:W1:Y:S10]  /*65290*/  LDS R175, [R3+0x1e300] ;  /* 0x01e3000003af7984 */ /* 0x000e740000000800 */
[----:B------:R-:W-:Y:S04]  /*652a0*/  STL.64 [R1+0x15d0], R88 ;  /* 0x0015d05801007387 */ /* 0x000fe80000100a00 */
[----:B------:R-:W-:Y:S04]  /*652b0*/  STL.64 [R1+0x15d8], R90 ;  /* 0x0015d85a01007387 */ /* 0x000fe80000100a00 */
[----:B------:R-:W-:Y:S04]  /*652c0*/  STL.64 [R1+0xf10], R84 ;  /* 0x000f105401007387 */ /* 0x000fe80000100a00 */
[----:B------:R2:W-:Y:S02]  /*652d0*/  STL.64 [R1+0xf18], R86 ;  /* 0x000f185601007387 */ /* 0x0005e40000100a00 */
[C---:B--2---:R-:W-:Y:S08]  /*652e0*/  HMMA.1688.F32.TF32 R84, R168.reuse, R178, R80 ;  /* 0x000000b2a854723c */ /* 0x044ff00000081050 */
[C---:B------:R-:W-:Y:S08]  /*652f0*/  HMMA.1688.F32.TF32 R80, R168.reuse, R182, R76 ;  /* 0x000000b6a850723c */ /* 0x040ff0000008104c */
[C---:B------:R-:W-:Y:S08]  /*65300*/  HMMA.1688.F32.TF32 R76, R168.reuse, R186, R72 ;  /* 0x000000baa84c723c */ /* 0x040ff00000081048 */
[C---:B------:R-:W-:Y:S08]  /*65310*/  HMMA.1688.F32.TF32 R72, R168.reuse, R190, R68 ;  /* 0x000000bea848723c */ /* 0x040ff00000081044 */
[C---:B------:R-:W-:Y:S08]  /*65320*/  HMMA.1688.F32.TF32 R68, R168.reuse, R194, R64 ;  /* 0x000000c2a844723c */ /* 0x040ff00000081040 */
        /* <DEDUP_REMOVED lines=26> */
[C---:B--2---:R-:W-:Y:S08]  /*654d0*/  HMMA.1688.F32.TF32 R44, R168.reuse, R230, R40 ;  /* 0x000000e6a82c723c */ /* 0x044ff00000081028 */
[C---:B------:R-:W-:Y:S08]  /*654e0*/  HMMA.1688.F32.TF32 R40, R168.reuse, R234, R36 ;  /* 0x000000eaa828723c */ /* 0x040ff00000081024 */
[----:B------:R-:W-:Y:S08]  /*654f0*/  HMMA.1688.F32.TF32 R36, R168, R238, R12 ;  /* 0x000000eea824723c */ /* 0x000ff0000008100c */
        /* <DEDUP_REMOVED lines=18> */
[----:B------:R-:W-:Y:S04]  /*65620*/  LDS R170, [R2+0x1e380] ;  /* 0x01e3800002aa7984 */ /* 0x000fe80000000800 */
[----:B------:R-:W-:Y:S01]  /*65630*/  LDS R169, [R3+0x1c380] ;  /* 0x01c3800003a97984 */ /* 0x000fe20000000800 */
[C---:B---3--:R-:W-:Y:S03]  /*65640*/  HMMA.1688.F32.TF32 R12, R164.reuse, R194, R8 ;  /* 0x000000c2a40c723c */ /* 0x048fe60000081008 */
[----:B------:R-:W2:Y:S05]  /*65650*/  LDS R171, [R3+0x1e380] ;  /* 0x01e3800003ab7984 */ /* 0x000eaa0000000800 */
[C---:B------:R-:W-:Y:S01]  /*65660*/  HMMA.1688.F32.TF32 R8, R164.reuse, R198, R32 ;  /* 0x000000c6a408723c */ /* 0x040fe20000081020 */
[----:B------:R-:W-:Y:S04]  /*65670*/  STL.64 [R1+0xed0], R24 ;  /* 0x000ed01801007387 */ /* 0x000fe80000100a00 */
[----:B------:R-:W-:Y:S04]  /*65680*/  STL.64 [R1+0xed8], R26 ;  /* 0x000ed81a01007387 */ /* 0x000fe80000100a00 */
        /* <DEDUP_REMOVED lines=109> */
[C---:B---3--:R-:W-:Y:S08]  /*65d60*/  HMMA.1688.F32.TF32 R80, R164.reuse, R214, R72 ;  /* 0x000000d6a450723c */ /* 0x048ff00000081048 */
[C---:B----4-:R-:W-:Y:S08]  /*65d70*/  HMMA.1688.F32.TF32 R72, R164.reuse, R222, R64 ;  /* 0x000000dea448723c */ /* 0x050ff00000081040 */
        /* <DEDUP_REMOVED lines=10> */
[----:B------:R-:W1:Y:S03]  /*65e20*/  LDS R167, [R3+0x1e400] ;  /* 0x01e4000003a77984 */ /* 0x000e660000000800 */
        /* <DEDUP_REMOVED lines=42> */
[C---:B--2---:R-:W-:Y:S08]  /*660d0*/  HMMA.1688.F32.TF32 R12, R172.reuse, R222, R8 ;  /* 0x000000deac0c723c */ /* 0x044ff00000081008 */
[C---:B------:R-:W-:Y:S01]  /*660e0*/  HMMA.1688.F32.TF32 R8, R172.reuse, R226, R32 ;  /* 0x000000e2ac08723c */ /* 0x040fe20000081020 */
        /* <DEDUP_REMOVED lines=10> */
[----:B------:R-:W-:Y:S04]  /*66190*/  STL.64 [R1+0x1498], R18 ;  /* 0x0014981201007387 */ /* 0x000fe80000100a00 */
[----:B------:R-:W2:Y:S04]  /*661a0*/  LDL.LU R36, [R1] ;  /* 0x0000000001247983 */ /* 0x000ea80000300800 */
        /* <DEDUP_REMOVED lines=126> */
[----:B------:R-:W1:Y:S01]  /*66990*/  LDS R175, [R3+0x1e480] ;  /* 0x01e4800003af7984 */ /* 0x000e620000000800 */
        /* <DEDUP_REMOVED lines=17> */
[----:B------:R-:W2:Y:S04]  /*66ab0*/  LDL.LU.64 R100, [R1+0x34a0] ;  /* 0x0034a00001647983 */ /* 0x000ea80000300a00 */
[----:B------:R-:W-:Y:S04]  /*66ac0*/  STL.64 [R1+0x1460], R96 ;  /* 0x0014606001007387 */ /* 0x000fe80000100a00 */
[----:B------:R3:W-:Y:S01]  /*66ad0*/  STL.64 [R1+0x1468], R98 ;  /* 0x0014686201007387 */ /* 0x0007e20000100a00 */
[C---:B------:R-:W-:Y:S03]  /*66ae0*/  HMMA.1688.F32.TF32 R160, R168.reuse, R218, R160 ;  /* 0x000000daa8a0723c */ /* 0x040fe600000810a0 */
        /* <DEDUP_REMOVED lines=63> */
[----:B---3--:R-:W2:Y:S04]  /*66ee0*/  LDL.LU R170, [R1+0x68] ;  /* 0x0000680001aa7983 */ /* 0x008ea80000300800 */
[----:B------:R-:W2:Y:S01]  /*66ef0*/  LDL.LU R171, [R1+0x6c] ;  /* 0x00006c0001ab7983 */ /* 0x000ea20000300800 */
[C---:B------:R-:W-:Y:S08]  /*66f00*/  HMMA.1688.F32.TF32 R28, R164.reuse, R182, R28 ;  /* 0x000000b6a41c723c */ /* 0x040ff0000008101c */
[C---:B------:R-:W-:Y:S08]  /*66f10*/  HMMA.1688.F32.TF32 R20, R164.reuse, R186, R20 ;  /* 0x000000baa414723c */ /* 0x040ff00000081014 */
[C---:B------:R-:W-:Y:S01]  /*66f20*/  HMMA.1688.F32.TF32 R8, R164.reuse, R190, R8 ;  /* 0x000000bea408723c */ /* 0x040fe20000081008 */
[----:B------:R-:W-:Y:S07]  /*66f30*/  STL.64 [R1+0xe50], R24 ;  /* 0x000e501801007387 */ /* 0x000fee0000100a00 */
[C---:B------:R-:W-:Y:S01]  /*66f40*/  HMMA.1688.F32.TF32 R32, R164.reuse, R194, R32 ;  /* 0x000000c2a420723c */ /* 0x040fe20000081020 */
[----:B------:R1:W-:Y:S07]  /*66f50*/  STL.64 [R1+0xe58], R26 ;  /* 0x000e581a01007387 */ /* 0x0003ee0000100a00 */
[C---:B------:R-:W-:Y:S01]  /*66f60*/  HMMA.1688.F32.TF32 R240, R164.reuse, R198, R240 ;  /* 0x000000c6a4f0723c */ /* 0x040fe200000810f0 */
[----:B-1----:R-:W3:Y:S07]  /*66f70*/  LDL.LU.64 R26, [R1+0x33a8] ;  /* 0x0033a800011a7983 */ /* 0x002eee0000300a00 */
[C---:B------:R-:W-:Y:S01]  /*66f80*/  HMMA.1688.F32.TF32 R244, R164.reuse, R202, R244 ;  /* 0x000000caa4f4723c */ /* 0x040fe200000810f4 */
[----:B------:R-:W3:Y:S04]  /*66f90*/  LDL.LU.64 R24, [R1+0x33a0] ;  /* 0x0033a00001187983 */ /* 0x000ee80000300a00 */
[----:B------:R-:W-:Y:S03]  /*66fa0*/  STL.64 [R1+0xe40], R28 ;  /* 0x000e401c01007387 */ /* 0x000fe60000100a00 */
[C---:B------:R-:W-:Y:S01]  /*66fb0*/  HMMA.1688.F32.TF32 R248, R164.reuse, R206, R248 ;  /* 0x000000cea4f8723c */ /* 0x040fe200000810f8 */
        /* <DEDUP_REMOVED lines=32> */
[C---:B-1----:R-:W-:Y:S08]  /*671c0*/  HMMA.1688.F32.TF32 R168, R164.reuse, R214, R52 ;  /* 0x000000d6a4a8723c */ /* 0x042ff00000081034 */
[C---:B------:R-:W-:Y:S08]  /*671d0*/  HMMA.1688.F32.TF32 R52, R164.reuse, R218, R48 ;  /* 0x000000daa434723c */ /* 0x040ff00000081030 */
[C---:B------:R-:W-:Y:S08]  /*671e0*/  HMMA.1688.F32.TF32 R48, R164.reuse, R222, R44 ;  /* 0x000000dea430723c */ /* 0x040ff0000008102c */
[C---:B------:R-:W-:Y:S01]  /*671f0*/  HMMA.1688.F32.TF32 R44, R164.reuse, R226, R124 ;  /* 0x000000e2a42c723c */ /* 0x040fe2000008107c */
        /* <DEDUP_REMOVED lines=9> */
[----:B--2---:R-:W-:Y:S08]  /*67290*/  HMMA.1688.F32.TF32 R48, R164, R234, R36 ;  /* 0x000000eaa430723c */ /* 0x004ff00000081024 */
[C---:B---3--:R-:W-:Y:S07]  /*672a0*/  HMMA.1688.F32.TF32 R8, R172.reuse, R190, R8 ;  /* 0x000000beac08723c */ /* 0x048fee0000081008 */
[----:B------:R-:W-:Y:S04]  /*672b0*/  STL.64 [R1+0xd80], R52 ;  /* 0x000d803401007387 */ /* 0x000fe80000100a00 */
[----:B------:R-:W-:Y:S04]  /*672c0*/  STL.64 [R1+0xd88], R54 ;  /* 0x000d883601007387 */ /* 0x000fe80000100a00 */
[----:B------:R-:W-:Y:S04]  /*672d0*/  STL.64 [R1+0xd70], R48 ;  /* 0x000d703001007387 */ /* 0x000fe80000100a00 */
[----:B------:R-:W-:Y:S01]  /*672e0*/  STL.64 [R1+0xd78], R50 ;  /* 0x000d783201007387 */ /* 0x000fe20000100a00 */
[----:B------:R-:W-:Y:S01]  /*672f0*/  IMAD.MOV.U32 R120, RZ, RZ, R28 ;  /* 0x000000ffff787224 */ /* 0x000fe200078e001c */
[C---:B----4-:R-:W-:Y:S08]  /*67300*/  HMMA.1688.F32.TF32 R168, R172.reuse, R182, R240 ;  /* 0x000000b6aca8723c */ /* 0x050ff000000810f0 */
[----:B------:R-:W-:Y:S08]  /*67310*/  HMMA.1688.F32.TF32 R36, R172, R178, R244 ;  /* 0x000000b2ac24723c */ /* 0x000ff000000810f4 */
[----:B-1----:R-:W-:Y:S08]  /*67320*/  HMMA.1688.F32.TF32 R44, R164, R238, R248 ;  /* 0x000000eea42c723c */ /* 0x002ff000000810f8 */
[----:B------:R-:W-:Y:S01]  /*67330*/  HMMA.1688.F32.TF32 R164, R172, R186, R32 ;  /* 0x000000baaca4723c */ /* 0x000fe20000081020 */
[----:B------:R-:W-:Y:S01]  /*67340*/  IMAD.MOV.U32 R121, RZ, RZ, R26 ;  /* 0x000000ffff797224 */ /* 0x000fe200078e001a */
[----:B------:R-:W-:Y:S01]  /*67350*/  MOV R124, R20 ;  /* 0x00000014007c7202 */ /* 0x000fe20000000f00 */
[----:B------:R-:W-:Y:S01]  /*67360*/  IMAD.MOV.U32 R122, RZ, RZ, R25 ;  /* 0x000000ffff7a7224 */ /* 0x000fe200078e0019 */
[----:B------:R-:W-:Y:S01]  /*67370*/  LDS R32, [R2+0x1c500] ;  /* 0x01c5000002207984 */ /* 0x000fe20000000800 */
[----:B------:R-:W-:-:S02]  /*67380*/  IMAD.MOV.U32 R123, RZ, RZ, R24 ;  /* 0x000000ffff7b7224 */ /* 0x000fc400078e0018 */
[----:B------:R-:W-:Y:S01]  /*67390*/  IMAD.MOV.U32 R125, RZ, RZ, R21 ;  /* 0x000000ffff7d7224 */ /* 0x000fe200078e0015 */
[----:B------:R-:W-:Y:S01]  /*673a0*/  LDS R34, [R2+0x1e500] ;  /* 0x01e5000002227984 */ /* 0x000fe20000000800 */
[----:B------:R-:W-:Y:S02]  /*673b0*/  IMAD.MOV.U32 R126, RZ, RZ, R22 ;  /* 0x000000ffff7e7224 */ /* 0x000fe400078e0016 */
[----:B------:R-:W-:Y:S01]  /*673c0*/  IMAD.MOV.U32 R127, RZ, RZ, R23 ;  /* 0x000000ffff7f7224 */ /* 0x000fe200078e0017 */
[----:B------:R-:W-:Y:S04]  /*673d0*/  LDS R33, [R3+0x1c500] ;  /* 0x01c5000003217984 */ /* 0x000fe80000000800 */
[----:B------:R1:W-:Y:S04]  /*673e0*/  STL.64 [R1+0x8f0], R44 ;  /* 0x0008f02c01007387 */ /* 0x0003e80000100a00 */
[----:B------:R2:W-:Y:S04]  /*673f0*/  STL.64 [R1+0x8f8], R46 ;  /* 0x0008f82e01007387 */ /* 0x0005e80000100a00 */
[----:B------:R-:W-:Y:S04]  /*67400*/  STL [R1+0x31a4], R168 ;  /* 0x0031a4a801007387 */ /* 0x000fe80000100800 */
[----:B------:R3:W-:Y:S04]  /*67410*/  STL.64 [R1+0x8d0], R36 ;  /* 0x0008d02401007387 */ /* 0x0007e80000100a00 */
        /* <DEDUP_REMOVED lines=9> */
[----:B------:R-:W-:Y:S04]  /*674b0*/  STL.64 [R1+0xd60], R8 ;  /* 0x000d600801007387 */ /* 0x000fe80000100a00 */
[----:B------:R1:W-:Y:S04]  /*674c0*/  STL.64 [R1+0xd68], R10 ;  /* 0x000d680a01007387 */ /* 0x0003e80000100a00 */
[----:B------:R-:W4:Y:S04]  /*674d0*/  LDL.LU R26, [R1+0x3328] ;  /* 0x00332800011a7983 */ /* 0x000f280000300800 */
[----:B------:R-:W4:Y:S04]  /*674e0*/  LDL.LU R25, [R1+0x3324] ;  /* 0x0033240001197983 */ /* 0x000f280000300800 */
[----:B------:R-:W4:Y:S01]  /*674f0*/  LDL.LU R24, [R1+0x3320] ;  /* 0x0033200001187983 */ /* 0x000f220000300800 */
[----:B-1----:R-:W-:-:S03]  /*67500*/  IMAD.MOV.U32 R44, RZ, RZ, R16 ;  /* 0x000000ffff2c7224 */ /* 0x002fc600078e0010 */
[----:B------:R-:W4:Y:S01]  /*67510*/  LDL.LU R20, [R1+0x331c] ;  /* 0x00331c0001147983 */ /* 0x000f220000300800 */
[----:B------:R-:W-:-:S03]  /*67520*/  IMAD.MOV.U32 R45, RZ, RZ, R17 ;  /* 0x000000ffff2d7224 */ /* 0x000fc600078e0011 */
[----:B------:R-:W4:Y:S01]  /*67530*/  LDL.LU R21, [R1+0x3318] ;  /* 0x0033180001157983 */ /* 0x000f220000300800 */
[----:B--2---:R-:W-:-:S03]  /*67540*/  IMAD.MOV.U32 R46, RZ, RZ, R18 ;  /* 0x000000ffff2e7224 */ /* 0x004fc600078e0012 */
[----:B------:R-:W2:Y:S01]  /*67550*/  LDL.LU R22, [R1+0x3314] ;  /* 0x0033140001167983 */ /* 0x000ea20000300800 */
[----:B------:R-:W-:-:S03]  /*67560*/  IMAD.MOV.U32 R47, RZ, RZ, R12 ;  /* 0x000000ffff2f7224 */ /* 0x000fc600078e000c */
[----:B------:R-:W2:Y:S04]  /*67570*/  LDL.LU R23, [R1+0x3310] ;  /* 0x0033100001177983 */ /* 0x000ea80000300800 */
[----:B------:R-:W2:Y:S04]  /*67580*/  LDL.LU R16, [R1+0x330c] ;  /* 0x00330c0001107983 */ /* 0x000ea80000300800 */
[----:B------:R-:W2:Y:S04]  /*67590*/  LDL.LU R17, [R1+0x3308] ;  /* 0x0033080001117983 */ /* 0x000ea80000300800 */
[----:B------:R-:W2:Y:S04]  /*675a0*/  LDL.LU R18, [R1+0x3304] ;  /* 0x0033040001127983 */ /* 0x000ea80000300800 */
[----:B------:R-:W2:Y:S01]  /*675b0*/  LDL.LU R12, [R1+0x3300] ;  /* 0x00330000010c7983 */ /* 0x000ea20000300800 */
[----:B------:R-:W-:-:S02]  /*675c0*/  IMAD.MOV.U32 R48, RZ, RZ, R29 ;  /* 0x000000ffff307224 */ /* 0x000fc400078e001d */
[----:B------:R-:W-:Y:S01]  /*675d0*/  IMAD.MOV.U32 R49, RZ, RZ, R30 ;  /* 0x000000ffff317224 */ /* 0x000fe200078e001e */
[----:B------:R-:W1:Y:S01]  /*675e0*/  LDS R35, [R3+0x1e500] ;  /* 0x01e5000003237984 */ /* 0x000e620000000800 */
[----:B------:R-:W-:Y:S02]  /*675f0*/  IMAD.MOV.U32 R50, RZ, RZ, R31 ;  /* 0x000000ffff327224 */ /* 0x000fe400078e001f */
[----:B------:R-:W-:Y:S02]  /*67600*/  IMAD.MOV.U32 R51, RZ, RZ, R27 ;  /* 0x000000ffff337224 */ /* 0x000fe400078e001b */
[----:B---3--:R-:W-:Y:S01]  /*67610*/  IMAD.MOV.U32 R36, RZ, RZ, R13 ;  /* 0x000000ffff247224 */ /* 0x008fe200078e000d */
[----:B------:R-:W-:Y:S01]  /*67620*/  MOV R38, R15 ;  /* 0x0000000f00267202 */ /* 0x000fe20000000f00 */
[----:B------:R-:W-:Y:S02]  /*67630*/  IMAD.MOV.U32 R37, RZ, RZ, R14 ;  /* 0x000000ffff257224 */ /* 0x000fe400078e000e */
[----:B------:R-:W-:-:S02]  /*67640*/  IMAD.MOV.U32 R39, RZ, RZ, R19 ;  /* 0x000000ffff277224 */ /* 0x000fc400078e0013 */
[----:B----4-:R-:W-:Y:S02]  /*67650*/  IMAD.MOV.U32 R55, RZ, RZ, R28 ;  /* 0x000000ffff377224 */ /* 0x010fe400078e001c */
[----:B------:R-:W-:Y:S01]  /*67660*/  IMAD.MOV.U32 R54, RZ, RZ, R26 ;  /* 0x000000ffff367224 */ /* 0x000fe200078e001a */
[----:B------:R-:W-:Y:S01]  /*67670*/  MOV R53, R25 ;  /* 0x0000001900357202 */ /* 0x000fe20000000f00 */
[----:B------:R-:W-:Y:S02]  /*67680*/  IMAD.MOV.U32 R52, RZ, RZ, R24 ;  /* 0x000000ffff347224 */ /* 0x000fe400078e0018 */
[----:B------:R-:W3:Y:S04]  /*67690*/  LDL.LU R24, [R1+0x32fc] ;  /* 0x0032fc0001187983 */ /* 0x000ee80000300800 */
[----:B------:R-:W3:Y:S04]  /*676a0*/  LDL.LU R25, [R1+0x32f8] ;  /* 0x0032f80001197983 */ /* 0x000ee80000300800 */
[----:B------:R-:W3:Y:S04]  /*676b0*/  LDL.LU R26, [R1+0x32f4] ;  /* 0x0032f400011a7983 */ /* 0x000ee80000300800 */
        /* <DEDUP_REMOVED lines=8> */
[----:B------:R-:W3:Y:S04]  /*67740*/  LDL.LU R27, [R1+0x32e0] ;  /* 0x0032e000011b7983 */ /* 0x000ee80000300800 */
[----:B------:R-:W2:Y:S04]  /*67750*/  LDL.LU R13, [R1+0x32dc] ;  /* 0x0032dc00010d7983 */ /* 0x000ea80000300800 */
[----:B------:R-:W2:Y:S04]  /*67760*/  LDL.LU R14, [R1+0x32d8] ;  /* 0x0032d800010e7983 */ /* 0x000ea80000300800 */
[----:B------:R-:W2:Y:S04]  /*67770*/  LDL.LU R15, [R1+0x32d4] ;  /* 0x0032d400010f7983 */ /* 0x000ea80000300800 */
[----:B------:R-:W2:Y:S01]  /*67780*/  LDL.LU R19, [R1+0x32d0] ;  /* 0x0032d00001137983 */ /* 0x000ea20000300800 */
[C---:B----4-:R-:W-:Y:S08]  /*67790*/  HMMA.1688.F32.TF32 R28, R172.reuse, R194, R28 ;  /* 0x000000c2ac1c723c */ /* 0x050ff0000008101c */
[----:B---3--:R-:W-:Y:S11]  /*677a0*/  HMMA.1688.F32.TF32 R8, R172, R198, R24 ;  /* 0x000000c6ac08723c */ /* 0x008ff60000081018 */
[----:B------:R-:W-:Y:S04]  /*677b0*/  @!UPT UIADD3 URZ, URZ, URZ, URZ ;  /* 0x0000003f3f3ff290 */ /* 0x000fe8000fffe03f */
[----:B------:R-:W-:Y:S04]  /*677c0*/  STL.64 [R1+0xd50], R28 ;  /* 0x000d501c01007387 */ /* 0x000fe80000100a00 */
[----:B------:R-:W-:Y:S04]  /*677d0*/  STL.64 [R1+0xd58], R30 ;  /* 0x000d581e01007387 */ /* 0x000fe80000100a00 */
[----:B------:R2:W-:Y:S01]  /*677e0*/  STL.64 [R1+0xd40], R8 ;  /* 0x000d400801007387 */ /* 0x0005e20000100a00 */
[----:B------:R-:W-:Y:S02]  /*677f0*/  IMAD.MOV.U32 R164, RZ, RZ, R10 ;  /* 0x000000ffffa47224 */ /* 0x000fe400078e000a */
[----:B------:R-:W-:-:S02]  /*67800*/  IMAD.MOV.U32 R165, RZ, RZ, R11 ;  /* 0x000000ffffa57224 */ /* 0x000fc400078e000b */
[C---:B--2---:R-:W-:Y:S08]  /*67810*/  HMMA.1688.F32.TF32 R8, R172.reuse, R202, R12 ;  /* 0x000000caac08723c */ /* 0x044ff0000008100c */
[C---:B------:R-:W-:Y:S11]  /*67820*/  HMMA.1688.F32.TF32 R12, R172.reuse, R210, R20 ;  /* 0x000000d2ac0c723c */ /* 0x040ff60000081014 */
[----:B------:R-:W-:Y:S05]  /*67830*/  @!UPT UIADD3 URZ, URZ, URZ, URZ ;  /* 0x0000003f3f3ff290 */ /* 0x000fea000fffe03f */
[----:B------:R-:W-:Y:S02]  /*67840*/  IMAD.MOV.U32 R168, RZ, RZ, R8 ;  /* 0x000000ffffa87224 */ /* 0x000fe400078e0008 */
[----:B------:R-:W-:Y:S02]  /*67850*/  IMAD.MOV.U32 R169, RZ, RZ, R9 ;  /* 0x000000ffffa97224 */ /* 0x000fe400078e0009 */
[----:B------:R-:W-:Y:S02]  /*67860*/  IMAD.MOV.U32 R170, RZ, RZ, R10 ;  /* 0x000000ffffaa7224 */ /* 0x000fe400078e000a */
[----:B------:R-:W-:Y:S02]  /*67870*/  IMAD.MOV.U32 R171, RZ, RZ, R11 ;  /* 0x000000ffffab7224 */ /* 0x000fe400078e000b */
[C---:B------:R-:W-:Y:S03]  /*67880*/  HMMA.1688.F32.TF32 R8, R172.reuse, R206, R16 ;  /* 0x000000ceac08723c */ /* 0x040fe60000081010 */
[----:B------:R-:W-:Y:S04]  /*67890*/  STL.64 [R1+0x31b8], R170 ;  /* 0x0031b8aa01007387 */ /* 0x000fe80000100a00 */
[----:B------:R-:W-:Y:S11]  /*678a0*/  STL.64 [R1+0x31b0], R168 ;  /* 0x0031b0a801007387 */ /* 0x000ff60000100a00 */
[----:B------:R-:W-:Y:S06]  /*678b0*/  @!UPT UIADD3 URZ, URZ, URZ, URZ ;  /* 0x0000003f3f3ff290 */ /* 0x000fec000fffe03f */
[----:B------:R-:W-:Y:S01]  /*678c0*/  IMAD.MOV.U32 R166, RZ, RZ, R8 ;  /* 0x000000ffffa67224 */ /* 0x000fe200078e0008 */
[----:B------:R-:W-:Y:S01]  /*678d0*/  MOV R167, R9 ;  /* 0x0000000900a77202 */ /* 0x000fe20000000f00 */
[C---:B------:R-:W-:Y:S08]  /*678e0*/  HMMA.1688.F32.TF32 R16, R172.reuse, R218, R52 ;  /* 0x000000daac10723c */ /* 0x040ff00000081034 */
[----:B------:R-:W-:Y:S01]  /*678f0*/  HMMA.1688.F32.TF32 R20, R172, R226, R44 ;  /* 0x000000e2ac14723c */ /* 0x000fe2000008102c */
[----:B------:R-:W-:Y:S04]  /*67900*/  STL.64 [R1+0x31c8], R166 ;  /* 0x0031c8a601007387 */ /* 0x000fe80000100a00 */
[----:B------:R-:W-:Y:S04]  /*67910*/  STL.64 [R1+0x31c0], R164 ;  /* 0x0031c0a401007387 */ /* 0x000fe80000100a00 */
[----:B------:R-:W-:Y:S04]  /*67920*/  STL.64 [R1+0xd00], R12 ;  /* 0x000d000c01007387 */ /* 0x000fe80000100a00 */
[----:B------:R2:W-:Y:S01]  /*67930*/  STL.64 [R1+0xd08], R14 ;  /* 0x000d080e01007387 */ /* 0x0005e20000100a00 */
[----:B------:R-:W-:-:S02]  /*67940*/  IMAD.MOV.U32 R201, RZ, RZ, R10 ;  /* 0x000000ffffc97224 */ /* 0x000fc400078e000a */
[----:B------:R-:W-:Y:S01]  /*67950*/  IMAD.MOV.U32 R200, RZ, RZ, R11 ;  /* 0x000000ffffc87224 */ /* 0x000fe200078e000b */
[----:B------:R-:W-:Y:S04]  /*67960*/  LDS R8, [R2+0x1c580] ;  /* 0x01c5800002087984 */ /* 0x000fe80000000800 */
[----:B------:R-:W-:Y:S01]  /*67970*/  LDS R10, [R2+0x1e580] ;  /* 0x01e58000020a7984 */ /* 0x000fe20000000800 */
[C---:B--2---:R-:W-:Y:S03]  /*67980*/  HMMA.1688.F32.TF32 R12, R172.reuse, R214, R248 ;  /* 0x000000d6ac0c723c */ /* 0x044fe600000810f8 */
[----:B------:R-:W-:Y:S04]  /*67990*/  LDS R9, [R3+0x1c580] ;  /* 0x01c5800003097984 */ /* 0x000fe80000000800 */
[----:B------:R-:W2:Y:S11]  /*679a0*/  LDS R11, [R3+0x1e580] ;  /* 0x01e58000030b7984 */ /* 0x000eb60000000800 */
[----:B------:R-:W-:Y:S05]  /*679b0*/  @!UPT UIADD3 URZ, URZ, URZ, URZ ;  /* 0x0000003f3f3ff290 */ /* 0x000fea000fffe03f */
        /* <DEDUP_REMOVED lines=13> */
[----:B------:R1:W-:Y:S04]  /*67a90*/  STL.64 [R1+0x1348], R18 ;  /* 0x0013481201007387 */ /* 0x0003e80000100a00 */
[----:B------:R-:W3:Y:S05]  /*67aa0*/  LDL.LU R120, [R1+0x590] ;  /* 0x0005900001787983 */ /* 0x000eea0000300800 */
        /* <DEDUP_REMOVED lines=50> */
[----:B------:R1:W-:Y:S04]  /*67dd0*/  STL [R1+0x318c], R172 ;  /* 0x00318cac01007387 */ /* 0x0003e80000100800 */
[----:B------:R-:W-:Y:S04]  /*67de0*/  STL [R1+0x3188], R173 ;  /* 0x003188ad01007387 */ /* 0x000fe80000100800 */
[----:B------:R1:W-:Y:S04]  /*67df0*/  STL [R1+0x3184], R174 ;  /* 0x003184ae01007387 */ /* 0x0003e80000100800 */
[----:B------:R1:W-:Y:S04]  /*67e00*/  STL [R1+0x3180], R175 ;  /* 0x003180af01007387 */ /* 0x0003e80000100800 */
[----:B------:R-:W-:Y:S04]  /*67e10*/  LDS R12, [R2+0x1c600] ;  /* 0x01c60000020c7984 */ /* 0x000fe80000000800 */
[----:B------:R-:W-:Y:S04]  /*67e20*/  LDS R14, [R2+0x1e600] ;  /* 0x01e60000020e7984 */ /* 0x000fe80000000800 */
[----:B------:R-:W-:Y:S04]  /*67e30*/  LDS R13, [R3+0x1c600] ;  /* 0x01c60000030d7984 */ /* 0x000fe80000000800 */
[----:B------:R-:W1:Y:S02]  /*67e40*/  LDS R15, [R3+0x1e600] ;  /* 0x01e60000030f7984 */ /* 0x000e640000000800 */
[----:B-1----:R-:W-:Y:S02]  /*67e50*/  HMMA.1688.F32.TF32 R16, R32, R178, R36 ;  /* 0x000000b22010723c */ /* 0x002fe40000081024 */
[----:B------:R-:W4:Y:S04]  /*67e60*/  LDL.LU R36, [R1+0x580] ;  /* 0x0005800001247983 */ /* 0x000f280000300800 */
[----:B------:R-:W4:Y:S04]  /*67e70*/  LDL.LU R37, [R1+0x584] ;  /* 0x0005840001257983 */ /* 0x000f280000300800 */
[----:B------:R-:W4:Y:S04]  /*67e80*/  LDL.LU R38, [R1+0x588] ;  /* 0x0005880001267983 */ /* 0x000f280000300800 */
[----:B------:R-:W4:Y:S10]  /*67e90*/  LDL.LU R39, [R1+0x58c] ;  /* 0x00058c0001277983 */ /* 0x000f340000300800 */
        /* <DEDUP_REMOVED lines=11> */
[C---:B---3--:R-:W-:Y:S08]  /*67f50*/  HMMA.1688.F32.TF32 R16, R32.reuse, R190, R28 ;  /* 0x000000be2010723c */ /* 0x048ff0000008101c */
[C---:B------:R-:W-:Y:S01]  /*67f60*/  HMMA.1688.F32.TF32 R20, R32.reuse, R186, R24 ;  /* 0x000000ba2014723c */ /* 0x040fe20000081018 */
[----:B------:R-:W-:Y:S04]  /*67f70*/  STL.64 [R1+0x31d8], R174 ;  /* 0x0031d8ae01007387 */ /* 0x000fe80000100a00 */
[----:B------:R-:W-:Y:S03]  /*67f80*/  STL.64 [R1+0x31d0], R172 ;  /* 0x0031d0ac01007387 */ /* 0x000fe60000100a00 */
        /* <DEDUP_REMOVED lines=18> */
[----:B------:R-:W-:Y:S08]  /*680b0*/  STL.64 [R1+0x12b8], R26 ;  /* 0x0012b81a01007387 */ /* 0x000ff00000100a00 */
[----:B------:R-:W-:Y:S04]  /*680c0*/  STL.64 [R1+0x12a0], R20 ;  /* 0x0012a01401007387 */ /* 0x000fe80000100a00 */
[----:B------:R-:W-:Y:S04]  /*680d0*/  STL.64 [R1+0x12a8], R22 ;  /* 0x0012a81601007387 */ /* 0x000fe80000100a00 */
[----:B------:R1:W-:Y:S01]  /*680e0*/  STL.64 [R1+0x1298], R18 ;  /* 0x0012981201007387 */ /* 0x0003e20000100a00 */
[----:B------:R-:W-:-:S02]  /*680f0*/  IMAD.MOV.U32 R176, RZ, RZ, R16 ;  /* 0x000000ffffb07224 */ /* 0x000fc400078e0010 */
[----:B------:R-:W-:Y:S02]  /*68100*/  IMAD.MOV.U32 R177, RZ, RZ, R17 ;  /* 0x000000ffffb17224 */ /* 0x000fe400078e0011 */
[C---:B-1----:R-:W-:Y:S03]  /*68110*/  HMMA.1688.F32.TF32 R16, R32.reuse, R218, R124 ;  /* 0x000000da2010723c */ /* 0x042fe6000008107c */
[----:B------:R-:W-:Y:S04]  /*68120*/  STL [R1+0x3154], R177 ;  /* 0x003154b101007387 */ /* 0x000fe80000100800 */
[----:B------:R-:W-:Y:S11]  /*68130*/  STL [R1+0x3150], R176 ;  /* 0x003150b001007387 */ /* 0x000ff60000100800 */
[----:B------:R-:W-:Y:S05]  /*68140*/  @!UPT UIADD3 URZ, URZ, URZ, URZ ;  /* 0x0000003f3f3ff290 */ /* 0x000fea000fffe03f */
        /* <DEDUP_REMOVED lines=11> */
[----:B------:R-:W2:Y:S01]  /*68200*/  LDL.LU R251, [R1+0x57c] ;  /* 0x00057c0001fb7983 */ /* 0x000ea20000300800 */
[----:B------:R-:W-:-:S02]  /*68210*/  IMAD.MOV.U32 R185, RZ, RZ, R17 ;  /* 0x000000ffffb97224 */ /* 0x000fc400078e0011 */
[----:B------:R-:W-:-:S03]  /*68220*/  IMAD.MOV.U32 R184, RZ, RZ, R16 ;  /* 0x000000ffffb87224 */ /* 0x000fc600078e0010 */
[----:B------:R-:W-:Y:S04]  /*68230*/  STL [R1+0x315c], R185 ;  /* 0x00315cb901007387 */ /* 0x000fe80000100800 */
[----:B------:R-:W-:Y:S04]  /*68240*/  STL [R1+0x3158], R184 ;  /* 0x003158b801007387 */ /* 0x000fe80000100800 */
        /* <DEDUP_REMOVED lines=28> */
[----:B------:R-:W-:-:S05]  /*68410*/  IMAD.MOV.U32 R180, RZ, RZ, R19 ;  /* 0x000000ffffb47224 */ /* 0x000fca00078e0013 */
[----:B------:R-:W-:Y:S04]  /*68420*/  STL [R1+0x316c], R180 ;  /* 0x00316cb401007387 */ /* 0x000fe80000100800 */
[----:B------:R-:W-:Y:S04]  /*68430*/  STL [R1+0x3168], R181 ;  /* 0x003168b501007387 */ /* 0x000fe80000100800 */
[----:B------:R-:W-:Y:S04]  /*68440*/  STL [R1+0x3164], R189 ;  /* 0x003164bd01007387 */ /* 0x000fe80000100800 */
[----:B------:R-:W-:Y:S01]  /*68450*/  STL [R1+0x3160], R188 ;  /* 0x003160bc01007387 */ /* 0x000fe20000100800 */
[C---:B--2---:R-:W-:Y:S11]  /*68460*/  HMMA.1688.F32.TF32 R16, R32.reuse, R230, R248 ;  /* 0x000000e62010723c */ /* 0x044ff600000810f8 */
[----:B------:R-:W-:Y:S11]  /*68470*/  @!UPT UIADD3 URZ, URZ, URZ, URZ ;  /* 0x0000003f3f3ff290 */ /* 0x000ff6000fffe03f */
[----:B------:R-:W-:Y:S02]  /*68480*/  @!UPT UIADD3 URZ, URZ, URZ, URZ ;  /* 0x0000003f3f3ff290 */ /* 0x000fe4000fffe03f */
[----:B------:R-:W-:Y:S02]  /*68490*/  IMAD.MOV.U32 R192, RZ, RZ, R16 ;  /* 0x000000ffffc07224 */ /* 0x000fe400078e0010 */
[----:B------:R-:W-:Y:S02]  /*684a0*/  IMAD.MOV.U32 R193, RZ, RZ, R17 ;  /* 0x000000ffffc17224 */ /* 0x000fe400078e0011 */
[----:B------:R-:W-:Y:S02]  /*684b0*/  IMAD.MOV.U32 R177, RZ, RZ, R18 ;  /* 0x000000ffffb17224 */ /* 0x000fe400078e0012 */
[----:B------:R-:W-:Y:S02]  /*684c0*/  IMAD.MOV.U32 R176, RZ, RZ, R19 ;  /* 0x000000ffffb07224 */ /* 0x000fe400078e0013 */
[----:B---3--:R-:W-:Y:S03]  /*684d0*/  HMMA.1688.F32.TF32 R16, R32, R234, R52 ;  /* 0x000000ea2010723c */ /* 0x008fe60000081034 */
[----:B------:R-:W-:Y:S04]  /*684e0*/  STL [R1+0x317c], R176 ;  /* 0x00317cb001007387 */ /* 0x000fe80000100800 */
[----:B------:R-:W-:Y:S04]  /*684f0*/  STL [R1+0x3178], R177 ;  /* 0x003178b101007387 */ /* 0x000fe80000100800 */
[----:B------:R-:W-:Y:S04]  /*68500*/  STL [R1+0x3174], R193 ;  /* 0x003174c101007387 */ /* 0x000fe80000100800 */
[----:B------:R-:W-:Y:S08]  /*68510*/  STL [R1+0x3170], R192 ;  /* 0x003170c001007387 */ /* 0x000ff00000100800 */
[----:B------:R1:W-:Y:S01]  /*68520*/  STL.64 [R1+0x1248], R18 ;  /* 0x0012481201007387 */ /* 0x0003e20000100a00 */
[----:B------:R-:W-:-:S02]  /*68530*/  IMAD.MOV.U32 R196, RZ, RZ, R16 ;  /* 0x000000ffffc47224 */ /* 0x000fc400078e0010 */
[----:B------:R-:W-:Y:S02]  /*68540*/  IMAD.MOV.U32 R197, RZ, RZ, R17 ;  /* 0x000000ffffc57224 */ /* 0x000fe400078e0011 */
[----:B-1----:R-:W-:Y:S11]  /*68550*/  HMMA.1688.F32.TF32 R16, R32, R238, R48 ;  /* 0x000000ee2010723c */ /* 0x002ff60000081030 */
        /* <DEDUP_REMOVED lines=16> */
[----:B------:R-:W-:Y:S01]  /*68660*/  IMAD.MOV.U32 R208, RZ, RZ, R16 ;  /* 0x000000ffffd07224 */ /* 0x000fe200078e0010 */
[----:B------:R-:W-:Y:S01]  /*68670*/  MOV R209, R17 ;  /* 0x0000001100d17202 */ /* 0x000fe20000000f00 */
[----:B------:R-:W-:Y:S02]  /*68680*/  IMAD.MOV.U32 R193, RZ, RZ, R18 ;  /* 0x000000ffffc17224 */ /* 0x000fe400078e0012 */
[----:B------:R-:W-:Y:S02]  /*68690*/  IMAD.MOV.U32 R192, RZ, RZ, R19 ;  /* 0x000000ffffc07224 */ /* 0x000fe400078e0013 */
[C---:B------:R-:W-:Y:S11]  /*686a0*/  HMMA.1688.F32.TF32 R16, R8.reuse, R186, R120 ;  /* 0x000000ba0810723c */ /* 0x040ff60000081078 */
[----:B------:R-:W-:Y:S11]  /*686b0*/  @!UPT UIADD3 URZ, URZ, URZ, URZ ;  /* 0x0000003f3f3ff290 */ /* 0x000ff6000fffe03f */
[----:B------:R-:W-:Y:S01]  /*686c0*/  @!UPT UIADD3 URZ, URZ, URZ, URZ ;  /* 0x0000003f3f3ff290 */ /* 0x000fe2000fffe03f */
[----:B------:R1:W-:Y:S01]  /*686d0*/  STL.64 [R1+0xcb8], R18 ;  /* 0x000cb81201007387 */ /* 0x0003e20000100a00 */
[----:B------:R-:W-:Y:S02]  /*686e0*/  IMAD.MOV.U32 R212, RZ, RZ, R16 ;  /* 0x000000ffffd47224 */ /* 0x000fe400078e0010 */
[----:B------:R-:W-:Y:S01]  /*686f0*/  IMAD.MOV.U32 R213, RZ, RZ, R17 ;  /* 0x000000ffffd57224 */ /* 0x000fe200078e0011 */
[----:B------:R-:W2:Y:S04]  /*68700*/  LDL.LU R120, [R1+0x2d0] ;  /* 0x0002d00001787983 */ /* 0x000ea80000300800 */
[----:B------:R-:W2:Y:S01]  /*68710*/  LDL.LU R121, [R1+0x2d4] ;  /* 0x0002d40001797983 */ /* 0x000ea20000300800 */
[----:B-1----:R-:W-:Y:S03]  /*68720*/  HMMA.1688.F32.TF32 R16, R8, R190, R36 ;  /* 0x000000be0810723c */ /* 0x002fe60000081024 */
        /* <DEDUP_REMOVED lines=74> */
[----:B------:R-:W-:Y:S01]  /*68bd0*/  MOV R220, R36 ;  /* 0x0000002400dc7202 */ /* 0x000fe20000000f00 */
[----:B------:R-:W-:Y:S02]  /*68be0*/  IMAD.MOV.U32 R221, RZ, RZ, R37 ;  /* 0x000000ffffdd7224 */ /* 0x000fe400078e0025 */
[----:B-1----:R-:W2:Y:S04]  /*68bf0*/  LDL.LU.64 R38, [R1+0x32c8] ;  /* 0x0032c80001267983 */ /* 0x002ea80000300a00 */
[----:B------:R-:W2:Y:S01]  /*68c00*/  LDL.LU.64 R36, [R1+0x32c0] ;  /* 0x0032c00001247983 */ /* 0x000ea20000300a00 */
[C---:B---3--:R-:W-:Y:S11]  /*68c10*/  HMMA.1688.F32.TF32 R32, R8.reuse, R198, R32 ;  /* 0x000000c60820723c */ /* 0x048ff60000081020 */
[----:B------:R-:W-:Y:S11]  /*68c20*/  @!UPT UIADD3 URZ, URZ, URZ, URZ ;  /* 0x0000003f3f3ff290 */ /* 0x000ff6000fffe03f */
[----:B------:R-:W-:Y:S01]  /*68c30*/  @!UPT UIADD3 URZ, URZ, URZ, URZ ;  /* 0x0000003f3f3ff290 */ /* 0x000fe2000fffe03f */
[----:B------:R1:W-:Y:S01]  /*68c40*/  STL.64 [R1+0xc88], R34 ;  /* 0x000c882201007387 */ /* 0x0003e20000100a00 */
[----:B------:R-:W-:Y:S02]  /*68c50*/  IMAD.MOV.U32 R224, RZ, RZ, R32 ;  /* 0x000000ffffe07224 */ /* 0x000fe400078e0020 */
[----:B------:R-:W-:Y:S02]  /*68c60*/  IMAD.MOV.U32 R225, RZ, RZ, R33 ;  /* 0x000000ffffe17224 */ /* 0x000fe400078e0021 */
[C---:B-1----:R-:W-:Y:S03]  /*68c70*/  HMMA.1688.F32.TF32 R32, R8.reuse, R202, R172 ;  /* 0x000000ca0820723c */ /* 0x042fe600000810ac */
[----:B------:R-:W-:Y:S04]  /*68c80*/  STL [R1+0x313c], R225 ;  /* 0x00313ce101007387 */ /* 0x000fe80000100800 */
[----:B------:R-:W-:Y:S01]  /*68c90*/  STL [R1+0x3138], R224 ;  /* 0x003138e001007387 */ /* 0x000fe20000100800 */
[C---:B------:R-:W-:Y:S08]  /*68ca0*/  HMMA.1688.F32.TF32 R172, R8.reuse, R206, R20 ;  /* 0x000000ce08ac723c */ /* 0x040ff00000081014 */
[C---:B------:R-:W-:Y:S07]  /*68cb0*/  HMMA.1688.F32.TF32 R20, R8.reuse, R214, R16 ;  /* 0x000000d60814723c */ /* 0x040fee0000081010 */
[----:B------:R-:W-:Y:S04]  /*68cc0*/  STL.64 [R1+0xc70], R32 ;  /* 0x000c702001007387 */ /* 0x000fe80000100a00 */
[----:B------:R4:W-:Y:S01]  /*68cd0*/  STL.64 [R1+0xc78], R34 ;  /* 0x000c782201007387 */ /* 0x0009e20000100a00 */
[C---:B------:R-:W-:Y:S08]  /*68ce0*/  HMMA.1688.F32.TF32 R16, R8.reuse, R218, R168 ;  /* 0x000000da0810723c */ /* 0x040ff000000810a8 */
[C---:B----4-:R-:W-:Y:S01]  /*68cf0*/  HMMA.1688.F32.TF32 R32, R8.reuse, R210, R164 ;  /* 0x000000d20820723c */ /* 0x050fe200000810a4 */
[----:B------:R-:W-:Y:S04]  /*68d00*/  STL.64 [R1+0xc50], R172 ;  /* 0x000c50ac01007387 */ /* 0x000fe80000100a00 */
[----:B------:R-:W-:Y:S03]  /*68d10*/  STL.64 [R1+0xc58], R174 ;  /* 0x000c58ae01007387 */ /* 0x000fe60000100a00 */
[----:B------:R-:W-:Y:S08]  /*68d20*/  HMMA.1688.F32.TF32 R24, R8, R222, R24 ;  /* 0x000000de0818723c */ /* 0x000ff00000081018 */
[----:B------:R-:W-:-:S02]  /*68d30*/  IMAD.MOV.U32 R225, RZ, RZ, R17 ;  /* 0x000000ffffe17224 */ /* 0x000fc400078e0011 */
[----:B------:R-:W-:-:S05]  /*68d40*/  IMAD.MOV.U32 R224, RZ, RZ, R18 ;  /* 0x000000ffffe07224 */ /* 0x000fca00078e0012 */
[----:B------:R-:W-:Y:S04]  /*68d50*/  STL.64 [R1+0x900], R32 ;  /* 0x0009002001007387 */ /* 0x000fe80000100a00 */
[----:B------:R-:W-:Y:S04]  /*68d60*/  STL.64 [R1+0x908], R34 ;  /* 0x0009082201007387 */ /* 0x000fe80000100a00 */
[----:B------:R-:W-:Y:S04]  /*68d70*/  STL.64 [R1+0xc40], R20 ;  /* 0x000c401401007387 */ /* 0x000fe80000100a00 */
[----:B------:R1:W-:Y:S04]  /*68d80*/  STL.64 [R1+0xc48], R22 ;  /* 0x000c481601007387 */ /* 0x0003e80000100a00 */
[----:B------:R-:W-:Y:S04]  /*68d90*/  STL [R1+0x940], R16 ;  /* 0x0009401001007387 */ /* 0x000fe80000100800 */
[----:B------:R3:W-:Y:S01]  /*68da0*/  STL [R1+0x94c], R19 ;  /* 0x00094c1301007387 */ /* 0x0007e20000100800 */
[C---:B-1----:R-:W-:Y:S08]  /*68db0*/  HMMA.1688.F32.TF32 R20, R8.reuse, R226, R28 ;  /* 0x000000e20814723c */ /* 0x042ff0000008101c */
[----:B---3--:R-:W-:Y:S01]  /*68dc0*/  HMMA.1688.F32.TF32 R16, R8, R230, R240 ;  /* 0x000000e60810723c */ /* 0x008fe200000810f0 */
[----:B------:R-:W-:Y:S04]  /*68dd0*/  STL [R1+0x3144], R225 ;  /* 0x003144e101007387 */ /* 0x000fe80000100800 */
[----:B------:R1:W-:Y:S04]  /*68de0*/  STL [R1+0x3140], R224 ;  /* 0x003140e001007387 */ /* 0x0003e80000100800 */
[----:B------:R-:W-:Y:S04]  /*68df0*/  STL.64 [R1+0x960], R24 ;  /* 0x0009601801007387 */ /* 0x000fe80000100a00 */
[----:B------:R-:W-:Y:S10]  /*68e00*/  STL.64 [R1+0x968], R26 ;  /* 0x0009681a01007387 */ /* 0x000ff40000100a00 */
[----:B------:R-:W-:Y:S01]  /*68e10*/  STL [R1+0x984], R17 ;  /* 0x0009841101007387 */ /* 0x000fe20000100800 */
[----:B-1----:R-:W-:-:S03]  /*68e20*/  IMAD.MOV.U32 R224, RZ, RZ, R16 ;  /* 0x000000ffffe07224 */ /* 0x002fc600078e0010 */
[----:B------:R-:W-:Y:S04]  /*68e30*/  STL.64 [R1+0x970], R20 ;  /* 0x0009701401007387 */ /* 0x000fe80000100a00 */
[----:B------:R1:W-:Y:S04]  /*68e40*/  STL.64 [R1+0x978], R22 ;  /* 0x0009781601007387 */ /* 0x0003e80000100a00 */
[----:B------:R3:W-:Y:S01]  /*68e50*/  STL.64 [R1+0x988], R18 ;  /* 0x0009881201007387 */ /* 0x0007e20000100a00 */
[C---:B-1----:R-:W-:Y:S08]  /*68e60*/  HMMA.1688.F32.TF32 R20, R8.reuse, R234, R244 ;  /* 0x000000ea0814723c */ /* 0x042ff000000810f4 */
[----:B---3--:R-:W-:Y:S08]  /*68e70*/  HMMA.1688.F32.TF32 R16, R8, R238, R248 ;  /* 0x000000ee0810723c */ /* 0x008ff000000810f8 */
[----:B------:R-:W-:Y:S11]  /*68e80*/  HMMA.1688.F32.TF32 R8, R12, R178, R52 ;  /* 0x000000b20c08723c */ /* 0x000ff60000081034 */
[----:B------:R-:W-:Y:S04]  /*68e90*/  @!UPT UIADD3 URZ, URZ, URZ, URZ ;  /* 0x0000003f3f3ff290 */ /* 0x000fe8000fffe03f */
[----:B------:R-:W-:Y:S04]  /*68ea0*/  STL.64 [R1+0x9a0], R16 ;  /* 0x0009a01001007387 */ /* 0x000fe80000100a00 */
[----:B------:R-:W-:Y:S01]  /*68eb0*/  STL.64 [R1+0x9b0], R20 ;  /* 0x0009b01401007387 */ /* 0x000fe20000100a00 */
[----:B------:R-:W-:-:S03]  /*68ec0*/  IMAD.MOV.U32 R225, RZ, RZ, R19 ;  /* 0x000000ffffe17224 */ /* 0x000fc600078e0013 */
[----:B------:R1:W-:Y:S04]  /*68ed0*/  STL.64 [R1+0x9b8], R22 ;  /* 0x0009b81601007387 */ /* 0x0003e80000100a00 */
[----:B------:R3:W-:Y:S01]  /*68ee0*/  STL [R1+0x9a8], R18 ;  /* 0x0009a81201007387 */ /* 0x0007e20000100800 */
[C---:B-1----:R-:W-:Y:S08]  /*68ef0*/  HMMA.1688.F32.TF32 R20, R12.reuse, R182, R48 ;  /* 0x000000b60c14723c */ /* 0x042ff00000081030 */
[----:B---3--:R-:W-:Y:S01]  /*68f00*/  HMMA.1688.F32.TF32 R16, R12, R186, R44 ;  /* 0x000000ba0c10723c */ /* 0x008fe2000008102c */
[----:B------:R-:W-:Y:S04]  /*68f10*/  STL.64 [R1+0x9d0], R8 ;  /* 0x0009d00801007387 */ /* 0x000fe80000100a00 */
[----:B------:R-:W-:Y:S01]  /*68f20*/  STL.64 [R1+0x9d8], R10 ;  /* 0x0009d80a01007387 */ /* 0x000fe20000100a00 */
[----:B------:R-:W-:Y:S01]  /*68f30*/  IMAD.MOV.U32 R244, RZ, RZ, R41 ;  /* 0x000000fffff47224 */ /* 0x000fe200078e0029 */
[----:B------:R-:W-:Y:S01]  /*68f40*/  MOV R245, R43 ;  /* 0x0000002b00f57202 */ /* 0x000fe20000000f00 */
[----:B------:R-:W-:Y:S01]  /*68f50*/  IMAD.MOV.U32 R246, RZ, RZ, R40 ;  /* 0x000000fffff67224 */ /* 0x000fe200078e0028 */
[----:B------:R-:W-:Y:S01]  /*68f60*/  LDS R8, [R2+0x1c680] ;  /* 0x01c6800002087984 */ /* 0x000fe20000000800 */
[----:B------:R-:W-:-:S03]  /*68f70*/  IMAD.MOV.U32 R247, RZ, RZ, R42 ;  /* 0x000000fffff77224 */ /* 0x000fc600078e002a */
        /* <DEDUP_REMOVED lines=8> */
[----:B---3--:R-:W-:Y:S11]  /*69000*/  HMMA.1688.F32.TF32 R16, R12, R194, R120 ;  /* 0x000000c20c10723c */ /* 0x008ff60000081078 */
[----:B------:R-:W-:Y:S04]  /*69010*/  @!UPT UIADD3 URZ, URZ, URZ, URZ ;  /* 0x0000003f3f3ff290 */ /* 0x000fe8000fffe03f */
[----:B------:R-:W-:Y:S04]  /*69020*/  STL.64 [R1+0xc30], R20 ;  /* 0x000c301401007387 */ /* 0x000fe80000100a00 */
[----:B------:R3:W-:Y:S04]  /*69030*/  STL.64 [R1+0xc38], R22 ;  /* 0x000c381601007387 */ /* 0x0007e80000100a00 */
[----:B------:R-:W4:Y:S04]  /*69040*/  LDL.LU R41, [R1+0x32bc] ;  /* 0x0032bc0001297983 */ /* 0x000f280000300800 */
[----:B------:R1:W-:Y:S01]  /*69050*/  STL.64 [R1+0xc20], R16 ;  /* 0x000c201001007387 */ /* 0x0003e20000100a00 */
[----:B--2---:R-:W-:-:S03]  /*69060*/  IMAD.MOV.U32 R28, RZ, RZ, R37 ;  /* 0x000000ffff1c7224 */ /* 0x004fc600078e0025 */
[----:B------:R2:W-:Y:S01]  /*69070*/  STL.64 [R1+0xc28], R18 ;  /* 0x000c281201007387 */ /* 0x0005e20000100a00 */
[----:B------:R-:W-:-:S03]  /*69080*/  IMAD.MOV.U32 R29, RZ, RZ, R39 ;  /* 0x000000ffff1d7224 */ /* 0x000fc600078e0027 */
[----:B------:R-:W2:Y:S01]  /*69090*/  LDL.LU R43, [R1+0x32b8] ;  /* 0x0032b800012b7983 */ /* 0x000ea20000300800 */
[----:B------:R-:W-:-:S03]  /*690a0*/  IMAD.MOV.U32 R30, RZ, RZ, R36 ;  /* 0x000000ffff1e7224 */ /* 0x000fc600078e0024 */
[----:B------:R-:W3:Y:S01]  /*690b0*/  LDL.LU R40, [R1+0x32b4] ;  /* 0x0032b40001287983 */ /* 0x000ee20000300800 */
[----:B------:R-:W-:-:S03]  /*690c0*/  IMAD.MOV.U32 R31, RZ, RZ, R38 ;  /* 0x000000ffff1f7224 */ /* 0x000fc600078e0026 */
[----:B------:R-:W3:Y:S04]  /*690d0*/  LDL.LU R42, [R1+0x32b0] ;  /* 0x0032b000012a7983 */ /* 0x000ee80000300800 */
[----:B------:R-:W3:Y:S04]  /*690e0*/  LDL.LU R37, [R1+0x32ac] ;  /* 0x0032ac0001257983 */ /* 0x000ee80000300800 */
[----:B------:R-:W3:Y:S04]  /*690f0*/  LDL.LU R39, [R1+0x32a8] ;  /* 0x0032a80001277983 */ /* 0x000ee80000300800 */
[----:B------:R-:W3:Y:S04]  /*69100*/  LDL.LU R36, [R1+0x32a4] ;  /* 0x0032a40001247983 */ /* 0x000ee80000300800 */
[----:B------:R-:W3:Y:S01]  /*69110*/  LDL.LU R38, [R1+0x32a0] ;  /* 0x0032a00001267983 */ /* 0x000ee20000300800 */
[----:B----4-:R-:W-:Y:S01]  /*69120*/  IMAD.MOV.U32 R27, RZ, RZ, R41 ;  /* 0x000000ffff1b7224 */ /* 0x010fe200078e0029 */
[----:B--2---:R-:W-:Y:S01]  /*69130*/  MOV R26, R43 ;  /* 0x0000002b001a7202 */ /* 0x004fe20000000f00 */
[----:B---3--:R-:W-:-:S02]  /*69140*/  IMAD.MOV.U32 R24, RZ, RZ, R40 ;  /* 0x000000ffff187224 */ /* 0x008fc400078e0028 */
[----:B------:R-:W2:Y:S01]  /*69150*/  LDL.LU R40, [R1+0x329c] ;  /* 0x00329c0001287983 */ /* 0x000ea20000300800 */
[----:B------:R-:W-:-:S03]  /*69160*/  IMAD.MOV.U32 R25, RZ, RZ, R42 ;  /* 0x000000ffff197224 */ /* 0x000fc600078e002a */
[----:B------:R-:W3:Y:S01]  /*69170*/  LDL.LU R42, [R1+0x3298] ;  /* 0x00329800012a7983 */ /* 0x000ee20000300800 */
[----:B------:R-:W4:Y:S02]  /*69180*/  LDL.LU R43, [R1+0x3294] ;  /* 0x00329400012b7983 */ /* 0x000f240000300800 */
[----:B------:R-:W2:Y:S02]  /*69190*/  LDL.LU R41, [R1+0x3290] ;  /* 0x0032900001297983 */ /* 0x000ea40000300800 */
[----:B------:R-:W-:Y:S02]  /*691a0*/  IMAD.MOV.U32 R167, RZ, RZ, R37 ;  /* 0x000000ffffa77224 */ /* 0x000fe400078e0025 */
[----:B------:R-:W-:Y:S02]  /*691b0*/  IMAD.MOV.U32 R166, RZ, RZ, R39 ;  /* 0x000000ffffa67224 */ /* 0x000fe400078e0027 */
[----:B------:R-:W-:Y:S02]  /*691c0*/  IMAD.MOV.U32 R164, RZ, RZ, R36 ;  /* 0x000000ffffa47224 */ /* 0x000fe400078e0024 */
[----:B------:R-:W2:Y:S01]  /*691d0*/  LDL.LU R36, [R1+0x328c] ;  /* 0x00328c0001247983 */ /* 0x000ea20000300800 */
[----:B------:R-:W-:-:S03]  /*691e0*/  IMAD.MOV.U32 R165, RZ, RZ, R38 ;  /* 0x000000ffffa57224 */ /* 0x000fc600078e0026 */
[----:B------:R-:W3:Y:S01]  /*691f0*/  LDL.LU R38, [R1+0x3288] ;  /* 0x0032880001267983 */ /* 0x000ee20000300800 */
[----:B------:R-:W4:Y:S02]  /*69200*/  LDL.LU R39, [R1+0x3284] ;  /* 0x0032840001277983 */ /* 0x000f240000300800 */
[----:B------:R-:W4:Y:S02]  /*69210*/  LDL.LU R37, [R1+0x3280] ;  /* 0x0032800001257983 */ /* 0x000f240000300800 */
[----:B--2---:R-:W-:Y:S02]  /*69220*/  IMAD.MOV.U32 R240, RZ, RZ, R36 ;  /* 0x000000fffff07224 */ /* 0x004fe400078e0024 */
[----:B------:R-:W2:Y:S01]  /*69230*/  LDL.LU R36, [R1+0x327c] ;  /* 0x00327c0001247983 */ /* 0x000ea20000300800 */
[----:B---3--:R-:W-:Y:S02]  /*69240*/  IMAD.MOV.U32 R241, RZ, RZ, R38 ;  /* 0x000000fffff17224 */ /* 0x008fe400078e0026 */
[----:B----4-:R-:W-:Y:S01]  /*69250*/  IMAD.MOV.U32 R242, RZ, RZ, R39 ;  /* 0x000000fffff27224 */ /* 0x010fe200078e0027 */
[----:B------:R-:W3:Y:S01]  /*69260*/  LDL.LU R38, [R1+0x3278] ;  /* 0x0032780001267983 */ /* 0x000ee20000300800 */
[----:B------:R-:W4:Y:S02]  /*69270*/  LDL.LU R39, [R1+0x3274] ;  /* 0x0032740001277983 */ /* 0x000f240000300800 */
[----:B------:R-:W-:-:S02]  /*69280*/  IMAD.MOV.U32 R243, RZ, RZ, R37 ;  /* 0x000000fffff37224 */ /* 0x000fc400078e0025 */
[----:B------:R-:W4:Y:S01]  /*69290*/  LDL.LU R37, [R1+0x3270] ;  /* 0x0032700001257983 */ /* 0x000f220000300800 */
[----:B------:R-:W-:Y:S01]  /*692a0*/  MOV R23, R40 ;  /* 0x0000002800177202 */ /* 0x000fe20000000f00 */
[----:B------:R-:W-:Y:S02]  /*692b0*/  IMAD.MOV.U32 R22, RZ, RZ, R41 ;  /* 0x000000ffff167224 */ /* 0x000fe400078e0029 */
[----:B------:R-:W4:Y:S02]  /*692c0*/  LDL.LU R40, [R1+0x510] ;  /* 0x0005100001287983 */ /* 0x000f240000300800 */
[----:B------:R-:W-:Y:S01]  /*692d0*/  IMAD.MOV.U32 R21, RZ, RZ, R42 ;  /* 0x000000ffff157224 */ /* 0x000fe200078e002a */
[----:B------:R-:W4:Y:S01]  /*692e0*/  LDL.LU R41, [R1+0x514] ;  /* 0x0005140001297983 */ /* 0x000f220000300800 */
[----:B------:R-:W-:Y:S02]  /*692f0*/  IMAD.MOV.U32 R20, RZ, RZ, R43 ;  /* 0x000000ffff147224 */ /* 0x000fe400078e002b */
[----:B------:R-:W4:Y:S02]  /*69300*/  LDL.LU R42, [R1+0x518] ;  /* 0x00051800012a7983 */ /* 0x000f240000300800 */
[----:B------:R-:W4:Y:S02]  /*69310*/  LDL.LU R43, [R1+0x51c] ;  /* 0x00051c00012b7983 */ /* 0x000f240000300800 */
[----:B--2---:R-:W-:-:S02]  /*69320*/  IMAD.MOV.U32 R123, RZ, RZ, R36 ;  /* 0x000000ffff7b7224 */ /* 0x004fc400078e0024 */
[----:B------:R-:W2:Y:S01]  /*69330*/  LDL.LU R36, [R1+0x2b0] ;  /* 0x0002b00001247983 */ /* 0x000ea20000300800 */
[----:B---3--:R-:W-:Y:S02]  /*69340*/  IMAD.MOV.U32 R121, RZ, RZ, R38 ;  /* 0x000000ffff797224 */ /* 0x008fe400078e0026 */
[----:B----4-:R-:W-:Y:S02]  /*69350*/  IMAD.MOV.U32 R120, RZ, RZ, R39 ;  /* 0x000000ffff787224 */ /* 0x010fe400078e0027 */
[----:B------:R-:W-:Y:S02]  /*69360*/  IMAD.MOV.U32 R122, RZ, RZ, R37 ;  /* 0x000000ffff7a7224 */ /* 0x000fe400078e0025 */
[----:B------:R-:W2:Y:S01]  /*69370*/  LDL.LU R37, [R1+0x2b4] ;  /* 0x0002b40001257983 */ /* 0x000ea20000300800 */
[----:B------:R-:W2:Y:S02]  /*69380*/  LDL.LU R38, [R1+0x2b8] ;  /* 0x0002b80001267983 */ /* 0x000ea40000300800 */
[----:B------:R-:W2:Y:S02]  /*69390*/  LDL.LU R39, [R1+0x2bc] ;  /* 0x0002bc0001277983 */ /* 0x000ea40000300800 */
[----:B------:R-:W3:Y:S01]  /*693a0*/  LDL.LU R52, [R1+0x2c0] ;  /* 0x0002c00001347983 */ /* 0x000ee20000300800 */
[----:B------:R-:W3:Y:S01]  /*693b0*/  LDL.LU R53, [R1+0x2c4] ;  /* 0x0002c40001357983 */ /* 0x000ee20000300800 */
[----:B------:R-:W3:Y:S02]  /*693c0*/  LDL.LU R54, [R1+0x2c8] ;  /* 0x0002c80001367983 */ /* 0x000ee40000300800 */
[----:B------:R-:W3:Y:S02]  /*693d0*/  LDL.LU R55, [R1+0x2cc] ;  /* 0x0002cc0001377983 */ /* 0x000ee40000300800 */
[----:B-1----:R-:W4:Y:S01]  /*693e0*/  LDL.LU R16, [R1+0x2a0] ;  /* 0x0002a00001107983 */ /* 0x002f220000300800 */
[----:B------:R-:W4:Y:S01]  /*693f0*/  LDL.LU R17, [R1+0x2a4] ;  /* 0x0002a40001117983 */ /* 0x000f220000300800 */
[----:B------:R-:W4:Y:S02]  /*69400*/  LDL.LU R18, [R1+0x2a8] ;  /* 0x0002a80001127983 */ /* 0x000f240000300800 */
[----:B------:R-:W4:Y:S02]  /*69410*/  LDL.LU R19, [R1+0x2ac] ;  /* 0x0002ac0001137983 */ /* 0x000f240000300800 */
[----:B------:R-:W4:Y:S01]  /*69420*/  LDL.LU R44, [R1+0x540] ;  /* 0x00054000012c7983 */ /* 0x000f220000300800 */
        /* <DEDUP_REMOVED lines=26> */
[----:B------:R-:W4:Y:S01]  /*695d0*/  LDL.LU R251, [R1+0x20c] ;  /* 0x00020c0001fb7983 */ /* 0x000f220000300800 */
[C---:B--2---:R-:W-:Y:S08]  /*695e0*/  HMMA.1688.F32.TF32 R36, R12.reuse, R202, R36 ;  /* 0x000000ca0c24723c */ /* 0x044ff00000081024 */
[C---:B---3--:R-:W-:Y:S11]  /*695f0*/  HMMA.1688.F32.TF32 R52, R12.reuse, R198, R52 ;  /* 0x000000c60c34723c */ /* 0x048ff60000081034 */
[----:B------:R-:W-:Y:S11]  /*69600*/  @!UPT UIADD3 URZ, URZ, URZ, URZ ;  /* 0x0000003f3f3ff290 */ /* 0x000ff6000fffe03f */
[----:B------:R-:W-:Y:S01]  /*69610*/  @!UPT UIADD3 URZ, URZ, URZ, URZ ;  /* 0x0000003f3f3ff290 */ /* 0x000fe2000fffe03f */
[----:B------:R-:W-:Y:S01]  /*69620*/  STL.64 [R1+0xc10], R52 ;  /* 0x000c103401007387 */ /* 0x000fe20000100a00 */
[----:B------:R1:W-:Y:S03]  /*69630*/  STL.64 [R1+0xc18], R54 ;  /* 0x000c183601007387 */ /* 0x0003e60000100a00 */
[----:B-1----:R-:W2:Y:S01]  /*69640*/  LDL.LU.64 R54, [R1+0x3268] ;  /* 0x0032680001367983 */ /* 0x002ea20000300a00 */
[----:B------:R-:W2:Y:S02]  /*69650*/  LDL.LU.64 R52, [R1+0x3260] ;  /* 0x0032600001347983 */ /* 0x000ea40000300a00 */
[----:B------:R-:W-:Y:S02]  /*69660*/  STL.64 [R1+0xc00], R36 ;  /* 0x000c002401007387 */ /* 0x000fe40000100a00 */
[----:B------:R1:W-:Y:S02]  /*69670*/  STL.64 [R1+0xc08], R38 ;  /* 0x000c082601007387 */ /* 0x0003e40000100a00 */
[----:B-1----:R-:W3:Y:S01]  /*69680*/  LDL.LU.64 R38, [R1+0x3258] ;  /* 0x0032580001267983 */ /* 0x002ee20000300a00 */
[----:B------:R-:W3:Y:S01]  /*69690*/  LDL.LU.64 R36, [R1+0x3250] ;  /* 0x0032500001247983 */ /* 0x000ee20000300a00 */
[C---:B----4-:R-:W-:Y:S08]  /*696a0*/  HMMA.1688.F32.TF32 R16, R12.reuse, R206, R16 ;  /* 0x000000ce0c10723c */ /* 0x050ff00000081010 */
[C---:B------:R-:W-:Y:S08]  /*696b0*/  HMMA.1688.F32.TF32 R48, R12.reuse, R214, R48 ;  /* 0x000000d60c30723c */ /* 0x040ff00000081030 */
[C---:B------:R-:W-:Y:S08]  /*696c0*/  HMMA.1688.F32.TF32 R44, R12.reuse, R218, R44 ;  /* 0x000000da0c2c723c */ /* 0x040ff0000008102c */
[C---:B------:R-:W-:Y:S08]  /*696d0*/  HMMA.1688.F32.TF32 R124, R12.reuse, R222, R124 ;  /* 0x000000de0c7c723c */ /* 0x040ff0000008107c */
[C---:B------:R-:W-:Y:S01]  /*696e0*/  HMMA.1688.F32.TF32 R120, R12.reuse, R226, R120 ;  /* 0x000000e20c78723c */ /* 0x040fe20000081078 */
[----:B------:R-:W-:Y:S01]  /*696f0*/  STL.64 [R1+0xbd0], R16 ;  /* 0x000bd01001007387 */ /* 0x000fe20000100a00 */
[----:B------:R3:W-:Y:S06]  /*69700*/  STL.64 [R1+0xbd8], R18 ;  /* 0x000bd81201007387 */ /* 0x0007ec0000100a00 */
[C---:B------:R-:W-:Y:S08]  /*69710*/  HMMA.1688.F32.TF32 R40, R12.reuse, R230, R40 ;  /* 0x000000e60c28723c */ /* 0x040ff00000081028 */
[C---:B---3--:R-:W-:Y:S01]  /*69720*/  HMMA.1688.F32.TF32 R16, R12.reuse, R210, R36 ;  /* 0x000000d20c10723c */ /* 0x048fe20000081024 */
[----:B------:R-:W3:Y:S11]  /*69730*/  LDL.LU R36, [R1+0x4d0] ;  /* 0x0004d00001247983 */ /* 0x000ef60000300800 */
[----:B------:R-:W-:Y:S11]  /*69740*/  @!UPT UIADD3 URZ, URZ, URZ, URZ ;  /* 0x0000003f3f3ff290 */ /* 0x000ff6000fffe03f */
[----:B------:R-:W-:Y:S01]  /*69750*/  STL.64 [R1+0xbf0], R16 ;  /* 0x000bf01001007387 */ /* 0x000fe20000100a00 */
[----:B------:R-:W-:Y:S02]  /*69760*/  STL.64 [R1+0xbf8], R18 ;  /* 0x000bf81201007387 */ /* 0x000fe40000100a00 */
[----:B------:R-:W3:Y:S02]  /*69770*/  LDL.LU R37, [R1+0x4d4] ;  /* 0x0004d40001257983 */ /* 0x000ee40000300800 */
[----:B------:R-:W3:Y:S01]  /*69780*/  LDL.LU R38, [R1+0x4d8] ;  /* 0x0004d80001267983 */ /* 0x000ee20000300800 */
[----:B------:R-:W3:Y:S01]  /*69790*/  LDL.LU R39, [R1+0x4dc] ;  /* 0x0004dc0001277983 */ /* 0x000ee20000300800 */
[----:B------:R-:W-:Y:S02]  /*697a0*/  STL.64 [R1+0x1230], R48 ;  /* 0x0012303001007387 */ /* 0x000fe40000100a00 */
[----:B------:R1:W-:Y:S01]  /*697b0*/  STL.64 [R1+0x1238], R50 ;  /* 0x0012383201007387 */ /* 0x0003e20000100a00 */
[----:B------:R-:W-:Y:S08]  /*697c0*/  HMMA.1688.F32.TF32 R240, R12, R234, R240 ;  /* 0x000000ea0cf0723c */ /* 0x000ff000000810f0 */
[----:B------:R-:W-:Y:S01]  /*697d0*/  HMMA.1688.F32.TF32 R20, R8, R198, R20 ;  /* 0x000000c60814723c */ /* 0x000fe20000081014 */
[----:B------:R-:W-:Y:S04]  /*697e0*/  LDS R16, [R2+0x1c700] ;  /* 0x01c7000002107984 */ /* 0x000fe80000000800 */
[----:B------:R-:W-:Y:S04]  /*697f0*/  LDS R18, [R2+0x1e700] ;  /* 0x01e7000002127984 */ /* 0x000fe80000000800 */
[----:B------:R-:W-:Y:S04]  /*69800*/  LDS R17, [R3+0x1c700] ;  /* 0x01c7000003117984 */ /* 0x000fe80000000800 */
[----:B------:R-:W4:Y:S04]  /*69810*/  LDS R19, [R3+0x1e700] ;  /* 0x01e7000003137984 */ /* 0x000f280000000800 */
[----:B-1----:R-:W2:Y:S01]  /*69820*/  LDL.LU.64 R50, [R1+0x3248] ;  /* 0x0032480001327983 */ /* 0x002ea20000300a00 */
[----:B------:R-:W2:Y:S02]  /*69830*/  LDL.LU.64 R48, [R1+0x3240] ;  /* 0x0032400001307983 */ /* 0x000ea40000300a00 */
[----:B------:R-:W-:Y:S02]  /*69840*/  STL.64 [R1+0x1220], R44 ;  /* 0x0012202c01007387 */ /* 0x000fe40000100a00 */
[----:B------:R1:W-:Y:S02]  /*69850*/  STL.64 [R1+0x1228], R46 ;  /* 0x0012282e01007387 */ /* 0x0003e40000100a00 */
        /* <DEDUP_REMOVED lines=14> */
[----:B--2---:R-:W-:Y:S01]  /*69940*/  HMMA.1688.F32.TF32 R40, R12, R238, R40 ;  /* 0x000000ee0c28723c */ /* 0x004fe20000081028 */
[----:B------:R-:W2:Y:S01]  /*69950*/  LDL.LU R12, [R1+0x4f0] ;  /* 0x0004f000010c7983 */ /* 0x000ea20000300800 */
[----:B------:R-:W-:Y:S02]  /*69960*/  STL.64 [R1+0x11e0], R240 ;  /* 0x0011e0f001007387 */ /* 0x000fe40000100a00 */
[----:B------:R-:W-:Y:S04]  /*69970*/  STL.64 [R1+0x11e8], R242 ;  /* 0x0011e8f201007387 */ /* 0x000fe80000100a00 */
[C---:B---3--:R-:W-:Y:S01]  /*69980*/  HMMA.1688.F32.TF32 R36, R8.reuse, R186, R36 ;  /* 0x000000ba0824723c */ /* 0x048fe20000081024 */
[----:B------:R-:W-:Y:S04]  /*69990*/  LDS R240, [R2+0x1c780] ;  /* 0x01c7800002f07984 */ /* 0x000fe80000000800 */
[----:B------:R-:W-:Y:S04]  /*699a0*/  LDS R242, [R2+0x1e780] ;  /* 0x01e7800002f27984 */ /* 0x000fe80000000800 */
[----:B------:R-:W-:Y:S04]  /*699b0*/  LDS R241, [R3+0x1c780] ;  /* 0x01c7800003f17984 */ /* 0x000fe80000000800 */
[----:B------:R-:W1:Y:S04]  /*699c0*/  LDS R243, [R3+0x1e780] ;  /* 0x01e7800003f37984 */ /* 0x000e680000000800 */
[----:B------:R3:W-:Y:S01]  /*699d0*/  STL.64 [R1+0xbe0], R40 ;  /* 0x000be02801007387 */ /* 0x0007e20000100a00 */
[----:B------:R4:W-:Y:S02]  /*699e0*/  STL.64 [R1+0xbe8], R42 ;  /* 0x000be82a01007387 */ /* 0x0009e40000100a00 */
[----:B------:R-:W2:Y:S02]  /*699f0*/  LDL.LU R13, [R1+0x4f4] ;  /* 0x0004f400010d7983 */ /* 0x000ea40000300800 */
[----:B------:R-:W2:Y:S01]  /*69a00*/  LDL.LU R14, [R1+0x4f8] ;  /* 0x0004f800010e7983 */ /* 0x000ea20000300800 */
[----:B------:R-:W2:Y:S04]  /*69a10*/  LDL.LU R15, [R1+0x4fc] ;  /* 0x0004fc00010f7983 */ /* 0x000ea80000300800 */
[----:B---3--:R-:W3:Y:S01]  /*69a20*/  LDL.LU R40, [R1+0x4e0] ;  /* 0x0004e00001287983 */ /* 0x008ee20000300800 */
[----:B------:R-:W3:Y:S02]  /*69a30*/  LDL.LU R41, [R1+0x4e4] ;  /* 0x0004e40001297983 */ /* 0x000ee40000300800 */
[----:B----4-:R-:W3:Y:S02]  /*69a40*/  LDL.LU R42, [R1+0x4e8] ;  /* 0x0004e800012a7983 */ /* 0x010ee40000300800 */
[----:B------:R-:W3:Y:S01]  /*69a50*/  LDL.LU R43, [R1+0x4ec] ;  /* 0x0004ec00012b7983 */ /* 0x000ee20000300800 */
[C---:B--2---:R-:W-:Y:S08]  /*69a60*/  HMMA.1688.F32.TF32 R12, R8.reuse, R178, R12 ;  /* 0x000000b2080c723c */ /* 0x044ff0000008100c */
[C---:B---3--:R-:W-:Y:S11]  /*69a70*/  HMMA.1688.F32.TF32 R40, R8.reuse, R182, R40 ;  /* 0x000000b60828723c */ /* 0x048ff60000081028 */
[----:B------:R-:W-:Y:S04]  /*69a80*/  @!UPT UIADD3 URZ, URZ, URZ, URZ ;  /* 0x0000003f3f3ff290 */ /* 0x000fe8000fffe03f */
[----:B------:R-:W-:Y:S01]  /*69a90*/  STL.64 [R1+0x11d0], R12 ;  /* 0x0011d00c01007387 */ /* 0x000fe20000100a00 */
[----:B------:R2:W-:Y:S02]  /*69aa0*/  STL.64 [R1+0x11d8], R14 ;  /* 0x0011d80e01007387 */ /* 0x0005e40000100a00 */
[C---:B--2---:R-:W-:Y:S05]  /*69ab0*/  HMMA.1688.F32.TF32 R12, R8.reuse, R190, R32 ;  /* 0x000000be080c723c */ /* 0x044fea0000081020 */
[----:B------:R-:W-:Y:S01]  /*69ac0*/  STL.64 [R1+0x11c0], R40 ;  /* 0x0011c02801007387 */ /* 0x000fe20000100a00 */
[----:B------:R-:W-:Y:S02]  /*69ad0*/  STL.64 [R1+0x11c8], R42 ;  /* 0x0011c82a01007387 */ /* 0x000fe40000100a00 */
[C---:B------:R-:W-:Y:S01]  /*69ae0*/  HMMA.1688.F32.TF32 R32, R8.reuse, R194, R172 ;  /* 0x000000c20820723c */ /* 0x040fe200000810ac */
[----:B------:R-:W-:Y:S01]  /*69af0*/  STL.64 [R1+0x11b0], R36 ;  /* 0x0011b02401007387 */ /* 0x000fe20000100a00 */
[----:B------:R-:W-:Y:S11]  /*69b00*/  STL.64 [R1+0x11b8], R38 ;  /* 0x0011b82601007387 */ /* 0x000ff60000100a00 */
[----:B------:R-:W-:Y:S02]  /*69b10*/  @!UPT UIADD3 URZ, URZ, URZ, URZ ;  /* 0x0000003f3f3ff290 */ /* 0x000fe4000fffe03f */
[----:B------:R-:W-:Y:S01]  /*69b20*/  STL.64 [R1+0x11a0], R12 ;  /* 0x0011a00c01007387 */ /* 0x000fe20000100a00 */
[----:B------:R2:W-:Y:S02]  /*69b30*/  STL.64 [R1+0x11a8], R14 ;  /* 0x0011a80e01007387 */ /* 0x0005e40000100a00 */
[C---:B--2---:R-:W-:Y:S05]  /*69b40*/  HMMA.1688.F32.TF32 R12, R8.reuse, R202, R164 ;  /* 0x000000ca080c723c */ /* 0x044fea00000810a4 */
[----:B------:R-:W-:Y:S01]  /*69b50*/  STL.64 [R1+0x1190], R32 ;  /* 0x0011902001007387 */ /* 0x000fe20000100a00 */
[----:B------:R2:W-:Y:S02]  /*69b60*/  STL.64 [R1+0x1198], R34 ;  /* 0x0011982201007387 */ /* 0x0005e40000100a00 */
[----:B------:R-:W-:Y:S02]  /*69b70*/  STL.64 [R1+0x1180], R20 ;  /* 0x0011801401007387 */ /* 0x000fe40000100a00 */
[----:B------:R3:W-:Y:S01]  /*69b80*/  STL.64 [R1+0x1188], R22 ;  /* 0x0011881601007387 */ /* 0x0007e20000100a00 */
[C---:B--2---:R-:W-:Y:S08]  /*69b90*/  HMMA.1688.F32.TF32 R32, R8.reuse, R206, R168 ;  /* 0x000000ce0820723c */ /* 0x044ff000000810a8 */
[C---:B---3--:R-:W-:Y:S04]  /*69ba0*/  HMMA.1688.F32.TF32 R20, R8.reuse, R210, R24 ;  /* 0x000000d20814723c */ /* 0x048fe80000081018 */
[----:B------:R-:W-:Y:S01]  /*69bb0*/  STL.64 [R1+0x1170], R12 ;  /* 0x0011700c01007387 */ /* 0x000fe20000100a00 */
[----:B------:R2:W-:Y:S03]  /*69bc0*/  STL.64 [R1+0x1178], R14 ;  /* 0x0011780e01007387 */ /* 0x0005e60000100a00 */
[C---:B--2---:R-:W-:Y:S07]  /*69bd0*/  HMMA.1688.F32.TF32 R12, R8.reuse, R214, R28 ;  /* 0x000000d6080c723c */ /* 0x044fee000008101c */
[----:B------:R-:W-:Y:S01]  /*69be0*/  STL.64 [R1+0x1160], R32 ;  /* 0x0011602001007387 */ /* 0x000fe20000100a00 */
[----:B------:R-:W-:Y:S01]  /*69bf0*/  STL.64 [R1+0x1168], R34 ;  /* 0x0011682201007387 */ /* 0x000fe20000100a00 */
[C---:B------:R-:W-:Y:S06]  /*69c00*/  HMMA.1688.F32.TF32 R24, R8.reuse, R218, R244 ;  /* 0x000000da0818723c */ /* 0x040fec00000810f4 */
[----:B------:R-:W-:Y:S01]  /*69c10*/  STL.64 [R1+0x1150], R20 ;  /* 0x0011501401007387 */ /* 0x000fe20000100a00 */
[----:B------:R2:W-:Y:S02]  /*69c20*/  STL.64 [R1+0x1158], R22 ;  /* 0x0011581601007387 */ /* 0x0005e40000100a00 */
[C---:B--2---:R-:W-:Y:S05]  /*69c30*/  HMMA.1688.F32.TF32 R20, R8.reuse, R222, R248 ;  /* 0x000000de0814723c */ /* 0x044fea00000810f8 */
[----:B------:R-:W-:Y:S01]  /*69c40*/  STL.64 [R1+0x1140], R12 ;  /* 0x0011400c01007387 */ /* 0x000fe20000100a00 */
[----:B------:R2:W-:Y:S02]  /*69c50*/  STL.64 [R1+0x1148], R14 ;  /* 0x0011480e01007387 */ /* 0x0005e40000100a00 */
[C---:B--2---:R-:W-:Y:S06]  /*69c60*/  HMMA.1688.F32.TF32 R12, R8.reuse, R226, R120 ;  /* 0x000000e2080c723c */ /* 0x044fec0000081078 */
[----:B------:R-:W-:Y:S01]  /*69c70*/  STL.64 [R1+0x1130], R24 ;  /* 0x0011301801007387 */ /* 0x000fe20000100a00 */
[----:B------:R2:W-:Y:S08]  /*69c80*/  STL.64 [R1+0x1138], R26 ;  /* 0x0011381a01007387 */ /* 0x0005f00000100a00 */
[----:B------:R-:W-:Y:S02]  /*69c90*/  STL.64 [R1+0x1120], R20 ;  /* 0x0011201401007387 */ /* 0x000fe40000100a00 */
[----:B------:R3:W-:Y:S01]  /*69ca0*/  STL.64 [R1+0x1128], R22 ;  /* 0x0011281601007387 */ /* 0x0007e20000100a00 */
[C---:B--2---:R-:W-:Y:S08]  /*69cb0*/  HMMA.1688.F32.TF32 R24, R8.reuse, R230, R124 ;  /* 0x000000e60818723c */ /* 0x044ff0000008107c */
[----:B---3--:R-:W-:Y:S01]  /*69cc0*/  HMMA.1688.F32.TF32 R20, R8, R234, R44 ;  /* 0x000000ea0814723c */ /* 0x008fe2000008102c */
[----:B------:R-:W-:-:S02]  /*69cd0*/  IMAD.MOV.U32 R244, RZ, RZ, R132 ;  /* 0x000000fffff47224 */ /* 0x000fc400078e0084 */
[----:B------:R-:W-:Y:S02]  /*69ce0*/  IMAD.MOV.U32 R245, RZ, RZ, R133 ;  /* 0x000000fffff57224 */ /* 0x000fe400078e0085 */
[----:B------:R-:W-:Y:S02]  /*69cf0*/  IMAD.MOV.U32 R246, RZ, RZ, R134 ;  /* 0x000000fffff67224 */ /* 0x000fe400078e0086 */
[----:B------:R-:W-:Y:S02]  /*69d00*/  IMAD.MOV.U32 R247, RZ, RZ, R135 ;  /* 0x000000fffff77224 */ /* 0x000fe400078e0087 */
[----:B------:R-:W-:Y:S01]  /*69d10*/  IMAD.MOV.U32 R248, RZ, RZ, R143 ;  /* 0x000000fffff87224 */ /* 0x000fe200078e008f */
[----:B------:R-:W-:Y:S01]  /*69d20*/  MOV R249, R146 ;  /* 0x0000009200f97202 */ /* 0x000fe20000000f00 */
[----:B------:R-:W-:Y:S01]  /*69d30*/  IMAD.MOV.U32 R250, RZ, RZ, R147 ;  /* 0x000000fffffa7224 */ /* 0x000fe200078e0093 */
[----:B------:R-:W-:Y:S01]  /*69d40*/  STL.64 [R1+0x1110], R12 ;  /* 0x0011100c01007387 */ /* 0x000fe20000100a00 */
[----:B------:R2:W-:Y:S02]  /*69d50*/  STL.64 [R1+0x1118], R14 ;  /* 0x0011180e01007387 */ /* 0x0005e40000100a00 */
[----:B------:R-:W-:-:S02]  /*69d60*/  IMAD.MOV.U32 R251, RZ, RZ, R252 ;  /* 0x000000fffffb7224 */ /* 0x000fc400078e00fc */
[----:B------:R-:W-:Y:S01]  /*69d70*/  IMAD.MOV.U32 R31, RZ, RZ, R0 ;  /* 0x000000ffff1f7224 */ /* 0x000fe200078e0000 */
[----:B------:R-:W-:Y:S04]  /*69d80*/  LDS R44, [R2+0x20080] ;  /* 0x02008000022c7984 */ /* 0x000fe80000000800 */
[----:B------:R-:W-:Y:S04]  /*69d90*/  LDS R46, [R2+0x22080] ;  /* 0x02208000022e7984 */ /* 0x000fe80000000800 */
[----:B------:R-:W-:Y:S04]  /*69da0*/  LDS R45, [R3+0x20080] ;  /* 0x02008000032d7984 */ /* 0x000fe80000000800 */
[----:B------:R-:W-:Y:S01]  /*69db0*/  LDS R47, [R3+0x22080] ;  /* 0x02208000032f7984 */ /* 0x000fe20000000800 */
[----:B--2---:R-:W-:Y:S03]  /*69dc0*/  HMMA.1688.F32.TF32 R12, R8, R238, R48 ;  /* 0x000000ee080c723c */ /* 0x004fe60000081030 */
[----:B------:R-:W-:Y:S01]  /*69dd0*/  STL.64 [R1+0x1100], R24 ;  /* 0x0011001801007387 */ /* 0x000fe20000100a00 */
[----:B------:R-:W-:Y:S02]  /*69de0*/  STL.64 [R1+0x1108], R26 ;  /* 0x0011081a01007387 */ /* 0x000fe40000100a00 */
[----:B------:R-:W-:Y:S02]  /*69df0*/  STL.64 [R1+0x10f0], R20 ;  /* 0x0010f01401007387 */ /* 0x000fe40000100a00 */
[----:B------:R-:W-:Y:S01]  /*69e00*/  STL.64 [R1+0x10f8], R22 ;  /* 0x0010f81601007387 */ /* 0x000fe20000100a00 */
[----:B------:R-:W-:Y:S01]  /*69e10*/  HMMA.1688.F32.TF32 R8, R16, R182, R56 ;  /* 0x000000b61008723c */ /* 0x000fe20000081038 */
[----:B------:R-:W-:Y:S04]  /*69e20*/  LDS R48, [R2+0x20000] ;  /* 0x0200000002307984 */ /* 0x000fe80000000800 */
[----:B------:R-:W-:Y:S04]  /*69e30*/  LDS R50, [R2+0x22000] ;  /* 0x0220000002327984 */ /* 0x000fe80000000800 */
[----:B------:R-:W-:Y:S04]  /*69e40*/  LDS R49, [R3+0x20000] ;  /* 0x0200000003317984 */ /* 0x000fe80000000800 */
[----:B------:R-:W-:Y:S04]  /*69e50*/  LDS R51, [R3+0x22000] ;  /* 0x0220000003337984 */ /* 0x000fe80000000800 */
[----:B------:R2:W-:Y:S01]  /*69e60*/  STL.64 [R1+0xbc0], R12 ;  /* 0x000bc00c01007387 */ /* 0x0005e20000100a00 */
[----:B------:R-:W-:Y:S01]  /*69e70*/  MOV R233, R14 ;  /* 0x0000000e00e97202 */ /* 0x000fe20000000f00 */
[----:B------:R-:W-:-:S02]  /*69e80*/  IMAD.MOV.U32 R232, RZ, RZ, R15 ;  /* 0x000000ffffe87224 */ /* 0x000fc400078e000f */
[C---:B--2---:R-:W-:Y:S03]  /*69e90*/  HMMA.1688.F32.TF32 R12, R16.reuse, R178, R52 ;  /* 0x000000b2100c723c */ /* 0x044fe60000081034 */
[----:B------:R2:W-:Y:S01]  /*69ea0*/  STL [R1+0x3134], R232 ;  /* 0x003134e801007387 */ /* 0x0005e20000100800 */
[----:B------:R3:W-:Y:S04]  /*69eb0*/  STL [R1+0x3130], R233 ;  /* 0x003130e901007387 */ /* 0x0007e80000100800 */
[C---:B------:R-:W-:Y:S01]  /*69ec0*/  HMMA.1688.F32.TF32 R20, R16.reuse, R186, R60 ;  /* 0x000000ba1014723c */ /* 0x040fe2000008103c */
[----:B--2---:R-:W-:Y:S02]  /*69ed0*/  IMAD.MOV.U32 R232, RZ, RZ, R10 ;  /* 0x000000ffffe87224 */ /* 0x004fe400078e000a */
[----:B---3--:R-:W-:Y:S11]  /*69ee0*/  IMAD.MOV.U32 R233, RZ, RZ, R11 ;  /* 0x000000ffffe97224 */ /* 0x008ff600078e000b */
[----:B------:R-:W-:Y:S01]  /*69ef0*/  @!UPT UIADD3 URZ, URZ, URZ, URZ ;  /* 0x0000003f3f3ff290 */ /* 0x000fe2000fffe03f */
[----:B------:R-:W-:Y:S01]  /*69f00*/  STL.64 [R1+0xbb0], R12 ;  /* 0x000bb00c01007387 */ /* 0x000fe20000100a00 */
[----:B------:R2:W-:Y:S02]  /*69f10*/  STL.64 [R1+0xbb8], R14 ;  /* 0x000bb80e01007387 */ /* 0x0005e40000100a00 */
[----:B------:R3:W-:Y:S01]  /*69f20*/  STL.64 [R1+0xba0], R8 ;  /* 0x000ba00801007387 */ /* 0x0007e20000100a00 */
[C---:B--2---:R-:W-:Y:S08]  /*69f30*/  HMMA.1688.F32.TF32 R12, R16.reuse, R190, R160 ;  /* 0x000000be100c723c */ /* 0x044ff000000810a0 */
[C---:B---3--:R-:W-:Y:S01]  /*69f40*/  HMMA.1688.F32.TF32 R8, R16.reuse, R194, R64 ;  /* 0x000000c21008723c */ /* 0x048fe20000081040 */
[----:B------:R-:W-:Y:S01]  /*69f50*/  STL.64 [R1+0xb90], R20 ;  /* 0x000b901401007387 */ /* 0x000fe20000100a00 */
[----:B------:R2:W-:Y:S06]  /*69f60*/  STL.64 [R1+0xb98], R22 ;  /* 0x000b981601007387 */ /* 0x0005ec0000100a00 */
[C---:B--2---:R-:W-:Y:S07]  /*69f70*/  HMMA.1688.F32.TF32 R20, R16.reuse, R198, R68 ;  /* 0x000000c61014723c */ /* 0x044fee0000081044 */
[----:B------:R-:W-:Y:S01]  /*69f80*/  STL.64 [R1+0xb80], R12 ;  /* 0x000b800c01007387 */ /* 0x000fe20000100a00 */
[----:B------:R2:W-:Y:S07]  /*69f90*/  STL.64 [R1+0xb88], R14 ;  /* 0x000b880e01007387 */ /* 0x0005ee0000100a00 */
[----:B------:R-:W-:Y:S02]  /*69fa0*/  STL.64 [R1+0xb70], R8 ;  /* 0x000b700801007387 */ /* 0x000fe40000100a00 */
        /* <DEDUP_REMOVED lines=28> */
[----:B--2---:R-:W-:Y:S08]  /*6a170*/  HMMA.1688.F32.TF32 R12, R16, R238, R108 ;  /* 0x000000ee100c723c */ /* 0x004ff0000008106c */
[C---:B-1----:R-:W-:Y:S01]  /*6a180*/  HMMA.1688.F32.TF32 R8, R240.reuse, R178, R112 ;  /* 0x000000b2f008723c */ /* 0x042fe20000081070 */
[----:B------:R-:W-:Y:S01]  /*6a190*/  STL.64 [R1+0xac0], R20 ;  /* 0x000ac01401007387 */ /* 0x000fe20000100a00 */
[----:B------:R-:W-:Y:S02]  /*6a1a0*/  STL.64 [R1+0xac8], R22 ;  /* 0x000ac81601007387 */ /* 0x000fe40000100a00 */
[----:B------:R-:W2:Y:S11]  /*6a1b0*/  LDL.LU R24, [R1+0x90] ;  /* 0x0000900001187983 */ /* 0x000eb60000300800 */
[----:B------:R-:W-:Y:S01]  /*6a1c0*/  STL.64 [R1+0xab0], R12 ;  /* 0x000ab00c01007387 */ /* 0x000fe20000100a00 */
[----:B------:R1:W-:Y:S07]  /*6a1d0*/  STL.64 [R1+0xab8], R14 ;  /* 0x000ab80e01007387 */ /* 0x0003ee0000100a00 */
[----:B------:R-:W-:Y:S02]  /*6a1e0*/  STL.64 [R1+0xaa0], R8 ;  /* 0x000aa00801007387 */ /* 0x000fe40000100a00 */
[----:B------:R3:W-:Y:S01]  /*6a1f0*/  STL.64 [R1+0xaa8], R10 ;  /* 0x000aa80a01007387 */ /* 0x0007e20000100a00 */
[----:B------:R-:W2:Y:S01]  /*6a200*/  LDL.LU R25, [R1+0x94] ;  /* 0x0000940001197983 */ /* 0x000ea20000300800 */
[----:B------:R-:W2:Y:S02]  /*6a210*/  LDL.LU R26, [R1+0x98] ;  /* 0x00009800011a7983 */ /* 0x000ea40000300800 */
[----:B------:R-:W2:Y:S02]  /*6a220*/  LDL.LU R27, [R1+0x9c] ;  /* 0x00009c00011b7983 */ /* 0x000ea40000300800 */
[----:B------:R-:W4:Y:S01]  /*6a230*/  LDL.LU R132, [R1+0x31fc] ;  /* 0x0031fc0001847983 */ /* 0x000f220000300800 */
[----:B------:R-:W4:Y:S01]  /*6a240*/  LDL.LU R133, [R1+0x31f8] ;  /* 0x0031f80001857983 */ /* 0x000f220000300800 */
[----:B------:R-:W4:Y:S02]  /*6a250*/  LDL.LU R134, [R1+0x31f4] ;  /* 0x0031f40001867983 */ /* 0x000f240000300800 */
[----:B------:R-:W4:Y:S01]  /*6a260*/  LDL.LU R135, [R1+0x31f0] ;  /* 0x0031f00001877983 */ /* 0x000f220000300800 */
[C---:B-1----:R-:W-:Y:S08]  /*6a270*/  HMMA.1688.F32.TF32 R12, R240.reuse, R182, R116 ;  /* 0x000000b6f00c723c */ /* 0x042ff00000081074 */
[C---:B---3--:R-:W-:Y:S11]  /*6a280*/  HMMA.1688.F32.TF32 R8, R240.reuse, R186, R4 ;  /* 0x000000baf008723c */ /* 0x048ff60000081004 */
[----:B------:R-:W-:Y:S04]  /*6a290*/  @!UPT UIADD3 URZ, URZ, URZ, URZ ;  /* 0x0000003f3f3ff290 */ /* 0x000fe8000fffe03f */
[----:B------:R-:W-:Y:S01]  /*6a2a0*/  STL.64 [R1+0xa90], R12 ;  /* 0x000a900c01007387 */ /* 0x000fe20000100a00 */
[----:B------:R1:W-:Y:S07]  /*6a2b0*/  STL.64 [R1+0xa98], R14 ;  /* 0x000a980e01007387 */ /* 0x0003ee0000100a00 */
[----:B------:R-:W-:Y:S02]  /*6a2c0*/  STL.64 [R1+0xa70], R8 ;  /* 0x000a700801007387 */ /* 0x000fe40000100a00 */
[----:B------:R-:W-:Y:S01]  /*6a2d0*/  STL.64 [R1+0xa78], R10 ;  /* 0x000a780a01007387 */ /* 0x000fe20000100a00 */
[----:B------:R-:W3:Y:S01]  /*6a2e0*/  LDL.LU R143, [R1+0x31ec] ;  /* 0x0031ec00018f7983 */ /* 0x000ee20000300800 */
[C---:B------:R-:W-:Y:S11]  /*6a2f0*/  HMMA.1688.F32.TF32 R4, R240.reuse, R190, R128 ;  /* 0x000000bef004723c */ /* 0x040ff60000081080 */
[----:B------:R-:W-:Y:S11]  /*6a300*/  @!UPT UIADD3 URZ, URZ, URZ, URZ ;  /* 0x0000003f3f3ff290 */ /* 0x000ff6000fffe03f */
[----:B------:R-:W-:Y:S01]  /*6a310*/  @!UPT UIADD3 URZ, URZ, URZ, URZ ;  /* 0x0000003f3f3ff290 */ /* 0x000fe2000fffe03f */
[----:B------:R-:W-:Y:S01]  /*6a320*/  STL.64 [R1+0xa50], R4 ;  /* 0x000a500401007387 */ /* 0x000fe20000100a00 */
[----:B------:R4:W-:Y:S01]  /*6a330*/  STL.64 [R1+0xa58], R6 ;  /* 0x000a580601007387 */ /* 0x0009e20000100a00 */
[C---:B-1----:R-:W-:Y:S01]  /*6a340*/  HMMA.1688.F32.TF32 R12, R240.reuse, R198, R136 ;  /* 0x000000c6f00c723c */ /* 0x042fe20000081088 */
[----:B------:R-:W2:Y:S01]  /*6a350*/  LDL.LU R146, [R1+0x31e8] ;  /* 0x0031e80001927983 */ /* 0x000ea20000300800 */
[----:B------:R-:W2:Y:S06]  /*6a360*/  LDL.LU R147, [R1+0x31e4] ;  /* 0x0031e40001937983 */ /* 0x000eac0000300800 */
[C---:B----4-:R-:W-:Y:S11]  /*6a370*/  HMMA.1688.F32.TF32 R4, R240.reuse, R194, R132 ;  /* 0x000000c2f004723c */ /* 0x050ff60000081084 */
[----:B------:R-:W-:Y:S11]  /*6a380*/  @!UPT UIADD3 URZ, URZ, URZ, URZ ;  /* 0x0000003f3f3ff290 */ /* 0x000ff6000fffe03f */
[----:B------:R-:W-:Y:S01]  /*6a390*/  @!UPT UIADD3 URZ, URZ, URZ, URZ ;  /* 0x0000003f3f3ff290 */ /* 0x000fe2000fffe03f */
[----:B------:R-:W-:Y:S01]  /*6a3a0*/  STL.64 [R1+0xa30], R4 ;  /* 0x000a300401007387 */ /* 0x000fe20000100a00 */
[----:B------:R1:W-:Y:S02]  /*6a3b0*/  STL [R1+0xa38], R6 ;  /* 0x000a380601007387 */ /* 0x0003e40000100800 */
[----:B------:R-:W-:Y:S01]  /*6a3c0*/  IMAD.MOV.U32 R252, RZ, RZ, R7 ;  /* 0x000000fffffc7224 */ /* 0x000fe200078e0007 */
[C---:B---3--:R-:W-:Y:S08]  /*6a3d0*/  HMMA.1688.F32.TF32 R8, R240.reuse, R202, R140 ;  /* 0x000000caf008723c */ /* 0x048ff0000008108c */
[C---:B-1----:R-:W-:Y:S01]  /*6a3e0*/  HMMA.1688.F32.TF32 R4, R240.reuse, R206, R156 ;  /* 0x000000cef004723c */ /* 0x042fe2000008109c */
[----:B------:R-:W-:Y:S01]  /*6a3f0*/  STL.64 [R1+0xa20], R12 ;  /* 0x000a200c01007387 */ /* 0x000fe20000100a00 */
[----:B------:R2:W-:Y:S02]  /*6a400*/  STL.64 [R1+0xa28], R14 ;  /* 0x000a280e01007387 */ /* 0x0005e40000100a00 */
[----:B------:R-:W3:Y:S04]  /*6a410*/  LDL.LU R28, [R1+0x7d0] ;  /* 0x0007d000011c7983 */ /* 0x000ee80000300800 */
[----:B------:R-:W-:Y:S01]  /*6a420*/  HMMA.1688.F32.TF32 R16, R240, R230, R248 ;  /* 0x000000e6f010723c */ /* 0x000fe200000810f8 */
[----:B------:R-:W-:Y:S04]  /*6a430*/  LDS R202, [R2+0x22500] ;  /* 0x0225000002ca7984 */ /* 0x000fe80000000800 */
[----:B------:R-:W-:Y:S01]  /*6a440*/  LDS R203, [R3+0x22500] ;  /* 0x0225000003cb7984 */ /* 0x000fe20000000800 */
[----:B------:R-:W-:Y:S01]  /*6a450*/  IMAD.MOV.U32 R206, RZ, RZ, R180 ;  /* 0x000000ffffce7224 */ /* 0x000fe200078e00b4 */
[----:B------:R-:W-:-:S02]  /*6a460*/  MOV R207, R181 ;  /* 0x000000b500cf7202 */ /* 0x000fc40000000f00 */
[----:B------:R-:W-:Y:S04]  /*6a470*/  LDS R230, [R2+0x22580] ;  /* 0x0225800002e67984 */ /* 0x000fe80000000800 */
[----:B------:R-:W-:Y:S04]  /*6a480*/  LDS R231, [R3+0x22580] ;  /* 0x0225800003e77984 */ /* 0x000fe80000000800 */
[----:B------:R-:W-:Y:S01]  /*6a490*/  STL.64 [R1+0xa10], R8 ;  /* 0x000a100801007387 */ /* 0x000fe20000100a00 */
[----:B------:R1:W-:Y:S02]  /*6a4a0*/  STL.64 [R1+0xa18], R10 ;  /* 0x000a180a01007387 */ /* 0x0003e40000100a00 */
[----:B------:R-:W-:Y:S02]  /*6a4b0*/  STL.64 [R1+0x9e0], R4 ;  /* 0x0009e00401007387 */ /* 0x000fe40000100a00 */
[----:B------:R4:W-:Y:S01]  /*6a4c0*/  STL.64 [R1+0x9e8], R6 ;  /* 0x0009e80601007387 */ /* 0x0009e20000100a00 */
[----:B------:R-:W3:Y:S01]  /*6a4d0*/  LDL.LU R29, [R1+0x7d4] ;  /* 0x0007d400011d7983 */ /* 0x000ee20000300800 */
[----:B------:R-:W3:Y:S02]  /*6a4e0*/  LDL.LU R30, [R1+0x7d8] ;  /* 0x0007d800011e7983 */ /* 0x000ee40000300800 */
[----:B------:R-:W3:Y:S01]  /*6a4f0*/  LDL.LU R0, [R1+0x31e0] ;  /* 0x0031e00001007983 */ /* 0x000ee20000300800 */
[C---:B--2---:R-:W-:Y:S08]  /*6a500*/  HMMA.1688.F32.TF32 R12, R240.reuse, R210, R144 ;  /* 0x000000d2f00c723c */ /* 0x044ff00000081090 */
[C---:B-1----:R-:W-:Y:S08]  /*6a510*/  HMMA.1688.F32.TF32 R8, R240.reuse, R214, R148 ;  /* 0x000000d6f008723c */ /* 0x042ff00000081094 */
[C---:B----4-:R-:W-:Y:S07]  /*6a520*/  HMMA.1688.F32.TF32 R4, R240.reuse, R218, R152 ;  /* 0x000000daf004723c */ /* 0x050fee0000081098 */
[----:B------:R-:W-:Y:S01]  /*6a530*/  STL.64 [R1+0x9c0], R12 ;  /* 0x0009c00c01007387 */ /* 0x000fe20000100a00 */
[----:B------:R1:W-:Y:S07]  /*6a540*/  STL.64 [R1+0x9c8], R14 ;  /* 0x0009c80e01007387 */ /* 0x0003ee0000100a00 */
[----:B------:R-:W-:Y:S02]  /*6a550*/  STL.64 [R1+0x990], R8 ;  /* 0x0009900801007387 */ /* 0x000fe40000100a00 */
[----:B------:R-:W-:Y:S06]  /*6a560*/  STL.64 [R1+0x998], R10 ;  /* 0x0009980a01007387 */ /* 0x000fec0000100a00 */
[----:B------:R-:W-:Y:S01]  /*6a570*/  STL.64 [R1+0x950], R4 ;  /* 0x0009500401007387 */ /* 0x000fe20000100a00 */
[----:B------:R-:W-:Y:S01]  /*6a580*/  STL.64 [R1+0x958], R6 ;  /* 0x0009580601007387 */ /* 0x000fe20000100a00 */
[C---:B-1----:R-:W-:Y:S02]  /*6a590*/  HMMA.1688.F32.TF32 R12, R240.reuse, R222, R24 ;  /* 0x000000def00c723c */ /* 0x042fe40000081018 */
[----:B---3--:R-:W1:Y:S04]  /*6a5a0*/  LDSM.16.M88.4 R4, [R0+0x80100] ;  /* 0x080100000004783b */ /* 0x008e680000000200 */
[----:B------:R-:W2:Y:S02]  /*6a5b0*/  LDSM.16.M88.4 R8, [R0+0x84100] ;  /* 0x084100000008783b */ /* 0x000ea40000000200 */
[----:B------:R-:W-:Y:S02]  /*6a5c0*/  HMMA.1688.F32.TF32 R20, R240, R234, R28 ;  /* 0x000000eaf014723c */ /* 0x000fe4000008101c */
[----:B------:R-:W-:Y:S04]  /*6a5d0*/  LDSM.16.M88.4 R36, [R0+0x90100] ;  /* 0x090100000024783b */ /* 0x000fe80000000200 */
[----:B------:R-:W-:Y:S04]  /*6a5e0*/  LDSM.16.M88.4 R32, [R0+0x94100] ;  /* 0x094100000020783b */ /* 0x000fe80000000200 */
[----:B------:R-:W-:Y:S01]  /*6a5f0*/  LDSM.16.M88.4 R24, [R0+0x9c100] ;  /* 0x09c100000018783b */ /* 0x000fe20000000200 */
[----:B------:R-:W-:Y:S03]  /*6a600*/  LDSM.16.M88.4 R28, [R0+0xa0100] ;  /* 0x0a010000001c783b */ /* 0x000fe60000000200 */
[----:B------:R-:W-:Y:S04]  /*6a610*/  LDSM.16.M88.4 R136, [R0+0xa4100] ;  /* 0x0a4100000088783b */ /* 0x000fe80000000200 */
[----:B------:R-:W-:Y:S04]  /*6a620*/  LDSM.16.M88.4 R132, [R0+0xa8100] ;  /* 0x0a8100000084783b */ /* 0x000fe80000000200 */
[----:B------:R-:W-:Y:S04]  /*6a630*/  LDSM.16.M88.4 R112, [R0+0xac100] ;  /* 0x0ac100000070783b */ /* 0x000fe80000000200 */
[----:B------:R-:W-:Y:S04]  /*6a640*/  LDSM.16.M88.4 R116, [R0+0xb0100] ;  /* 0x0b0100000074783b */ /* 0x000fe80000000200 */
[----:B------:R-:W-:Y:S04]  /*6a650*/  LDSM.16.M88.4 R128, [R0+0xb4100] ;  /* 0x0b4100000080783b */ /* 0x000fe80000000200 */
[----:B------:R-:W-:Y:S04]  /*6a660*/  LDSM.16.M88.4 R124, [R0+0xb8100] ;  /* 0x0b810000007c783b */ /* 0x000fe80000000200 */
[----:B------:R-:W-:Y:S01]  /*6a670*/  LDSM.16.M88.4 R120, [R0+0xbc100] ;  /* 0x0bc100000078783b */ /* 0x000fe20000000200 */
[----:B------:R-:W-:-:S02]  /*6a680*/  IMAD.MOV.U32 R218, RZ, RZ, R176 ;  /* 0x000000ffffda7224 */ /* 0x000fc400078e00b0 */
[----:B------:R-:W-:Y:S02]  /*6a690*/  IMAD.MOV.U32 R219, RZ, RZ, R177 ;  /* 0x000000ffffdb7224 */ /* 0x000fe400078e00b1 */
[----:B------:R-:W-:Y:S02]  /*6a6a0*/  IMAD.MOV.U32 R210, RZ, RZ, R193 ;  /* 0x000000ffffd27224 */ /* 0x000fe400078e00c1 */
[----:B------:R-:W-:Y:S01]  /*6a6b0*/  IMAD.MOV.U32 R211, RZ, RZ, R192 ;  /* 0x000000ffffd37224 */ /* 0x000fe200078e00c0 */
[----:B------:R-:W-:Y:S04]  /*6a6c0*/  LDS R234, [R2+0x22700] ;  /* 0x0227000002ea7984 */ /* 0x000fe80000000800 */
[----:B------:R-:W-:Y:S04]  /*6a6d0*/  LDS R235, [R3+0x22700] ;  /* 0x0227000003eb7984 */ /* 0x000fe80000000800 */
[----:B-1----:R-:W-:Y:S01]  /*6a6e0*/  STL [R1+0x2ff0], R6 ;  /* 0x002ff00601007387 */ /* 0x002fe20000100800 */
[----:B------:R-:W-:Y:S02]  /*6a6f0*/  STL [R1+0x2fec], R7 ;  /* 0x002fec0701007387 */ /* 0x000fe40000100800 */
[----:B--2---:R-:W-:Y:S02]  /*6a700*/  STL [R1+0x2fe8], R10 ;  /* 0x002fe80a01007387 */ /* 0x004fe40000100800 */
[----:B------:R-:W-:Y:S01]  /*6a710*/  STL.64 [R1+0x930], R12 ;  /* 0x0009300c01007387 */ /* 0x000fe20000100a00 */
[----:B------:R1:W-:Y:S02]  /*6a720*/  STL.64 [R1+0x938], R14 ;  /* 0x0009380e01007387 */ /* 0x0003e40000100a00 */
[C---:B-1----:R-:W-:Y:S02]  /*6a730*/  HMMA.1688.F32.TF32 R12, R240.reuse, R226, R244 ;  /* 0x000000e2f00c723c */ /* 0x042fe400000810f4 */
[----:B------:R-:W-:Y:S01]  /*6a740*/  STL [R1+0x2fe4], R11 ;  /* 0x002fe40b01007387 */ /* 0x000fe20000100800 */
[----:B------:R-:W2:Y:S11]  /*6a750*/  LDL.LU R244, [R1+0x920] ;  /* 0x0009200001f47983 */ /* 0x000eb60000300800 */
[----:B------:R-:W-:Y:S09]  /*6a760*/  @!UPT UIADD3 URZ, URZ, URZ, URZ ;  /* 0x0000003f3f3ff290 */ /* 0x000ff2000fffe03f */
[----:B------:R-:W-:Y:S01]  /*6a770*/  STL.64 [R1+0x910], R12 ;  /* 0x0009100c01007387 */ /* 0x000fe20000100a00 */
[----:B------:R-:W-:Y:S02]  /*6a780*/  STL.64 [R1+0x918], R14 ;  /* 0x0009180e01007387 */ /* 0x000fe40000100a00 */
[----:B------:R-:W2:Y:S02]  /*6a790*/  LDL.LU R245, [R1+0x924] ;  /* 0x0009240001f57983 */ /* 0x000ea40000300800 */
[----:B------:R-:W2:Y:S01]  /*6a7a0*/  LDL.LU R246, [R1+0x928] ;  /* 0x0009280001f67983 */ /* 0x000ea20000300800 */
[----:B------:R-:W2:Y:S04]  /*6a7b0*/  LDL.LU R247, [R1+0x92c] ;  /* 0x00092c0001f77983 */ /* 0x000ea80000300800 */
[----:B------:R-:W1:Y:S04]  /*6a7c0*/  LDSM.16.M88.4 R12, [R0+0x88100] ;  /* 0x08810000000c783b */ /* 0x000e680000000200 */
[----:B-1----:R-:W-:Y:S01]  /*6a7d0*/  STL [R1+0x2ff4], R14 ;  /* 0x002ff40e01007387 */ /* 0x002fe20000100800 */
[----:B------:R-:W-:Y:S02]  /*6a7e0*/  STL [R1+0x2fe0], R15 ;  /* 0x002fe00f01007387 */ /* 0x000fe40000100800 */
[----:B------:R-:W3:Y:S02]  /*6a7f0*/  LDL.LU R248, [R1+0xc60] ;  /* 0x000c600001f87983 */ /* 0x000ee40000300800 */
[----:B------:R-:W-:Y:S01]  /*6a800*/  STL.64 [R1+0x8e0], R16 ;  /* 0x0008e01001007387 */ /* 0x000fe20000100a00 */
[----:B------:R-:W-:Y:S01]  /*6a810*/  STL.64 [R1+0x8e8], R18 ;  /* 0x0008e81201007387 */ /* 0x000fe20000100a00 */
[----:B------:R-:W3:Y:S02]  /*6a820*/  LDL.LU R249, [R1+0xc64] ;  /* 0x000c640001f97983 */ /* 0x000ee40000300800 */
[----:B------:R-:W3:Y:S02]  /*6a830*/  LDL.LU R250, [R1+0xc68] ;  /* 0x000c680001fa7983 */ /* 0x000ee40000300800 */
[----:B------:R-:W3:Y:S01]  /*6a840*/  LDL.LU R251, [R1+0xc6c] ;  /* 0x000c6c0001fb7983 */ /* 0x000ee20000300800 */
[----:B------:R-:W1:Y:S04]  /*6a850*/  LDSM.16.M88.4 R16, [R0+0x8c100] ;  /* 0x08c100000010783b */ /* 0x000e680000000200 */
[----:B-1----:R-:W-:Y:S01]  /*6a860*/  STL [R1+0x2ffc], R18 ;  /* 0x002ffc1201007387 */ /* 0x002fe20000100800 */
[----:B------:R-:W-:Y:S02]  /*6a870*/  STL [R1+0x2ff8], R19 ;  /* 0x002ff81301007387 */ /* 0x000fe40000100800 */
[----:B------:R-:W4:Y:S02]  /*6a880*/  LDL.LU R168, [R1+0xcd0] ;  /* 0x000cd00001a87983 */ /* 0x000f240000300800 */
[----:B------:R-:W-:Y:S01]  /*6a890*/  STL.64 [R1+0x5c0], R20 ;  /* 0x0005c01401007387 */ /* 0x000fe20000100a00 */
[----:B------:R-:W-:Y:S01]  /*6a8a0*/  STL.64 [R1+0x5c8], R22 ;  /* 0x0005c81601007387 */ /* 0x000fe20000100a00 */
[----:B------:R-:W4:Y:S02]  /*6a8b0*/  LDL.LU R169, [R1+0xcd4] ;  /* 0x000cd40001a97983 */ /* 0x000f240000300800 */
[----:B------:R-:W4:Y:S02]  /*6a8c0*/  LDL.LU R170, [R1+0xcd8] ;  /* 0x000cd80001aa7983 */ /* 0x000f240000300800 */
[----:B------:R-:W4:Y:S01]  /*6a8d0*/  LDL.LU R171, [R1+0xcdc] ;  /* 0x000cdc0001ab7983 */ /* 0x000f220000300800 */
[----:B------:R-:W1:Y:S04]  /*6a8e0*/  LDSM.16.M88.4 R20, [R0+0x98100] ;  /* 0x098100000014783b */ /* 0x000e680000000200 */
[----:B------:R-:W-:Y:S01]  /*6a8f0*/  STL [R1+0x3004], R38 ;  /* 0x0030042601007387 */ /* 0x000fe20000100800 */
[----:B------:R-:W-:Y:S02]  /*6a900*/  STL [R1+0x3000], R39 ;  /* 0x0030002701007387 */ /* 0x000fe40000100800 */
[----:B------:R-:W-:Y:S02]  /*6a910*/  STL [R1+0x300c], R34 ;  /* 0x00300c2201007387 */ /* 0x000fe40000100800 */
[----:B------:R-:W-:Y:S01]  /*6a920*/  STL [R1+0x3008], R35 ;  /* 0x0030082301007387 */ /* 0x000fe20000100800 */
[----:B-1----:R-:W-:Y:S01]  /*6a930*/  STL [R1+0x3014], R22 ;  /* 0x0030141601007387 */ /* 0x002fe20000100800 */
[----:B------:R-:W-:Y:S02]  /*6a940*/  STL [R1+0x3010], R23 ;  /* 0x0030101701007387 */ /* 0x000fe40000100800 */
[----:B------:R-:W-:Y:S02]  /*6a950*/  STL [R1+0x301c], R26 ;  /* 0x00301c1a01007387 */ /* 0x000fe40000100800 */
[----:B------:R-:W-:Y:S01]  /*6a960*/  STL [R1+0x3018], R27 ;  /* 0x0030181b01007387 */ /* 0x000fe20000100800 */
[----:B------:R-:W-:Y:S01]  /*6a970*/  STL [R1+0x3024], R30 ;  /* 0x0030241e01007387 */ /* 0x000fe20000100800 */
[----:B------:R-:W-:Y:S01]  /*6a980*/  STL [R1+0x3020], R31 ;  /* 0x0030201f01007387 */ /* 0x000fe20000100800 */
[----:B--2---:R-:W-:Y:S02]  /*6a990*/  HMMA.1688.F32.TF32 R240, R240, R238, R244 ;  /* 0x000000eef0f0723c */ /* 0x004fe400000810f4 */
[----:B------:R-:W2:Y:S01]  /*6a9a0*/  LDL.LU R244, [R1+0xd30] ;  /* 0x000d300001f47983 */ /* 0x000ea20000300800 */
[----:B------:R-:W2:Y:S02]  /*6a9b0*/  LDL.LU R245, [R1+0xd34] ;  /* 0x000d340001f57983 */ /* 0x000ea40000300800 */
[----:B------:R-:W2:Y:S02]  /*6a9c0*/  LDL.LU R246, [R1+0xd38] ;  /* 0x000d380001f67983 */ /* 0x000ea40000300800 */
[----:B------:R-:W2:Y:S01]  /*6a9d0*/  LDL.LU R247, [R1+0xd3c] ;  /* 0x000d3c0001f77983 */ /* 0x000ea20000300800 */
[----:B------:R-:W-:Y:S04]  /*6a9e0*/  LDS R238, [R2+0x22600] ;  /* 0x0226000002ee7984 */ /* 0x000fe80000000800 */
[----:B------:R-:W-:Y:S11]  /*6a9f0*/  LDS R239, [R3+0x22600] ;  /* 0x0226000003ef7984 */ /* 0x000ff60000000800 */
[----:B------:R-:W-:Y:S01]  /*6aa00*/  STL.64 [R1+0x3118], R242 ;  /* 0x003118f201007387 */ /* 0x000fe20000100a00 */
[----:B------:R-:W-:Y:S02]  /*6aa10*/  STL.64 [R1+0x3110], R240 ;  /* 0x003110f001007387 */ /* 0x000fe40000100a00 */
[----:B------:R-:W-:Y:S02]  /*6aa20*/  STL [R1+0x302c], R138 ;  /* 0x00302c8a01007387 */ /* 0x000fe40000100800 */
[----:B------:R-:W-:Y:S01]  /*6aa30*/  STL [R1+0x3028], R139 ;  /* 0x0030288b01007387 */ /* 0x000fe20000100800 */
[C---:B---3--:R-:W-:Y:S01]  /*6aa40*/  HMMA.1688.F32.TF32 R40, R48.reuse, R4, R248 ;  /* 0x000000043028723c */ /* 0x048fe200000810f8 */
[----:B------:R-:W3:Y:S11]  /*6aa50*/  LDL.LU R248, [R1+0x10e0] ;  /* 0x0010e00001f87983 */ /* 0x000ef60000300800 */
[----:B------:R-:W-:Y:S11]  /*6aa60*/  @!UPT UIADD3 URZ, URZ, URZ, URZ ;  /* 0x0000003f3f3ff290 */ /* 0x000ff6000fffe03f */
[----:B------:R-:W-:Y:S01]  /*6aa70*/  STL.64 [R1+0x210], R40 ;  /* 0x0002102801007387 */ /* 0x000fe20000100a00 */
[----:B------:R4:W-:Y:S02]  /*6aa80*/  STL.64 [R1+0x218], R42 ;  /* 0x0002182a01007387 */ /* 0x0009e40000100a00 */
[----:B------:R-:W3:Y:S02]  /*6aa90*/  LDL.LU R249, [R1+0x10e4] ;  /* 0x0010e40001f97983 */ /* 0x000ee40000300800 */
[----:B------:R-:W3:Y:S01]  /*6aaa0*/  LDL.LU R250, [R1+0x10e8] ;  /* 0x0010e80001fa7983 */ /* 0x000ee20000300800 */
[----:B------:R-:W3:Y:S01]  /*6aab0*/  LDL.LU R251, [R1+0x10ec] ;  /* 0x0010ec0001fb7983 */ /* 0x000ee20000300800 */
[----:B------:R-:W-:Y:S02]  /*6aac0*/  STL [R1+0x3034], R134 ;  /* 0x0030348601007387 */ /* 0x000fe40000100800 */
[----:B------:R-:W-:Y:S02]  /*6aad0*/  STL [R1+0x3030], R135 ;  /* 0x0030308701007387 */ /* 0x000fe40000100800 */
[----:B------:R-:W-:Y:S01]  /*6aae0*/  STL [R1+0x303c], R114 ;  /* 0x00303c7201007387 */ /* 0x000fe20000100800 */
[----:B------:R-:W-:Y:S01]  /*6aaf0*/  STL [R1+0x3038], R115 ;  /* 0x0030387301007387 */ /* 0x000fe20000100800 */
[----:B------:R-:W-:Y:S01]  /*6ab00*/  STL [R1+0x3044], R118 ;  /* 0x0030447601007387 */ /* 0x000fe20000100800 */
[C---:B----4-:R-:W-:Y:S02]  /*6ab10*/  HMMA.1688.F32.TF32 R40, R48.reuse, R8, R168 ;  /* 0x000000083028723c */ /* 0x050fe400000810a8 */
[----:B------:R-:W-:Y:S01]  /*6ab20*/  STL [R1+0x3040], R119 ;  /* 0x0030407701007387 */ /* 0x000fe20000100800 */
[----:B------:R-:W-:Y:S02]  /*6ab30*/  STL [R1+0x304c], R130 ;  /* 0x00304c8201007387 */ /* 0x000fe40000100800 */
[----:B------:R-:W-:Y:S02]  /*6ab40*/  STL [R1+0x3048], R131 ;  /* 0x0030488301007387 */ /* 0x000fe40000100800 */
[----:B------:R-:W-:Y:S01]  /*6ab50*/  STL [R1+0x3054], R126 ;  /* 0x0030547e01007387 */ /* 0x000fe20000100800 */
[----:B------:R-:W-:Y:S01]  /*6ab60*/  STL [R1+0x3050], R127 ;  /* 0x0030507f01007387 */ /* 0x000fe20000100800 */
[----:B------:R-:W4:Y:S11]  /*6ab70*/  LDL.LU R168, [R1+0x10d0] ;  /* 0x0010d00001a87983 */ /* 0x000f360000300800 */
[----:B------:R-:W-:Y:S03]  /*6ab80*/  @!UPT UIADD3 URZ, URZ, URZ, URZ ;  /* 0x0000003f3f3ff290 */ /* 0x000fe6000fffe03f */
[----:B------:R-:W-:Y:S01]  /*6ab90*/  STL.64 [R1+0x200], R40 ;  /* 0x0002002801007387 */ /* 0x000fe20000100a00 */
[----:B------:R2:W-:Y:S02]  /*6aba0*/  STL.64 [R1+0x208], R42 ;  /* 0x0002082a01007387 */ /* 0x0005e40000100a00 */
[----:B------:R-:W4:Y:S02]  /*6abb0*/  LDL.LU R169, [R1+0x10d4] ;  /* 0x0010d40001a97983 */ /* 0x000f240000300800 */
[----:B------:R-:W4:Y:S01]  /*6abc0*/  LDL.LU R170, [R1+0x10d8] ;  /* 0x0010d80001aa7983 */ /* 0x000f220000300800 */
[----:B------:R-:W4:Y:S01]  /*6abd0*/  LDL.LU R171, [R1+0x10dc] ;  /* 0x0010dc0001ab7983 */ /* 0x000f220000300800 */
[----:B------:R-:W-:Y:S02]  /*6abe0*/  STL [R1+0x305c], R122 ;  /* 0x00305c7a01007387 */ /* 0x000fe40000100800 */
[----:B------:R1:W-:Y:S02]  /*6abf0*/  STL [R1+0x3058], R123 ;  /* 0x0030587b01007387 */ /* 0x0003e40000100800 */
[----:B------:R-:W-:Y:S01]  /*6ac00*/  STL [R1+0x28fc], R0 ;  /* 0x0028fc0001007387 */ /* 0x000fe20000100800 */
[C---:B--2---:R-:W-:Y:S01]  /*6ac10*/  HMMA.1688.F32.TF32 R40, R48.reuse, R12, R244 ;  /* 0x0000000c3028723c */ /* 0x044fe200000810f4 */
[----:B------:R-:W2:Y:S01]  /*6ac20*/  LDL.LU R244, [R1+0x10c0] ;  /* 0x0010c00001f47983 */ /* 0x000ea20000300800 */
[----:B------:R-:W2:Y:S02]  /*6ac30*/  LDL.LU R245, [R1+0x10c4] ;  /* 0x0010c40001f57983 */ /* 0x000ea40000300800 */
[----:B------:R-:W2:Y:S02]  /*6ac40*/  LDL.LU R246, [R1+0x10c8] ;  /* 0x0010c80001f67983 */ /* 0x000ea40000300800 */
[----:B------:R-:W2:Y:S11]  /*6ac50*/  LDL.LU R247, [R1+0x10cc] ;  /* 0x0010cc0001f77983 */ /* 0x000eb60000300800 */
[----:B------:R-:W-:Y:S07]  /*6ac60*/  @!UPT UIADD3 URZ, URZ, URZ, URZ ;  /* 0x0000003f3f3ff290 */ /* 0x000fee000fffe03f */
[----:B------:R-:W-:Y:S02]  /*6ac70*/  IMAD.MOV.U32 R135, RZ, RZ, R43 ;  /* 0x000000ffff877224 */ /* 0x000fe400078e002b */
[----:B------:R-:W-:Y:S02]  /*6ac80*/  IMAD.MOV.U32 R134, RZ, RZ, R42 ;  /* 0x000000ffff867224 */ /* 0x000fe400078e002a */
[----:B------:R-:W-:Y:S02]  /*6ac90*/  IMAD.MOV.U32 R115, RZ, RZ, R41 ;  /* 0x000000ffff737224 */ /* 0x000fe400078e0029 */
[----:B------:R-:W-:Y:S01]  /*6aca0*/  IMAD.MOV.U32 R114, RZ, RZ, R40 ;  /* 0x000000ffff727224 */ /* 0x000fe200078e0028 */
[----:B------:R-:W-:Y:S01]  /*6acb0*/  STL [R1+0x306c], R135 ;  /* 0x00306c8701007387 */ /* 0x000fe20000100800 */
[----:B------:R-:W-:Y:S02]  /*6acc0*/  STL [R1+0x3068], R134 ;  /* 0x0030688601007387 */ /* 0x000fe40000100800 */
[----:B------:R-:W-:Y:S02]  /*6acd0*/  STL [R1+0x3064], R115 ;  /* 0x0030647301007387 */ /* 0x000fe40000100800 */
[----:B------:R1:W-:Y:S01]  /*6ace0*/  STL [R1+0x3060], R114 ;  /* 0x0030607201007387 */ /* 0x0003e20000100800 */
[C---:B---3--:R-:W-:Y:S01]  /*6acf0*/  HMMA.1688.F32.TF32 R40, R48.reuse, R16, R248 ;  /* 0x000000103028723c */ /* 0x048fe200000810f8 */
[----:B------:R-:W3:Y:S01]  /*6ad00*/  LDL.LU R248, [R1+0x10b0] ;  /* 0x0010b00001f87983 */ /* 0x000ee20000300800 */
[----:B------:R-:W3:Y:S02]  /*6ad10*/  LDL.LU R249, [R1+0x10b4] ;  /* 0x0010b40001f97983 */ /* 0x000ee40000300800 */
[----:B------:R-:W3:Y:S02]  /*6ad20*/  LDL.LU R250, [R1+0x10b8] ;  /* 0x0010b80001fa7983 */ /* 0x000ee40000300800 */
[----:B------:R-:W3:Y:S11]  /*6ad30*/  LDL.LU R251, [R1+0x10bc] ;  /* 0x0010bc0001fb7983 */ /* 0x000ef60000300800 */
[----:B------:R-:W-:Y:S07]  /*6ad40*/  @!UPT UIADD3 URZ, URZ, URZ, URZ ;  /* 0x0000003f3f3ff290 */ /* 0x000fee000fffe03f */
[----:B------:R-:W-:Y:S02]  /*6ad50*/  IMAD.MOV.U32 R119, RZ, RZ, R43 ;  /* 0x000000ffff777224 */ /* 0x000fe400078e002b */
[----:B------:R-:W-:Y:S02]  /*6ad60*/  IMAD.MOV.U32 R118, RZ, RZ, R42 ;  /* 0x000000ffff767224 */ /* 0x000fe400078e002a */
[----:B------:R-:W-:Y:S01]  /*6ad70*/  IMAD.MOV.U32 R131, RZ, RZ, R41 ;  /* 0x000000ffff837224 */ /* 0x000fe200078e0029 */
[----:B------:R-:W-:Y:S01]  /*6ad80*/  MOV R130, R40 ;  /* 0x0000002800827202 */ /* 0x000fe20000000f00 */
[----:B------:R-:W-:Y:S01]  /*6ad90*/  STL [R1+0x307c], R119 ;  /* 0x00307c7701007387 */ /* 0x000fe20000100800 */
[----:B------:R-:W-:Y:S02]  /*6ada0*/  STL [R1+0x3078], R118 ;  /* 0x0030787601007387 */ /* 0x000fe40000100800 */
[----:B------:R-:W-:Y:S02]  /*6adb0*/  STL [R1+0x3074], R131 ;  /* 0x0030748301007387 */ /* 0x000fe40000100800 */
[----:B------:R1:W-:Y:S01]  /*6adc0*/  STL [R1+0x3070], R130 ;  /* 0x0030708201007387 */ /* 0x0003e20000100800 */
[C---:B----4-:R-:W-:Y:S01]  /*6add0*/  HMMA.1688.F32.TF32 R40, R48.reuse, R36, R168 ;  /* 0x000000243028723c */ /* 0x050fe200000810a8 */
[----:B------:R-:W4:Y:S01]  /*6ade0*/  LDL.LU R168, [R1+0x10a0] ;  /* 0x0010a00001a87983 */ /* 0x000f220000300800 */
[----:B------:R-:W4:Y:S02]  /*6adf0*/  LDL.LU R169, [R1+0x10a4] ;  /* 0x0010a40001a97983 */ /* 0x000f240000300800 */
[----:B------:R-:W4:Y:S02]  /*6ae00*/  LDL.LU R170, [R1+0x10a8] ;  /* 0x0010a80001aa7983 */ /* 0x000f240000300800 */
[----:B------:R-:W4:Y:S11]  /*6ae10*/  LDL.LU R171, [R1+0x10ac] ;  /* 0x0010ac0001ab7983 */ /* 0x000f360000300800 */
[----:B------:R-:W-:Y:S07]  /*6ae20*/  @!UPT UIADD3 URZ, URZ, URZ, URZ ;  /* 0x0000003f3f3ff290 */ /* 0x000fee000fffe03f */
[----:B------:R-:W-:Y:S02]  /*6ae30*/  IMAD.MOV.U32 R31, RZ, RZ, R43 ;  /* 0x000000ffff1f7224 */ /* 0x000fe400078e002b */
[----:B------:R-:W-:Y:S02]  /*6ae40*/  IMAD.MOV.U32 R30, RZ, RZ, R42 ;  /* 0x000000ffff1e7224 */ /* 0x000fe400078e002a */
[----:B------:R-:W-:Y:S02]  /*6ae50*/  IMAD.MOV.U32 R139, RZ, RZ, R41 ;  /* 0x000000ffff8b7224 */ /* 0x000fe400078e0029 */
[----:B------:R-:W-:Y:S01]  /*6ae60*/  IMAD.MOV.U32 R138, RZ, RZ, R40 ;  /* 0x000000ffff8a7224 */ /* 0x000fe200078e0028 */
[----:B------:R1:W-:Y:S01]  /*6ae70*/  STL [R1+0x308c], R31 ;  /* 0x00308c1f01007387 */ /* 0x0003e20000100800 */
[----:B------:R1:W-:Y:S02]  /*6ae80*/  STL [R1+0x3088], R30 ;  /* 0x0030881e01007387 */ /* 0x0003e40000100800 */
[----:B------:R1:W-:Y:S02]  /*6ae90*/  STL [R1+0x3084], R139 ;  /* 0x0030848b01007387 */ /* 0x0003e40000100800 */
[----:B------:R1:W-:Y:S01]  /*6aea0*/  STL [R1+0x3080], R138 ;  /* 0x0030808a01007387 */ /* 0x0003e20000100800 */
[C---:B--2---:R-:W-:Y:S01]  /*6aeb0*/  HMMA.1688.F32.TF32 R40, R48.reuse, R32, R244 ;  /* 0x000000203028723c */ /* 0x044fe200000810f4 */
[----:B------:R-:W2:Y:S01]  /*6aec0*/  LDL.LU R244, [R1+0x1090] ;  /* 0x0010900001f47983 */ /* 0x000ea20000300800 */
[----:B------:R-:W2:Y:S02]  /*6aed0*/  LDL.LU R245, [R1+0x1094] ;  /* 0x0010940001f57983 */ /* 0x000ea40000300800 */
[----:B------:R-:W2:Y:S02]  /*6aee0*/  LDL.LU R246, [R1+0x1098] ;  /* 0x0010980001f67983 */ /* 0x000ea40000300800 */
[----:B------:R-:W2:Y:S11]  /*6aef0*/  LDL.LU R247, [R1+0x109c] ;  /* 0x00109c0001f77983 */ /* 0x000eb60000300800 */
[----:B------:R-:W-:Y:S07]  /*6af00*/  @!UPT UIADD3 URZ, URZ, URZ, URZ ;  /* 0x0000003f3f3ff290 */ /* 0x000fee000fffe03f */
[----:B------:R-:W-:Y:S02]  /*6af10*/  IMAD.MOV.U32 R127, RZ, RZ, R43 ;  /* 0x000000ffff7f7224 */ /* 0x000fe400078e002b */
[----:B------:R-:W-:Y:S01]  /*6af20*/  IMAD.MOV.U32 R126, RZ, RZ, R42 ;  /* 0x000000ffff7e7224 */ /* 0x000fe200078e002a */
[----:B-1----:R-:W-:Y:S01]  /*6af30*/  MOV R123, R41 ;  /* 0x00000029007b7202 */ /* 0x002fe20000000f00 */
[----:B------:R-:W-:Y:S01]  /*6af40*/  IMAD.MOV.U32 R122, RZ, RZ, R40 ;  /* 0x000000ffff7a7224 */ /* 0x000fe200078e0028 */
[----:B------:R1:W-:Y:S02]  /*6af50*/  STL [R1+0x309c], R127 ;  /* 0x00309c7f01007387 */ /* 0x0003e40000100800 */
[----:B------:R1:W-:Y:S02]  /*6af60*/  STL [R1+0x3098], R126 ;  /* 0x0030987e01007387 */ /* 0x0003e40000100800 */
[----:B------:R1:W-:Y:S02]  /*6af70*/  STL [R1+0x3094], R123 ;  /* 0x0030947b01007387 */ /* 0x0003e40000100800 */
[----:B------:R1:W-:Y:S01]  /*6af80*/  STL [R1+0x3090], R122 ;  /* 0x0030907a01007387 */ /* 0x0003e20000100800 */
[----:B---3--:R-:W-:Y:S01]  /*6af90*/  HMMA.1688.F32.TF32 R40, R48, R20, R248 ;  /* 0x000000143028723c */ /* 0x008fe200000810f8 */
[----:B------:R-:W3:Y:S01]  /*6afa0*/  LDL.LU R248, [R1+0x1770] ;  /* 0x0017700001f87983 */ /* 0x000ee20000300800 */
[----:B------:R-:W3:Y:S02]  /*6afb0*/  LDL.LU R249, [R1+0x1774] ;  /* 0x0017740001f97983 */ /* 0x000ee40000300800 */
[----:B------:R-:W3:Y:S02]  /*6afc0*/  LDL.LU R250, [R1+0x1778] ;  /* 0x0017780001fa7983 */ /* 0x000ee40000300800 */
[----:B------:R-:W3:Y:S11]  /*6afd0*/  LDL.LU R251, [R1+0x177c] ;  /* 0x00177c0001fb7983 */ /* 0x000ef60000300800 */
[----:B------:R-:W-:Y:S07]  /*6afe0*/  @!UPT UIADD3 URZ, URZ, URZ, URZ ;  /* 0x0000003f3f3ff290 */ /* 0x000fee000fffe03f */
[----:B------:R-:W-:Y:S02]  /*6aff0*/  IMAD.MOV.U32 R26, RZ, RZ, R40 ;  /* 0x000000ffff1a7224 */ /* 0x000fe400078e0028 */
[----:B------:R-:W-:Y:S02]  /*6b000*/  IMAD.MOV.U32 R27, RZ, RZ, R41 ;  /* 0x000000ffff1b7224 */ /* 0x000fe400078e0029 */
[----:B------:R-:W-:Y:S02]  /*6b010*/  IMAD.MOV.U32 R22, RZ, RZ, R42 ;  /* 0x000000ffff167224 */ /* 0x000fe400078e002a */
[----:B------:R-:W-:-:S05]  /*6b020*/  IMAD.MOV.U32 R23, RZ, RZ, R43 ;  /* 0x000000ffff177224 */ /* 0x000fca00078e002b */
        /* <DEDUP_REMOVED lines=10> */
[----:B------:R-:W-:Y:S01]  /*6b0d0*/  IMAD.MOV.U32 R114, RZ, RZ, R43 ;  /* 0x000000ffff727224 */ /* 0x000fe200078e002b */
[----:B------:R-:W-:Y:S01]  /*6b0e0*/  MOV R115, R42 ;  /* 0x0000002a00737202 */ /* 0x000fe20000000f00 */
        /* <DEDUP_REMOVED lines=16> */
[----:B------:R-:W-:Y:S04]  /*6b1f0*/  LDS R42, [R2+0x22100] ;  /* 0x02210000022a7984 */ /* 0x000fe80000000800 */
[----:B------:R-:W-:Y:S01]  /*6b200*/  STL [R1+0x30cc], R130 ;  /* 0x0030cc8201007387 */ /* 0x000fe20000100800 */
[----:B------:R-:W-:Y:S02]  /*6b210*/  STL [R1+0x30c8], R131 ;  /* 0x0030c88301007387 */ /* 0x000fe40000100800 */
[----:B------:R-:W-:Y:S02]  /*6b220*/  STL [R1+0x30c4], R118 ;  /* 0x0030c47601007387 */ /* 0x000fe40000100800 */
[----:B------:R-:W-:Y:S01]  /*6b230*/  STL [R1+0x30c0], R119 ;  /* 0x0030c07701007387 */ /* 0x000fe20000100800 */
[----:B------:R-:W-:Y:S04]  /*6b240*/  LDS R40, [R2+0x20100] ;  /* 0x0201000002287984 */ /* 0x000fe80000000800 */
[----:B------:R-:W-:Y:S04]  /*6b250*/  LDS R41, [R3+0x20100] ;  /* 0x0201000003297984 */ /* 0x000fe80000000800 */
[----:B------:R-:W1:Y:S01]  /*6b260*/  LDS R43, [R3+0x22100] ;  /* 0x02210000032b7984 */ /* 0x000e620000000800 */
[C---:B---3--:R-:W-:Y:S03]  /*6b270*/  HMMA.1688.F32.TF32 R52, R48.reuse, R136, R248 ;  /* 0x000000883034723c */ /* 0x048fe600000810f8 */
[----:B------:R-:W3:Y:S01]  /*6b280*/  LDL.LU R248, [R1+0x1740] ;  /* 0x0017400001f87983 */ /* 0x000ee20000300800 */
[----:B------:R-:W3:Y:S02]  /*6b290*/  LDL.LU R249, [R1+0x1744] ;  /* 0x0017440001f97983 */ /* 0x000ee40000300800 */
[----:B------:R-:W3:Y:S02]  /*6b2a0*/  LDL.LU R250, [R1+0x1748] ;  /* 0x0017480001fa7983 */ /* 0x000ee40000300800 */
[----:B------:R-:W3:Y:S11]  /*6b2b0*/  LDL.LU R251, [R1+0x174c] ;  /* 0x00174c0001fb7983 */ /* 0x000ef60000300800 */
[----:B------:R-:W-:Y:S05]  /*6b2c0*/  @!UPT UIADD3 URZ, URZ, URZ, URZ ;  /* 0x0000003f3f3ff290 */ /* 0x000fea000fffe03f */
[----:B------:R-:W-:Y:S02]  /*6b2d0*/  IMAD.MOV.U32 R31, RZ, RZ, R52 ;  /* 0x000000ffff1f7224 */ /* 0x000fe400078e0034 */
[----:B------:R-:W-:Y:S02]  /*6b2e0*/  IMAD.MOV.U32 R30, RZ, RZ, R53 ;  /* 0x000000ffff1e7224 */ /* 0x000fe400078e0035 */
[----:B------:R-:W-:Y:S01]  /*6b2f0*/  IMAD.MOV.U32 R139, RZ, RZ, R54 ;  /* 0x000000ffff8b7224 */ /* 0x000fe200078e0036 */
[----:B------:R-:W-:Y:S02]  /*6b300*/  MOV R138, R55 ;  /* 0x00000037008a7202 */ /* 0x000fe40000000f00 */
[C---:B----4-:R-:W-:Y:S03]  /*6b310*/  HMMA.1688.F32.TF32 R52, R48.reuse, R132, R168 ;  /* 0x000000843034723c */ /* 0x050fe600000810a8 */
[----:B------:R4:W-:Y:S01]  /*6b320*/  STL [R1+0x30dc], R138 ;  /* 0x0030dc8a01007387 */ /* 0x0009e20000100800 */
[----:B------:R1:W-:Y:S02]  /*6b330*/  STL [R1+0x30d8], R139 ;  /* 0x0030d88b01007387 */ /* 0x0003e40000100800 */
[----:B------:R1:W-:Y:S11]  /*6b340*/  STL [R1+0x30d4], R30 ;  /* 0x0030d41e01007387 */ /* 0x0003f60000100800 */
[----:B------:R-:W-:Y:S07]  /*6b350*/  @!UPT UIADD3 URZ, URZ, URZ, URZ ;  /* 0x0000003f3f3ff290 */ /* 0x000fee000fffe03f */
[----:B------:R-:W-:Y:S02]  /*6b360*/  IMAD.MOV.U32 R34, RZ, RZ, R52 ;  /* 0x000000ffff227224 */ /* 0x000fe400078e0034 */
[----:B------:R-:W-:Y:S02]  /*6b370*/  IMAD.MOV.U32 R35, RZ, RZ, R53 ;  /* 0x000000ffff237224 */ /* 0x000fe400078e0035 */
[----:B------:R-:W-:Y:S02]  /*6b380*/  IMAD.MOV.U32 R38, RZ, RZ, R54 ;  /* 0x000000ffff267224 */ /* 0x000fe400078e0036 */
[----:B------:R-:W-:Y:S01]  /*6b390*/  IMAD.MOV.U32 R39, RZ, RZ, R55 ;  /* 0x000000ffff277224 */ /* 0x000fe200078e0037 */
[----:B------:R1:W-:Y:S04]  /*6b3a0*/  STL [R1+0x30d0], R31 ;  /* 0x0030d01f01007387 */ /* 0x0003e80000100800 */
[----:B------:R1:W-:Y:S01]  /*6b3b0*/  STL [R1+0x30ec], R39 ;  /* 0x0030ec2701007387 */ /* 0x0003e20000100800 */
[----:B------:R1:W-:Y:S02]  /*6b3c0*/  STL [R1+0x30e8], R38 ;  /* 0x0030e82601007387 */ /* 0x0003e40000100800 */
[----:B------:R1:W-:Y:S02]  /*6b3d0*/  STL [R1+0x30e4], R35 ;  /* 0x0030e42301007387 */ /* 0x0003e40000100800 */
[----:B------:R1:W-:Y:S01]  /*6b3e0*/  STL [R1+0x30e0], R34 ;  /* 0x0030e02201007387 */ /* 0x0003e20000100800 */
[C---:B--2---:R-:W-:Y:S11]  /*6b3f0*/  HMMA.1688.F32.TF32 R52, R48.reuse, R112, R244 ;  /* 0x000000703034723c */ /* 0x044ff600000810f4 */
[----:B------:R-:W-:Y:S11]  /*6b400*/  @!UPT UIADD3 URZ, URZ, URZ, URZ ;  /* 0x0000003f3f3ff290 */ /* 0x000ff6000fffe03f */
[----:B------:R-:W-:Y:S02]  /*6b410*/  @!UPT UIADD3 URZ, URZ, URZ, URZ ;  /* 0x0000003f3f3ff290 */ /* 0x000fe4000fffe03f */
[----:B-1----:R-:W-:Y:S02]  /*6b420*/  IMAD.MOV.U32 R127, RZ, RZ, R52 ;  /* 0x000000ffff7f7224 */ /* 0x002fe400078e0034 */
[----:B------:R-:W-:Y:S01]  /*6b430*/  IMAD.MOV.U32 R126, RZ, RZ, R53 ;  /* 0x000000ffff7e7224 */ /* 0x000fe200078e0035 */
[----:B------:R-:W2:Y:S01]  /*6b440*/  LDL.LU R52, [R1+0x1730] ;  /* 0x0017300001347983 */ /* 0x000ea20000300800 */
[----:B------:R-:W-:Y:S02]  /*6b450*/  IMAD.MOV.U32 R123, RZ, RZ, R54 ;  /* 0x000000ffff7b7224 */ /* 0x000fe400078e0036 */
[----:B------:R-:W2:Y:S02]  /*6b460*/  LDL.LU R53, [R1+0x1734] ;  /* 0x0017340001357983 */ /* 0x000ea40000300800 */
[----:B------:R-:W-:Y:S01]  /*6b470*/  IMAD.MOV.U32 R122, RZ, RZ, R55 ;  /* 0x000000ffff7a7224 */ /* 0x000fe200078e0037 */
[----:B------:R-:W2:Y:S01]  /*6b480*/  LDL.LU R54, [R1+0x1738] ;  /* 0x0017380001367983 */ /* 0x000ea20000300800 */
[----:B------:R-:W2:Y:S02]  /*6b490*/  LDL.LU R55, [R1+0x173c] ;  /* 0x00173c0001377983 */ /* 0x000ea40000300800 */
        /* <DEDUP_REMOVED lines=8> */
[----:B------:R-:W-:Y:S02]  /*6b520*/  STL [R1+0x30fc], R122 ;  /* 0x0030fc7a01007387 */ /* 0x000fe40000100800 */
[----:B------:R-:W-:Y:S01]  /*6b530*/  STL [R1+0x30f8], R123 ;  /* 0x0030f87b01007387 */ /* 0x000fe20000100800 */
[----:B------:R-:W-:Y:S01]  /*6b540*/  STL [R1+0x30f4], R126 ;  /* 0x0030f47e01007387 */ /* 0x000fe20000100800 */
[----:B------:R-:W-:Y:S02]  /*6b550*/  STL [R1+0x30f0], R127 ;  /* 0x0030f07f01007387 */ /* 0x000fe40000100800 */
[----:B------:R-:W4:Y:S02]  /*6b560*/  LDL.LU R168, [R1+0x1710] ;  /* 0x0017100001a87983 */ /* 0x000f240000300800 */
[----:B------:R-:W4:Y:S01]  /*6b570*/  LDL.LU R169, [R1+0x1714] ;  /* 0x0017140001a97983 */ /* 0x000f220000300800 */
[----:B------:R-:W4:Y:S01]  /*6b580*/  LDL.LU R170, [R1+0x1718] ;  /* 0x0017180001aa7983 */ /* 0x000f220000300800 */
[----:B------:R-:W4:Y:S02]  /*6b590*/  LDL.LU R171, [R1+0x171c] ;  /* 0x00171c0001ab7983 */ /* 0x000f240000300800 */
[----:B------:R-:W4:Y:S02]  /*6b5a0*/  LDL.LU R244, [R1+0x1700] ;  /* 0x0017000001f47983 */ /* 0x000f240000300800 */
[----:B------:R-:W4:Y:S01]  /*6b5b0*/  LDL.LU R245, [R1+0x1704] ;  /* 0x0017040001f57983 */ /* 0x000f220000300800 */
[----:B------:R-:W4:Y:S01]  /*6b5c0*/  LDL.LU R246, [R1+0x1708] ;  /* 0x0017080001f67983 */ /* 0x000f220000300800 */
[----:B------:R-:W4:Y:S01]  /*6b5d0*/  LDL.LU R247, [R1+0x170c] ;  /* 0x00170c0001f77983 */ /* 0x000f220000300800 */
[C---:B---3--:R-:W-:Y:S02]  /*6b5e0*/  HMMA.1688.F32.TF32 R56, R48.reuse, R116, R248 ;  /* 0x000000743038723c */ /* 0x048fe400000810f8 */
[----:B------:R-:W3:Y:S01]  /*6b5f0*/  LDL.LU R248, [R1+0x16f0] ;  /* 0x0016f00001f87983 */ /* 0x000ee20000300800 */
[----:B------:R-:W3:Y:S02]  /*6b600*/  LDL.LU R249, [R1+0x16f4] ;  /* 0x0016f40001f97983 */ /* 0x000ee40000300800 */
[----:B------:R-:W3:Y:S02]  /*6b610*/  LDL.LU R250, [R1+0x16f8] ;  /* 0x0016f80001fa7983 */ /* 0x000ee40000300800 */
[----:B------:R-:W3:Y:S11]  /*6b620*/  LDL.LU R251, [R1+0x16fc] ;  /* 0x0016fc0001fb7983 */ /* 0x000ef60000300800 */
[----:B------:R-:W-:Y:S06]  /*6b630*/  @!UPT UIADD3 URZ, URZ, URZ, URZ ;  /* 0x0000003f3f3ff290 */ /* 0x000fec000fffe03f */
[----:B------:R-:W-:Y:S02]  /*6b640*/  IMAD.MOV.U32 R26, RZ, RZ, R59 ;  /* 0x000000ffff1a7224 */ /* 0x000fe400078e003b */
[----:B------:R-:W-:Y:S02]  /*6b650*/  IMAD.MOV.U32 R27, RZ, RZ, R58 ;  /* 0x000000ffff1b7224 */ /* 0x000fe400078e003a */
[----:B------:R-:W-:Y:S01]  /*6b660*/  IMAD.MOV.U32 R22, RZ, RZ, R57 ;  /* 0x000000ffff167224 */ /* 0x000fe200078e0039 */
[----:B------:R-:W-:Y:S01]  /*6b670*/  MOV R23, R56 ;  /* 0x0000003800177202 */ /* 0x000fe20000000f00 */
[----:B------:R1:W-:Y:S01]  /*6b680*/  STL [R1+0x310c], R26 ;  /* 0x00310c1a01007387 */ /* 0x0003e20000100800 */
[----:B------:R1:W-:Y:S02]  /*6b690*/  STL [R1+0x3108], R27 ;  /* 0x0031081b01007387 */ /* 0x0003e40000100800 */
[----:B------:R1:W-:Y:S02]  /*6b6a0*/  STL [R1+0x3104], R22 ;  /* 0x0031041601007387 */ /* 0x0003e40000100800 */
[----:B------:R1:W-:Y:S01]  /*6b6b0*/  STL [R1+0x3100], R23 ;  /* 0x0031001701007387 */ /* 0x0003e20000100800 */
[C---:B--2---:R-:W-:Y:S11]  /*6b6c0*/  HMMA.1688.F32.TF32 R52, R48.reuse, R128, R52 ;  /* 0x000000803034723c */ /* 0x044ff60000081034 */
[----:B------:R-:W-:Y:S11]  /*6b6d0*/  @!UPT UIADD3 URZ, URZ, URZ, URZ ;  /* 0x0000003f3f3ff290 */ /* 0x000ff6000fffe03f */
[----:B------:R-:W-:Y:S02]  /*6b6e0*/  @!UPT UIADD3 URZ, URZ, URZ, URZ ;  /* 0x0000003f3f3ff290 */ /* 0x000fe4000fffe03f */
[----:B------:R-:W-:Y:S02]  /*6b6f0*/  IMAD.MOV.U32 R114, RZ, RZ, R52 ;  /* 0x000000ffff727224 */ /* 0x000fe400078e0034 */
[----:B------:R-:W-:Y:S02]  /*6b700*/  IMAD.MOV.U32 R115, RZ, RZ, R53 ;  /* 0x000000ffff737224 */ /* 0x000fe400078e0035 */
[----:B------:R-:W-:Y:S02]  /*6b710*/  IMAD.MOV.U32 R134, RZ, RZ, R54 ;  /* 0x000000ffff867224 */ /* 0x000fe400078e0036 */
[----:B------:R-:W-:Y:S02]  /*6b720*/  IMAD.MOV.U32 R135, RZ, RZ, R55 ;  /* 0x000000ffff877224 */ /* 0x000fe400078e0037 */
[----:B----4-:R-:W-:Y:S11]  /*6b730*/  HMMA.1688.F32.TF32 R52, R48, R124, R172 ;  /* 0x0000007c3034723c */ /* 0x010ff600000810ac */
        /* <DEDUP_REMOVED lines=8> */
[----:B------:R-:W-:Y:S02]  /*6b7c0*/  @!UPT UIADD3 URZ, URZ, URZ, URZ ;  /* 0x0000003f3f3ff290 */ /* 0x000fe4000fffe03f */
[----:B------:R-:W-:Y:S02]  /*6b7d0*/  IMAD.MOV.U32 R138, RZ, RZ, R52 ;  /* 0x000000ffff8a7224 */ /* 0x000fe400078e0034 */
[----:B------:R-:W-:Y:S01]  /*6b7e0*/  IMAD.MOV.U32 R139, RZ, RZ, R53 ;  /* 0x000000ffff8b7224 */ /* 0x000fe200078e0035 */
[----:B------:R-:W-:Y:S01]  /*6b7f0*/  MOV R30, R54 ;  /* 0x00000036001e7202 */ /* 0x000fe20000000f00 */
[----:B------:R-:W-:Y:S02]  /*6b800*/  IMAD.MOV.U32 R31, RZ, RZ, R55 ;  /* 0x000000ffff1f7224 */ /* 0x000fe400078e0037 */
[----:B------:R-:W-:Y:S01]  /*6b810*/  HMMA.1688.F32.TF32 R52, R44, R8, R244 ;  /* 0x000000082c34723c */ /* 0x000fe200000810f4 */
[----:B------:R-:W2:Y:S01]  /*6b820*/  LDL.LU R244, [R1+0xfe0] ;  /* 0x000fe00001f47983 */ /* 0x000ea20000300800 */
[----:B------:R-:W2:Y:S02]  /*6b830*/  LDL.LU R245, [R1+0xfe4] ;  /* 0x000fe40001f57983 */ /* 0x000ea40000300800 */
[----:B------:R-:W2:Y:S02]  /*6b840*/  LDL.LU R246, [R1+0xfe8] ;  /* 0x000fe80001f67983 */ /* 0x000ea40000300800 */
[----:B------:R-:W2:Y:S01]  /*6b850*/  LDL.LU R247, [R1+0xfec] ;  /* 0x000fec0001f77983 */ /* 0x000ea20000300800 */
[----:B------:R-:W4:Y:S01]  /*6b860*/  LDL.LU R168, [R1+0xff0] ;  /* 0x000ff00001a87983 */ /* 0x000f220000300800 */
[----:B------:R-:W4:Y:S02]  /*6b870*/  LDL.LU R169, [R1+0xff4] ;  /* 0x000ff40001a97983 */ /* 0x000f240000300800 */
[----:B------:R-:W4:Y:S01]  /*6b880*/  LDL.LU R170, [R1+0xff8] ;  /* 0x000ff80001aa7983 */ /* 0x000f220000300800 */
[----:B------:R-:W-:Y:S01]  /*6b890*/  HMMA.1688.F32.TF32 R48, R48, R120, R164 ;  /* 0x000000783030723c */ /* 0x000fe200000810a4 */
[----:B------:R-:W4:Y:S01]  /*6b8a0*/  LDL.LU R171, [R1+0xffc] ;  /* 0x000ffc0001ab7983 */ /* 0x000f220000300800 */
[----:B------:R-:W2:Y:S02]  /*6b8b0*/  LDL.LU R164, [R1+0x1000] ;  /* 0x0010000001a47983 */ /* 0x000ea40000300800 */
[----:B------:R-:W2:Y:S02]  /*6b8c0*/  LDL.LU R165, [R1+0x1004] ;  /* 0x0010040001a57983 */ /* 0x000ea40000300800 */
[----:B------:R-:W2:Y:S01]  /*6b8d0*/  LDL.LU R166, [R1+0x1008] ;  /* 0x0010080001a67983 */ /* 0x000ea20000300800 */
[----:B------:R-:W2:Y:S06]  /*6b8e0*/  LDL.LU R167, [R1+0x100c] ;  /* 0x00100c0001a77983 */ /* 0x000eac0000300800 */
        /* <DEDUP_REMOVED lines=8> */
[----:B------:R-:W-:Y:S01]  /*6b970*/  IMAD.MOV.U32 R10, RZ, RZ, R53 ;  /* 0x000000ffff0a7224 */ /* 0x000fe200078e0035 */
[----:B------:R-:W3:Y:S01]  /*6b980*/  LDL.LU R52, [R1+0x1020] ;  /* 0x0010200001347983 */ /* 0x000ee20000300800 */
[----:B------:R-:W-:Y:S02]  /*6b990*/  IMAD.MOV.U32 R11, RZ, RZ, R54 ;  /* 0x000000ffff0b7224 */ /* 0x000fe400078e0036 */
[----:B------:R-:W3:Y:S01]  /*6b9a0*/  LDL.LU R53, [R1+0x1024] ;  /* 0x0010240001357983 */ /* 0x000ee20000300800 */
[----:B------:R-:W-:Y:S01]  /*6b9b0*/  MOV R15, R55 ;  /* 0x00000037000f7202 */ /* 0x000fe20000000f00 */
[----:B------:R-:W3:Y:S01]  /*6b9c0*/  LDL.LU R54, [R1+0x1028] ;  /* 0x0010280001367983 */ /* 0x000ee20000300800 */
[----:B------:R-:W3:Y:S02]  /*6b9d0*/  LDL.LU R55, [R1+0x102c] ;  /* 0x00102c0001377983 */ /* 0x000ee40000300800 */
[----:B------:R-:W2:Y:S02]  /*6b9e0*/  LDL.LU R248, [R1+0x1040] ;  /* 0x0010400001f87983 */ /* 0x000ea40000300800 */
[----:B------:R-:W2:Y:S01]  /*6b9f0*/  LDL.LU R249, [R1+0x1044] ;  /* 0x0010440001f97983 */ /* 0x000ea20000300800 */
[----:B------:R-:W2:Y:S01]  /*6ba00*/  LDL.LU R250, [R1+0x1048] ;  /* 0x0010480001fa7983 */ /* 0x000ea20000300800 */
[----:B------:R-:W2:Y:S02]  /*6ba10*/  LDL.LU R251, [R1+0x104c] ;  /* 0x00104c0001fb7983 */ /* 0x000ea40000300800 */
        /* <DEDUP_REMOVED lines=40> */
[----:B------:R-:W3:Y:S02]  /*6bca0*/  LDL.LU R100, [R1+0x16b0] ;  /* 0x0016b00001647983 */ /* 0x000ee40000300800 */
[----:B------:R-:W3:Y:S01]  /*6bcb0*/  LDL.LU R101, [R1+0x16b4] ;  /* 0x0016b40001657983 */ /* 0x000ee20000300800 */
[----:B------:R-:W3:Y:S01]  /*6bcc0*/  LDL.LU R102, [R1+0x16b8] ;  /* 0x0016b80001667983 */ /* 0x000ee20000300800 */
[----:B------:R-:W3:Y:S02]  /*6bcd0*/  LDL.LU R103, [R1+0x16bc] ;  /* 0x0016bc0001677983 */ /* 0x000ee40000300800 */
        /* <DEDUP_REMOVED lines=23> */
[----:B------:R-:W3:Y:S01]  /*6be50*/  LDL.LU R175, [R1+0x101c] ;  /* 0x00101c0001af7983 */ /* 0x000ee20000300800 */
[C---:B--2---:R-:W-:Y:S11]  /*6be60*/  HMMA.1688.F32.TF32 R108, R44.reuse, R36, R108 ;  /* 0x000000242c6c723c */ /* 0x044ff6000008106c */
[----:B------:R-:W-:Y:S11]  /*6be70*/  @!UPT UIADD3 URZ, URZ, URZ, URZ ;  /* 0x0000003f3f3ff290 */ /* 0x000ff6000fffe03f */
[----:B------:R-:W-:Y:S02]  /*6be80*/  @!UPT UIADD3 URZ, URZ, URZ, URZ ;  /* 0x0000003f3f3ff290 */ /* 0x000fe4000fffe03f */
[----:B-1----:R-:W-:Y:S02]  /*6be90*/  IMAD.MOV.U32 R26, RZ, RZ, R108 ;  /* 0x000000ffff1a7224 */ /* 0x002fe400078e006c */
[----:B------:R-:W-:Y:S02]  /*6bea0*/  IMAD.MOV.U32 R27, RZ, RZ, R109 ;  /* 0x000000ffff1b7224 */ /* 0x000fe400078e006d */
[----:B------:R-:W-:Y:S02]  /*6beb0*/  IMAD.MOV.U32 R22, RZ, RZ, R110 ;  /* 0x000000ffff167224 */ /* 0x000fe400078e006e */
[----:B------:R-:W-:Y:S02]  /*6bec0*/  IMAD.MOV.U32 R23, RZ, RZ, R111 ;  /* 0x000000ffff177224 */ /* 0x000fe400078e006f */
[C---:B---3--:R-:W-:Y:S08]  /*6bed0*/  HMMA.1688.F32.TF32 R108, R44.reuse, R32, R104 ;  /* 0x000000202c6c723c */ /* 0x048ff00000081068 */
        /* <DEDUP_REMOVED lines=10> */
[----:B------:R-:W-:Y:S08]  /*6bf80*/  HMMA.1688.F32.TF32 R64, R40, R4, R160 ;  /* 0x000000042840723c */ /* 0x000ff000000810a0 */
[----:B------:R-:W-:Y:S08]  /*6bf90*/  HMMA.1688.F32.TF32 R140, R44, R16, R140 ;  /* 0x000000102c8c723c */ /* 0x000ff0000008108c */
[C---:B------:R-:W-:Y:S08]  /*6bfa0*/  HMMA.1688.F32.TF32 R248, R40.reuse, R12, R248 ;  /* 0x0000000c28f8723c */ /* 0x040ff000000810f8 */
[C---:B------:R-:W-:Y:S01]  /*6bfb0*/  HMMA.1688.F32.TF32 R44, R40.reuse, R8, R60 ;  /* 0x00000008282c723c */ /* 0x040fe2000008103c */
[----:B------:R-:W-:Y:S01]  /*6bfc0*/  STL.64 [R1+0xc0], R108 ;  /* 0x0000c06c01007387 */ /* 0x000fe20000100a00 */
[----:B------:R-:W-:Y:S02]  /*6bfd0*/  STL.64 [R1+0xc8], R110 ;  /* 0x0000c86e01007387 */ /* 0x000fe40000100a00 */
[----:B------:R-:W-:Y:S02]  /*6bfe0*/  STL.64 [R1+0xb0], R104 ;  /* 0x0000b06801007387 */ /* 0x000fe40000100a00 */
[----:B------:R-:W-:Y:S01]  /*6bff0*/  STL.64 [R1+0xb8], R106 ;  /* 0x0000b86a01007387 */ /* 0x000fe20000100a00 */
        /* <DEDUP_REMOVED lines=20> */
[----:B------:R-:W-:Y:S01]  /*6c140*/  STL [R1+0x2fcc], R248 ;  /* 0x002fccf801007387 */ /* 0x000fe20000100800 */
[----:B------:R-:W-:Y:S01]  /*6c150*/  STL.64 [R1], R44 ;  /* 0x0000002c01007387 */ /* 0x000fe20000100a00 */
[C---:B------:R-:W-:Y:S01]  /*6c160*/  HMMA.1688.F32.TF32 R60, R40.reuse, R16, R56 ;  /* 0x00000010283c723c */ /* 0x040fe20000081038 */
[----:B------:R1:W-:Y:S07]  /*6c170*/  STL.64 [R1+0x8], R46 ;  /* 0x0000082e01007387 */ /* 0x0003ee0000100a00 */
[C---:B-1----:R-:W-:Y:S01]  /*6c180*/  HMMA.1688.F32.TF32 R44, R40.reuse, R36, R52 ;  /* 0x00000024282c723c */ /* 0x042fe20000081034 */
[----:B------:R-:W-:Y:S01]  /*6c190*/  STL [R1+0x2fc8], R249 ;  /* 0x002fc8f901007387 */ /* 0x000fe20000100800 */
[----:B------:R-:W-:Y:S02]  /*6c1a0*/  STL [R1+0x2fc4], R250 ;  /* 0x002fc4fa01007387 */ /* 0x000fe40000100800 */
[----:B------:R-:W-:Y:S04]  /*6c1b0*/  STL [R1+0x2fc0], R251 ;  /* 0x002fc0fb01007387 */ /* 0x000fe80000100800 */
[C---:B------:R-:W-:Y:S08]  /*6c1c0*/  HMMA.1688.F32.TF32 R56, R40.reuse, R32, R172 ;  /* 0x000000202838723c */ /* 0x040ff000000810ac */
[C---:B------:R-:W-:Y:S01]  /*6c1d0*/  HMMA.1688.F32.TF32 R52, R40.reuse, R20, R164 ;  /* 0x000000142834723c */ /* 0x040fe200000810a4 */
[----:B------:R-:W-:Y:S01]  /*6c1e0*/  STL.64 [R1+0x5b0], R60 ;  /* 0x0005b03c01007387 */ /* 0x000fe20000100a00 */
[----:B------:R-:W-:Y:S05]  /*6c1f0*/  STL.64 [R1+0x5b8], R62 ;  /* 0x0005b83e01007387 */ /* 0x000fea0000100a00 */
[----:B------:R-:W-:Y:S01]  /*6c200*/  STL.64 [R1+0x2d0], R44 ;  /* 0x0002d02c01007387 */ /* 0x000fe20000100a00 */
[----:B------:R4:W-:Y:S02]  /*6c210*/  STL.64 [R1+0x2d8], R46 ;  /* 0x0002d82e01007387 */ /* 0x0009e40000100a00 */
[C---:B----4-:R-:W-:Y:S05]  /*6c220*/  HMMA.1688.F32.TF32 R44, R40.reuse, R24, R168 ;  /* 0x00000018282c723c */ /* 0x050fea00000810a8 */
[----:B------:R1:W-:Y:S01]  /*6c230*/  STL.64 [R1+0x240], R56 ;  /* 0x0002403801007387 */ /* 0x0003e20000100a00 */
[----:B------:R2:W-:Y:S07]  /*6c240*/  STL.64 [R1+0x248], R58 ;  /* 0x0002483a01007387 */ /* 0x0005ee0000100a00 */
[----:B------:R3:W-:Y:S02]  /*6c250*/  STL.64 [R1+0x230], R52 ;  /* 0x0002303401007387 */ /* 0x0007e40000100a00 */
[----:B------:R2:W-:Y:S01]  /*6c260*/  STL.64 [R1+0x238], R54 ;  /* 0x0002383601007387 */ /* 0x0005e20000100a00 */
[----:B------:R-:W4:Y:S07]  /*6c270*/  LDL.LU R168, [R1+0xf40] ;  /* 0x000f400001a87983 */ /* 0x000f2e0000300800 */
[----:B------:R-:W-:Y:S01]  /*6c280*/  STL.64 [R1+0x220], R44 ;  /* 0x0002202c01007387 */ /* 0x000fe20000100a00 */
[----:B------:R3:W-:Y:S02]  /*6c290*/  STL.64 [R1+0x228], R46 ;  /* 0x0002282e01007387 */ /* 0x0007e40000100a00 */
[----:B------:R-:W4:Y:S02]  /*6c2a0*/  LDL.LU R169, [R1+0xf44] ;  /* 0x000f440001a97983 */ /* 0x000f240000300800 */
[----:B------:R-:W4:Y:S01]  /*6c2b0*/  LDL.LU R170, [R1+0xf48] ;  /* 0x000f480001aa7983 */ /* 0x000f220000300800 */
[----:B------:R-:W4:Y:S01]  /*6c2c0*/  LDL.LU R171, [R1+0xf4c] ;  /* 0x000f4c0001ab7983 */ /* 0x000f220000300800 */
[----:B------:R-:W4:Y:S02]  /*6c2d0*/  LDL.LU R172, [R1+0xf60] ;  /* 0x000f600001ac7983 */ /* 0x000f240000300800 */
[----:B------:R-:W4:Y:S02]  /*6c2e0*/  LDL.LU R173, [R1+0xf64] ;  /* 0x000f640001ad7983 */ /* 0x000f240000300800 */
[----:B------:R-:W4:Y:S01]  /*6c2f0*/  LDL.LU R174, [R1+0xf68] ;  /* 0x000f680001ae7983 */ /* 0x000f220000300800 */
[----:B------:R-:W4:Y:S01]  /*6c300*/  LDL.LU R175, [R1+0xf6c] ;  /* 0x000f6c0001af7983 */ /* 0x000f220000300800 */
[----:B-1----:R-:W4:Y:S02]  /*6c310*/  LDL.LU R56, [R1+0xa40] ;  /* 0x000a400001387983 */ /* 0x002f240000300800 */
[----:B------:R-:W4:Y:S02]  /*6c320*/  LDL.LU R57, [R1+0xa44] ;  /* 0x000a440001397983 */ /* 0x000f240000300800 */
[----:B--2---:R-:W4:Y:S01]  /*6c330*/  LDL.LU R58, [R1+0xa48] ;  /* 0x000a4800013a7983 */ /* 0x004f220000300800 */
[----:B------:R-:W4:Y:S01]  /*6c340*/  LDL.LU R59, [R1+0xa4c] ;  /* 0x000a4c00013b7983 */ /* 0x000f220000300800 */
        /* <DEDUP_REMOVED lines=36> */
[----:B---3--:R-:W3:Y:S02]  /*6c590*/  LDL.LU R52, [R1+0xf70] ;  /* 0x000f700001347983 */ /* 0x008ee40000300800 */
[----:B------:R-:W3:Y:S02]  /*6c5a0*/  LDL.LU R53, [R1+0xf74] ;  /* 0x000f740001357983 */ /* 0x000ee40000300800 */
[----:B------:R-:W3:Y:S01]  /*6c5b0*/  LDL.LU R54, [R1+0xf78] ;  /* 0x000f780001367983 */ /* 0x000ee20000300800 */
[----:B------:R-:W3:Y:S01]  /*6c5c0*/  LDL.LU R55, [R1+0xf7c] ;  /* 0x000f7c0001377983 */ /* 0x000ee20000300800 */
[----:B------:R-:W3:Y:S02]  /*6c5d0*/  LDL.LU R164, [R1+0xf50] ;  /* 0x000f500001a47983 */ /* 0x000ee40000300800 */
[----:B------:R-:W3:Y:S02]  /*6c5e0*/  LDL.LU R165, [R1+0xf54] ;  /* 0x000f540001a57983 */ /* 0x000ee40000300800 */
[----:B------:R-:W3:Y:S01]  /*6c5f0*/  LDL.LU R166, [R1+0xf58] ;  /* 0x000f580001a67983 */ /* 0x000ee20000300800 */
[----:B------:R-:W3:Y:S01]  /*6c600*/  LDL.LU R167, [R1+0xf5c] ;  /* 0x000f5c0001a77983 */ /* 0x000ee20000300800 */
[----:B------:R-:W-:Y:S01]  /*6c610*/  HMMA.1688.F32.TF32 R244, R40, R28, R244 ;  /* 0x0000001c28f4723c */ /* 0x000fe200000810f4 */
[----:B------:R-:W-:-:S02]  /*6c620*/  IMAD.MOV.U32 R130, RZ, RZ, R48 ;  /* 0x000000ffff827224 */ /* 0x000fc400078e0030 */
[----:B------:R-:W-:Y:S02]  /*6c630*/  IMAD.MOV.U32 R131, RZ, RZ, R49 ;  /* 0x000000ffff837224 */ /* 0x000fe400078e0031 */
[----:B------:R-:W-:Y:S02]  /*6c640*/  IMAD.MOV.U32 R118, RZ, RZ, R50 ;  /* 0x000000ffff767224 */ /* 0x000fe400078e0032 */
[----:B------:R-:W-:Y:S01]  /*6c650*/  IMAD.MOV.U32 R119, RZ, RZ, R51 ;  /* 0x000000ffff777224 */ /* 0x000fe200078e0033 */
[----:B------:R-:W-:Y:S04]  /*6c660*/  LDS R48, [R2+0x20180] ;  /* 0x0201800002307984 */ /* 0x000fe80000000800 */
[----:B------:R-:W-:Y:S04]  /*6c670*/  LDS R50, [R2+0x22180] ;  /* 0x0221800002327984 */ /* 0x000fe80000000800 */
[----:B------:R-:W-:Y:S04]  /*6c680*/  LDS R49, [R3+0x20180] ;  /* 0x0201800003317984 */ /* 0x000fe80000000800 */
[----:B------:R-:W1:Y:S04]  /*6c690*/  LDS R51, [R3+0x22180] ;  /* 0x0221800003337984 */ /* 0x000e680000000800 */
[----:B------:R1:W-:Y:S01]  /*6c6a0*/  STL [R1+0x2fdc], R244 ;  /* 0x002fdcf401007387 */ /* 0x0003e20000100800 */
[----:B------:R1:W-:Y:S02]  /*6c6b0*/  STL [R1+0x2fd8], R245 ;  /* 0x002fd8f501007387 */ /* 0x0003e40000100800 */
[----:B------:R1:W-:Y:S02]  /*6c6c0*/  STL [R1+0x2fd4], R246 ;  /* 0x002fd4f601007387 */ /* 0x0003e40000100800 */
[----:B------:R1:W-:Y:S02]  /*6c6d0*/  STL [R1+0x2fd0], R247 ;  /* 0x002fd0f701007387 */ /* 0x0003e40000100800 */
[----:B------:R-:W-:-:S02]  /*6c6e0*/  IMAD.MOV.U32 R122, RZ, RZ, R140 ;  /* 0x000000ffff7a7224 */ /* 0x000fc400078e008c */
[----:B------:R-:W-:Y:S01]  /*6c6f0*/  IMAD.MOV.U32 R123, RZ, RZ, R141 ;  /* 0x000000ffff7b7224 */ /* 0x000fe200078e008d */
[C---:B--2---:R-:W-:Y:S08]  /*6c700*/  HMMA.1688.F32.TF32 R44, R40.reuse, R132, R84 ;  /* 0x00000084282c723c */ /* 0x044ff00000081054 */
[C---:B----4-:R-:W-:Y:S11]  /*6c710*/  HMMA.1688.F32.TF32 R88, R40.reuse, R136, R88 ;  /* 0x000000882858723c */ /* 0x050ff60000081058 */
[----:B------:R-:W-:Y:S05]  /*6c720*/  @!UPT UIADD3 URZ, URZ, URZ, URZ ;  /* 0x0000003f3f3ff290 */ /* 0x000fea000fffe03f */
[----:B-1----:R-:W-:Y:S01]  /*6c730*/  MOV R244, R44 ;  /* 0x0000002c00f47202 */ /* 0x002fe20000000f00 */
[----:B------:R-:W-:Y:S02]  /*6c740*/  IMAD.MOV.U32 R245, RZ, RZ, R45 ;  /* 0x000000fffff57224 */ /* 0x000fe400078e002d */
[----:B------:R-:W-:Y:S02]  /*6c750*/  IMAD.MOV.U32 R246, RZ, RZ, R46 ;  /* 0x000000fffff67224 */ /* 0x000fe400078e002e */
[----:B------:R-:W-:Y:S02]  /*6c760*/  IMAD.MOV.U32 R247, RZ, RZ, R47 ;  /* 0x000000fffff77224 */ /* 0x000fe400078e002f */
[C---:B------:R-:W-:Y:S08]  /*6c770*/  HMMA.1688.F32.TF32 R44, R40.reuse, R112, R80 ;  /* 0x00000070282c723c */ /* 0x040ff00000081050 */
[C---:B------:R-:W-:Y:S08]  /*6c780*/  HMMA.1688.F32.TF32 R76, R40.reuse, R116, R76 ;  /* 0x00000074284c723c */ /* 0x040ff0000008104c */
[----:B------:R-:W-:Y:S01]  /*6c790*/  HMMA.1688.F32.TF32 R68, R40, R124, R68 ;  /* 0x0000007c2844723c */ /* 0x000fe20000081044 */
[----:B------:R-:W-:Y:S01]  /*6c7a0*/  STL.64 [R1+0x8c0], R88 ;  /* 0x0008c05801007387 */ /* 0x000fe20000100a00 */
[----:B------:R-:W-:Y:S06]  /*6c7b0*/  STL.64 [R1+0x8c8], R90 ;  /* 0x0008c85a01007387 */ /* 0x000fec0000100a00 */
[----:B------:R-:W-:-:S02]  /*6c7c0*/  IMAD.MOV.U32 R248, RZ, RZ, R44 ;  /* 0x000000fffff87224 */ /* 0x000fc400078e002c */
[----:B------:R-:W-:Y:S02]  /*6c7d0*/  IMAD.MOV.U32 R249, RZ, RZ, R45 ;  /* 0x000000fffff97224 */ /* 0x000fe400078e002d */
[----:B------:R-:W-:Y:S02]  /*6c7e0*/  IMAD.MOV.U32 R250, RZ, RZ, R46 ;  /* 0x000000fffffa7224 */ /* 0x000fe400078e002e */
[----:B------:R-:W-:Y:S02]  /*6c7f0*/  IMAD.MOV.U32 R251, RZ, RZ, R47 ;  /* 0x000000fffffb7224 */ /* 0x000fe400078e002f */
[C---:B------:R-:W-:Y:S08]  /*6c800*/  HMMA.1688.F32.TF32 R44, R40.reuse, R128, R72 ;  /* 0x00000080282c723c */ /* 0x040ff00000081048 */
[----:B------:R-:W-:Y:S01]  /*6c810*/  HMMA.1688.F32.TF32 R40, R40, R120, R64 ;  /* 0x000000782828723c */ /* 0x000fe20000081040 */
[----:B------:R-:W-:Y:S01]  /*6c820*/  STL.64 [R1+0x3128], R246 ;  /* 0x003128f601007387 */ /* 0x000fe20000100a00 */
[----:B------:R-:W-:Y:S02]  /*6c830*/  STL.64 [R1+0x3120], R244 ;  /* 0x003120f401007387 */ /* 0x000fe40000100a00 */
[----:B------:R-:W-:Y:S02]  /*6c840*/  STL.64 [R1+0x890], R76 ;  /* 0x0008904c01007387 */ /* 0x000fe40000100a00 */
[----:B------:R-:W-:Y:S02]  /*6c850*/  STL.64 [R1+0x898], R78 ;  /* 0x0008984e01007387 */ /* 0x000fe40000100a00 */
[C---:B------:R-:W-:Y:S07]  /*6c860*/  HMMA.1688.F32.TF32 R60, R48.reuse, R8, R60 ;  /* 0x00000008303c723c */ /* 0x040fee000008103c */
[----:B------:R-:W-:Y:S01]  /*6c870*/  STL.64 [R1+0x880], R44 ;  /* 0x0008802c01007387 */ /* 0x000fe20000100a00 */
[----:B------:R1:W-:Y:S02]  /*6c880*/  STL.64 [R1+0x888], R46 ;  /* 0x0008882e01007387 */ /* 0x0003e40000100a00 */
[----:B------:R-:W-:Y:S02]  /*6c890*/  STL.64 [R1+0x870], R68 ;  /* 0x0008704401007387 */ /* 0x000fe40000100a00 */
[----:B------:R-:W-:Y:S03]  /*6c8a0*/  STL.64 [R1+0x878], R70 ;  /* 0x0008784601007387 */ /* 0x000fe60000100a00 */
[----:B------:R-:W-:Y:S01]  /*6c8b0*/  STL.64 [R1+0x5a0], R40 ;  /* 0x0005a02801007387 */ /* 0x000fe20000100a00 */
[----:B------:R2:W-:Y:S01]  /*6c8c0*/  STL.64 [R1+0x5a8], R42 ;  /* 0x0005a82a01007387 */ /* 0x0005e20000100a00 */
[C---:B-1----:R-:W-:Y:S08]  /*6c8d0*/  HMMA.1688.F32.TF32 R44, R48.reuse, R4, R160 ;  /* 0x00000004302c723c */ /* 0x042ff000000810a0 */
[C---:B--2---:R-:W-:Y:S11]  /*6c8e0*/  HMMA.1688.F32.TF32 R40, R48.reuse, R12, R56 ;  /* 0x0000000c3028723c */ /* 0x044ff60000081038 */
[----:B------:R-:W-:Y:S04]  /*6c8f0*/  @!UPT UIADD3 URZ, URZ, URZ, URZ ;  /* 0x0000003f3f3ff290 */ /* 0x000fe8000fffe03f */
[----:B------:R-:W-:Y:S01]  /*6c900*/  STL.64 [R1+0x860], R44 ;  /* 0x0008602c01007387 */ /* 0x000fe20000100a00 */
[----:B------:R-:W-:Y:S02]  /*6c910*/  STL.64 [R1+0x868], R46 ;  /* 0x0008682e01007387 */ /* 0x000fe40000100a00 */
[----:B------:R-:W-:Y:S02]  /*6c920*/  STL.64 [R1+0x850], R60 ;  /* 0x0008503c01007387 */ /* 0x000fe40000100a00 */
[----:B------:R-:W-:Y:S03]  /*6c930*/  STL.64 [R1+0x858], R62 ;  /* 0x0008583e01007387 */ /* 0x000fe60000100a00 */
[----:B------:R-:W-:Y:S01]  /*6c940*/  STL.64 [R1+0x840], R40 ;  /* 0x0008402801007387 */ /* 0x000fe20000100a00 */
[----:B------:R3:W-:Y:S01]  /*6c950*/  STL.64 [R1+0x848], R42 ;  /* 0x0008482a01007387 */ /* 0x0007e20000100a00 */
[----:B------:R-:W-:Y:S01]  /*6c960*/  HMMA.1688.F32.TF32 R56, R48, R36, R172 ;  /* 0x000000243038723c */ /* 0x000fe200000810ac */
[----:B------:R-:W-:-:S02]  /*6c970*/  IMAD.MOV.U32 R126, RZ, RZ, R142 ;  /* 0x000000ffff7e7224 */ /* 0x000fc400078e008e */
[----:B------:R-:W-:Y:S01]  /*6c980*/  IMAD.MOV.U32 R127, RZ, RZ, R143 ;  /* 0x000000ffff7f7224 */ /* 0x000fe200078e008f */
[----:B------:R-:W-:Y:S04]  /*6c990*/  LDS R44, [R2+0x20200] ;  /* 0x02020000022c7984 */ /* 0x000fe80000000800 */
[----:B------:R-:W-:Y:S04]  /*6c9a0*/  LDS R46, [R2+0x22200] ;  /* 0x02220000022e7984 */ /* 0x000fe80000000800 */
[----:B------:R-:W-:Y:S04]  /*6c9b0*/  LDS R45, [R3+0x20200] ;  /* 0x02020000032d7984 */ /* 0x000fe80000000800 */
[----:B------:R-:W1:Y:S01]  /*6c9c0*/  LDS R47, [R3+0x22200] ;  /* 0x02220000032f7984 */ /* 0x000e620000000800 */
[C---:B---3--:R-:W-:Y:S08]  /*6c9d0*/  HMMA.1688.F32.TF32 R40, R48.reuse, R16, R52 ;  /* 0x000000103028723c */ /* 0x048ff00000081034 */
[C---:B------:R-:W-:Y:S11]  /*6c9e0*/  HMMA.1688.F32.TF32 R52, R48.reuse, R32, R164 ;  /* 0x000000203034723c */ /* 0x040ff600000810a4 */
[----:B------:R-:W-:Y:S04]  /*6c9f0*/  @!UPT UIADD3 URZ, URZ, URZ, URZ ;  /* 0x0000003f3f3ff290 */ /* 0x000fe8000fffe03f */
[----:B------:R-:W-:Y:S01]  /*6ca00*/  STL.64 [R1+0x830], R40 ;  /* 0x0008302801007387 */ /* 0x000fe20000100a00 */
[----:B------:R2:W-:Y:S02]  /*6ca10*/  STL.64 [R1+0x838], R42 ;  /* 0x0008382a01007387 */ /* 0x0005e40000100a00 */
[C---:B--2---:R-:W-:Y:S01]  /*6ca20*/  HMMA.1688.F32.TF32 R40, R48.reuse, R20, R168 ;  /* 0x000000143028723c */ /* 0x044fe200000810a8 */
[----:B------:R-:W-:Y:S01]  /*6ca30*/  STL.64 [R1+0x820], R56 ;  /* 0x0008203801007387 */ /* 0x000fe20000100a00 */
[----:B------:R-:W-:Y:S02]  /*6ca40*/  STL.64 [R1+0x828], R58 ;  /* 0x0008283a01007387 */ /* 0x000fe40000100a00 */
[----:B------:R-:W2:Y:S02]  /*6ca50*/  LDL.LU R164, [R1+0x1500] ;  /* 0x0015000001a47983 */ /* 0x000ea40000300800 */
[----:B------:R3:W-:Y:S01]  /*6ca60*/  STL.64 [R1+0x810], R52 ;  /* 0x0008103401007387 */ /* 0x0007e20000100a00 */
[----:B------:R4:W-:Y:S11]  /*6ca70*/  STL.64 [R1+0x818], R54 ;  /* 0x0008183601007387 */ /* 0x0009f60000100a00 */
[----:B------:R-:W-:Y:S05]  /*6ca80*/  @!UPT UIADD3 URZ, URZ, URZ, URZ ;  /* 0x0000003f3f3ff290 */ /* 0x000fea000fffe03f */
[----:B------:R-:W-:Y:S01]  /*6ca90*/  STL.64 [R1+0x800], R40 ;  /* 0x0008002801007387 */ /* 0x000fe20000100a00 */
[----:B------:R-:W-:Y:S02]  /*6caa0*/  STL.64 [R1+0x808], R42 ;  /* 0x0008082a01007387 */ /* 0x000fe40000100a00 */
[----:B------:R-:W2:Y:S02]  /*6cab0*/  LDL.LU R165, [R1+0x1504] ;  /* 0x0015040001a57983 */ /* 0x000ea40000300800 */
[----:B------:R-:W2:Y:S01]  /*6cac0*/  LDL.LU R166, [R1+0x1508] ;  /* 0x0015080001a67983 */ /* 0x000ea20000300800 */
[----:B------:R-:W2:Y:S01]  /*6cad0*/  LDL.LU R167, [R1+0x150c] ;  /* 0x00150c0001a77983 */ /* 0x000ea20000300800 */
[----:B------:R-:W2:Y:S02]  /*6cae0*/  LDL.LU R172, [R1+0x1510] ;  /* 0x0015100001ac7983 */ /* 0x000ea40000300800 */
[----:B------:R-:W2:Y:S02]  /*6caf0*/  LDL.LU R173, [R1+0x1514] ;  /* 0x0015140001ad7983 */ /* 0x000ea40000300800 */
[----:B------:R-:W2:Y:S01]  /*6cb00*/  LDL.LU R174, [R1+0x1518] ;  /* 0x0015180001ae7983 */ /* 0x000ea20000300800 */
[----:B------:R-:W2:Y:S01]  /*6cb10*/  LDL.LU R175, [R1+0x151c] ;  /* 0x00151c0001af7983 */ /* 0x000ea20000300800 */
[----:B---3--:R-:W1:Y:S02]  /*6cb20*/  LDL.LU R52, [R1+0x1520] ;  /* 0x0015200001347983 */ /* 0x008e640000300800 */
[----:B------:R-:W1:Y:S02]  /*6cb30*/  LDL.LU R53, [R1+0x1524] ;  /* 0x0015240001357983 */ /* 0x000e640000300800 */
[----:B----4-:R-:W1:Y:S01]  /*6cb40*/  LDL.LU R54, [R1+0x1528] ;  /* 0x0015280001367983 */ /* 0x010e620000300800 */
[----:B------:R-:W1:Y:S01]  /*6cb50*/  LDL.LU R55, [R1+0x152c] ;  /* 0x00152c0001377983 */ /* 0x000e620000300800 */
[----:B------:R-:W3:Y:S02]  /*6cb60*/  LDL.LU R60, [R1+0x1540] ;  /* 0x00154000013c7983 */ /* 0x000ee40000300800 */
[----:B------:R-:W3:Y:S02]  /*6cb70*/  LDL.LU R61, [R1+0x1544] ;  /* 0x00154400013d7983 */ /* 0x000ee40000300800 */
[----:B------:R-:W3:Y:S01]  /*6cb80*/  LDL.LU R62, [R1+0x1548] ;  /* 0x00154800013e7983 */ /* 0x000ee20000300800 */
[----:B------:R-:W3:Y:S01]  /*6cb90*/  LDL.LU R63, [R1+0x154c] ;  /* 0x00154c00013f7983 */ /* 0x000ee20000300800 */
[----:B------:R-:W4:Y:S02]  /*6cba0*/  LDL.LU R160, [R1+0x1550] ;  /* 0x0015500001a07983 */ /* 0x000f240000300800 */
[----:B------:R-:W4:Y:S02]  /*6cbb0*/  LDL.LU R161, [R1+0x1554] ;  /* 0x0015540001a17983 */ /* 0x000f240000300800 */
[----:B------:R-:W4:Y:S01]  /*6cbc0*/  LDL.LU R162, [R1+0x1558] ;  /* 0x0015580001a27983 */ /* 0x000f220000300800 */
        /* <DEDUP_REMOVED lines=72> */
[----:B------:R-:W4:Y:S04]  /*6d050*/  LDL.LU R171, [R1+0x14fc] ;  /* 0x0014fc0001ab7983 */ /* 0x000f280000300800 */
[----:B------:R-:W-:Y:S04]  /*6d060*/  LDS R40, [R2+0x20280] ;  /* 0x0202800002287984 */ /* 0x000fe80000000800 */
[----:B------:R-:W-:Y:S04]  /*6d070*/  LDS R42, [R2+0x22280] ;  /* 0x02228000022a7984 */ /* 0x000fe80000000800 */
[----:B------:R-:W-:Y:S04]  /*6d080*/  LDS R41, [R3+0x20280] ;  /* 0x0202800003297984 */ /* 0x000fe80000000800 */
[----:B------:R-:W1:Y:S01]  /*6d090*/  LDS R43, [R3+0x22280] ;  /* 0x02228000032b7984 */ /* 0x000e620000000800 */
[C---:B--2---:R-:W-:Y:S08]  /*6d0a0*/  HMMA.1688.F32.TF32 R144, R48.reuse, R28, R144 ;  /* 0x0000001c3090723c */ /* 0x044ff00000081090 */
[C---:B---3--:R-:W-:Y:S08]  /*6d0b0*/  HMMA.1688.F32.TF32 R148, R48.reuse, R24, R148 ;  /* 0x000000183094723c */ /* 0x048ff00000081094 */
[C---:B------:R-:W-:Y:S08]  /*6d0c0*/  HMMA.1688.F32.TF32 R108, R48.reuse, R112, R108 ;  /* 0x00000070306c723c */ /* 0x040ff0000008106c */
[C---:B------:R-:W-:Y:S08]  /*6d0d0*/  HMMA.1688.F32.TF32 R104, R48.reuse, R116, R104 ;  /* 0x000000743068723c */ /* 0x040ff00000081068 */
[C---:B------:R-:W-:Y:S08]  /*6d0e0*/  HMMA.1688.F32.TF32 R96, R48.reuse, R124, R96 ;  /* 0x0000007c3060723c */ /* 0x040ff00000081060 */
[C---:B----4-:R-:W-:Y:S01]  /*6d0f0*/  HMMA.1688.F32.TF32 R140, R48.reuse, R132, R140 ;  /* 0x00000084308c723c */ /* 0x050fe2000008108c */
[----:B------:R-:W-:Y:S01]  /*6d100*/  STL.64 [R1+0x7f0], R148 ;  /* 0x0007f09401007387 */ /* 0x000fe20000100a00 */
[----:B------:R-:W-:Y:S02]  /*6d110*/  STL.64 [R1+0x7f8], R150 ;  /* 0x0007f89601007387 */ /* 0x000fe40000100a00 */
[----:B------:R-:W-:Y:S02]  /*6d120*/  STL.64 [R1+0x7e0], R144 ;  /* 0x0007e09001007387 */ /* 0x000fe40000100a00 */
[----:B------:R2:W-:Y:S02]  /*6d130*/  STL.64 [R1+0x7e8], R146 ;  /* 0x0007e89201007387 */ /* 0x0005e40000100a00 */
[C---:B------:R-:W-:Y:S08]  /*6d140*/  HMMA.1688.F32.TF32 R100, R48.reuse, R128, R100 ;  /* 0x000000803064723c */ /* 0x040ff00000081064 */
[C---:B--2---:R-:W-:Y:S08]  /*6d150*/  HMMA.1688.F32.TF32 R144, R48.reuse, R136, R156 ;  /* 0x000000883090723c */ /* 0x044ff0000008109c */
[----:B------:R-:W-:Y:S08]  /*6d160*/  HMMA.1688.F32.TF32 R92, R48, R120, R92 ;  /* 0x00000078305c723c */ /* 0x000ff0000008105c */
[C---:B-1----:R-:W-:Y:S01]  /*6d170*/  HMMA.1688.F32.TF32 R52, R44.reuse, R132, R52 ;  /* 0x000000842c34723c */ /* 0x042fe20000081034 */
[----:B------:R-:W-:Y:S04]  /*6d180*/  LDS R48, [R2+0x20300] ;  /* 0x0203000002307984 */ /* 0x000fe80000000800 */
[----:B------:R-:W-:Y:S04]  /*6d190*/  LDS R50, [R2+0x22300] ;  /* 0x0223000002327984 */ /* 0x000fe80000000800 */
[----:B------:R-:W-:Y:S04]  /*6d1a0*/  LDS R49, [R3+0x20300] ;  /* 0x0203000003317984 */ /* 0x000fe80000000800 */
[----:B------:R-:W1:Y:S04]  /*6d1b0*/  LDS R51, [R3+0x22300] ;  /* 0x0223000003337984 */ /* 0x000e680000000800 */
        /* <DEDUP_REMOVED lines=11> */
[----:B------:R2:W-:Y:S01]  /*6d270*/  STL.64 [R1+0x788], R98 ;  /* 0x0007886201007387 */ /* 0x0005e20000100a00 */
[----:B------:R-:W-:Y:S01]  /*6d280*/  STL.64 [R1+0x590], R92 ;  /* 0x0005905c01007387 */ /* 0x000fe20000100a00 */
[----:B------:R3:W-:Y:S01]  /*6d290*/  STL.64 [R1+0x598], R94 ;  /* 0x0005985e01007387 */ /* 0x0007e20000100a00 */
[C---:B--2---:R-:W-:Y:S08]  /*6d2a0*/  HMMA.1688.F32.TF32 R96, R44.reuse, R4, R88 ;  /* 0x000000042c60723c */ /* 0x044ff00000081058 */
        /* <DEDUP_REMOVED lines=26> */
[----:B------:R-:W-:Y:S01]  /*6d450*/  STL.64 [R1+0x508], R66 ;  /* 0x0005084201007387 */ /* 0x000fe20000100a00 */
[C---:B------:R-:W-:Y:S01]  /*6d460*/  HMMA.1688.F32.TF32 R56, R44.reuse, R112, R172 ;  /* 0x000000702c38723c */ /* 0x040fe200000810ac */
[----:B------:R-:W-:Y:S01]  /*6d470*/  STL.64 [R1+0x4f0], R60 ;  /* 0x0004f03c01007387 */ /* 0x000fe20000100a00 */
[----:B------:R2:W-:Y:S01]  /*6d480*/  STL.64 [R1+0x4f8], R62 ;  /* 0x0004f83e01007387 */ /* 0x0005e20000100a00 */
[----:B------:R-:W-:Y:S02]  /*6d490*/  STL.64 [R1+0x4e0], R52 ;  /* 0x0004e03401007387 */ /* 0x000fe40000100a00 */
[----:B------:R3:W-:Y:S03]  /*6d4a0*/  STL.64 [R1+0x4e8], R54 ;  /* 0x0004e83601007387 */ /* 0x0007e60000100a00 */
[C---:B--2---:R-:W-:Y:S08]  /*6d4b0*/  HMMA.1688.F32.TF32 R60, R44.reuse, R116, R164 ;  /* 0x000000742c3c723c */ /* 0x044ff000000810a4 */
[C---:B---3--:R-:W-:Y:S07]  /*6d4c0*/  HMMA.1688.F32.TF32 R52, R44.reuse, R128, R168 ;  /* 0x000000802c34723c */ /* 0x048fee00000810a8 */
[----:B------:R2:W-:Y:S01]  /*6d4d0*/  STL.64 [R1+0x4d0], R56 ;  /* 0x0004d03801007387 */ /* 0x0005e20000100a00 */
[----:B------:R3:W-:Y:S03]  /*6d4e0*/  STL.64 [R1+0x4d8], R58 ;  /* 0x0004d83a01007387 */ /* 0x0007e60000100a00 */
[----:B--2---:R-:W2:Y:S04]  /*6d4f0*/  LDL.LU R56, [R1+0xe90] ;  /* 0x000e900001387983 */ /* 0x004ea80000300800 */
[----:B------:R4:W-:Y:S02]  /*6d500*/  STL.64 [R1+0x4c0], R60 ;  /* 0x0004c03c01007387 */ /* 0x0009e40000100a00 */
[----:B------:R1:W-:Y:S06]  /*6d510*/  STL.64 [R1+0x4c8], R62 ;  /* 0x0004c83e01007387 */ /* 0x0003ec0000100a00 */
[----:B------:R1:W-:Y:S01]  /*6d520*/  STL.64 [R1+0x4b0], R52 ;  /* 0x0004b03401007387 */ /* 0x0003e20000100a00 */
[----:B------:R1:W-:Y:S01]  /*6d530*/  STL.64 [R1+0x4b8], R54 ;  /* 0x0004b83601007387 */ /* 0x0003e20000100a00 */
[----:B------:R-:W2:Y:S02]  /*6d540*/  LDL.LU R57, [R1+0xe94] ;  /* 0x000e940001397983 */ /* 0x000ea40000300800 */
[----:B---3--:R-:W2:Y:S02]  /*6d550*/  LDL.LU R58, [R1+0xe98] ;  /* 0x000e9800013a7983 */ /* 0x008ea40000300800 */
[----:B------:R-:W2:Y:S01]  /*6d560*/  LDL.LU R59, [R1+0xe9c] ;  /* 0x000e9c00013b7983 */ /* 0x000ea20000300800 */
[----:B----4-:R-:W3:Y:S01]  /*6d570*/  LDL.LU R60, [R1+0x6b0] ;  /* 0x0006b000013c7983 */ /* 0x010ee20000300800 */
[----:B------:R-:W3:Y:S02]  /*6d580*/  LDL.LU R61, [R1+0x6b4] ;  /* 0x0006b400013d7983 */ /* 0x000ee40000300800 */
[----:B-1----:R-:W3:Y:S01]  /*6d590*/  LDL.LU R62, [R1+0x6b8] ;  /* 0x0006b800013e7983 */ /* 0x002ee20000300800 */
[----:B------:R-:W3:Y:S04]  /*6d5a0*/  LDL.LU R63, [R1+0x6bc] ;  /* 0x0006bc00013f7983 */ /* 0x000ee80000300800 */
[----:B------:R-:W4:Y:S01]  /*6d5b0*/  LDL.LU R160, [R1+0x6c0] ;  /* 0x0006c00001a07983 */ /* 0x000f220000300800 */
[----:B------:R-:W4:Y:S02]  /*6d5c0*/  LDL.LU R161, [R1+0x6c4] ;  /* 0x0006c40001a17983 */ /* 0x000f240000300800 */
[----:B------:R-:W4:Y:S02]  /*6d5d0*/  LDL.LU R162, [R1+0x6c8] ;  /* 0x0006c80001a27983 */ /* 0x000f240000300800 */
[----:B------:R-:W4:Y:S01]  /*6d5e0*/  LDL.LU R163, [R1+0x6cc] ;  /* 0x0006cc0001a37983 */ /* 0x000f220000300800 */
        /* <DEDUP_REMOVED lines=92> */
[C---:B--2---:R-:W-:Y:S08]  /*6dbb0*/  HMMA.1688.F32.TF32 R172, R44.reuse, R124, R172 ;  /* 0x0000007c2cac723c */ /* 0x044ff000000810ac */
[----:B------:R-:W-:Y:S11]  /*6dbc0*/  HMMA.1688.F32.TF32 R44, R44, R120, R164 ;  /* 0x000000782c2c723c */ /* 0x000ff600000810a4 */
[----:B------:R-:W-:Y:S04]  /*6dbd0*/  @!UPT UIADD3 URZ, URZ, URZ, URZ ;  /* 0x0000003f3f3ff290 */ /* 0x000fe8000fffe03f */
[----:B------:R-:W-:Y:S01]  /*6dbe0*/  STL.64 [R1+0x4a0], R172 ;  /* 0x0004a0ac01007387 */ /* 0x000fe20000100a00 */
[----:B------:R1:W-:Y:S03]  /*6dbf0*/  STL.64 [R1+0x4a8], R174 ;  /* 0x0004a8ae01007387 */ /* 0x0003e60000100a00 */
[----:B-1----:R-:W2:Y:S01]  /*6dc00*/  LDL.LU.64 R174, [R1+0x31d8] ;  /* 0x0031d80001ae7983 */ /* 0x002ea20000300a00 */
[----:B------:R-:W2:Y:S02]  /*6dc10*/  LDL.LU.64 R172, [R1+0x31d0] ;  /* 0x0031d00001ac7983 */ /* 0x000ea40000300a00 */
[----:B------:R-:W2:Y:S02]  /*6dc20*/  LDL.LU.64 R166, [R1+0x31c8] ;  /* 0x0031c80001a67983 */ /* 0x000ea40000300a00 */
[----:B------:R-:W2:Y:S01]  /*6dc30*/  LDL.LU.64 R164, [R1+0x31c0] ;  /* 0x0031c00001a47983 */ /* 0x000ea20000300a00 */
[----:B------:R1:W-:Y:S01]  /*6dc40*/  STL.64 [R1+0x2c0], R44 ;  /* 0x0002c02c01007387 */ /* 0x0003e20000100a00 */
[----:B------:R3:W-:Y:S03]  /*6dc50*/  STL.64 [R1+0x2c8], R46 ;  /* 0x0002c82e01007387 */ /* 0x0007e60000100a00 */
[----:B-1----:R-:W2:Y:S01]  /*6dc60*/  LDL.LU R44, [R1+0xee0] ;  /* 0x000ee000012c7983 */ /* 0x002ea20000300800 */
[----:B------:R-:W2:Y:S02]  /*6dc70*/  LDL.LU R45, [R1+0xee4] ;  /* 0x000ee400012d7983 */ /* 0x000ea40000300800 */
[----:B---3--:R-:W2:Y:S02]  /*6dc80*/  LDL.LU R46, [R1+0xee8] ;  /* 0x000ee800012e7983 */ /* 0x008ea40000300800 */
[----:B------:R-:W2:Y:S01]  /*6dc90*/  LDL.LU R47, [R1+0xeec] ;  /* 0x000eec00012f7983 */ /* 0x000ea20000300800 */
[C---:B------:R-:W-:Y:S08]  /*6dca0*/  HMMA.1688.F32.TF32 R168, R40.reuse, R4, R168 ;  /* 0x0000000428a8723c */ /* 0x040ff000000810a8 */
[C---:B------:R-:W-:Y:S11]  /*6dcb0*/  HMMA.1688.F32.TF32 R244, R40.reuse, R12, R244 ;  /* 0x0000000c28f4723c */ /* 0x040ff600000810f4 */
[----:B------:R-:W-:Y:S04]  /*6dcc0*/  @!UPT UIADD3 URZ, URZ, URZ, URZ ;  /* 0x0000003f3f3ff290 */ /* 0x000fe8000fffe03f */
[----:B------:R-:W-:Y:S01]  /*6dcd0*/  STL.64 [R1+0x2b0], R168 ;  /* 0x0002b0a801007387 */ /* 0x000fe20000100a00 */
[----:B------:R1:W-:Y:S03]  /*6dce0*/  STL.64 [R1+0x2b8], R170 ;  /* 0x0002b8aa01007387 */ /* 0x0003e60000100a00 */
[----:B-1----:R-:W3:Y:S01]  /*6dcf0*/  LDL.LU.64 R170, [R1+0x31b8] ;  /* 0x0031b80001aa7983 */ /* 0x002ee20000300a00 */
[----:B------:R-:W3:Y:S01]  /*6dd00*/  LDL.LU.64 R168, [R1+0x31b0] ;  /* 0x0031b00001a87983 */ /* 0x000ee20000300a00 */
[C---:B------:R-:W-:Y:S08]  /*6dd10*/  HMMA.1688.F32.TF32 R152, R40.reuse, R36, R152 ;  /* 0x000000242898723c */ /* 0x040ff00000081098 */
[C---:B------:R-:W-:Y:S08]  /*6dd20*/  HMMA.1688.F32.TF32 R148, R40.reuse, R32, R148 ;  /* 0x000000202894723c */ /* 0x040ff00000081094 */
[C---:B------:R-:W-:Y:S08]  /*6dd30*/  HMMA.1688.F32.TF32 R140, R40.reuse, R28, R140 ;  /* 0x0000001c288c723c */ /* 0x040ff0000008108c */
[C---:B------:R-:W-:Y:S08]  /*6dd40*/  HMMA.1688.F32.TF32 R104, R40.reuse, R132, R104 ;  /* 0x000000842868723c */ /* 0x040ff00000081068 */
[C---:B------:R-:W-:Y:S08]  /*6dd50*/  HMMA.1688.F32.TF32 R100, R40.reuse, R112, R100 ;  /* 0x000000702864723c */ /* 0x040ff00000081064 */
[C---:B------:R-:W-:Y:S08]  /*6dd60*/  HMMA.1688.F32.TF32 R92, R40.reuse, R128, R92 ;  /* 0x00000080285c723c */ /* 0x040ff0000008105c */
[----:B------:R-:W-:Y:S08]  /*6dd70*/  HMMA.1688.F32.TF32 R88, R40, R124, R88 ;  /* 0x0000007c2858723c */ /* 0x000ff00000081058 */
[-C--:B------:R-:W-:Y:S08]  /*6dd80*/  HMMA.1688.F32.TF32 R76, R48, R8.reuse, R76 ;  /* 0x00000008304c723c */ /* 0x080ff0000008104c */
[C---:B--2---:R-:W-:Y:S11]  /*6dd90*/  HMMA.1688.F32.TF32 R44, R40.reuse, R8, R44 ;  /* 0x00000008282c723c */ /* 0x044ff6000008102c */
[----:B------:R-:W-:Y:S11]  /*6dda0*/  @!UPT UIADD3 URZ, URZ, URZ, URZ ;  /* 0x0000003f3f3ff290 */ /* 0x000ff6000fffe03f */
[----:B------:R-:W-:Y:S01]  /*6ddb0*/  @!UPT UIADD3 URZ, URZ, URZ, URZ ;  /* 0x0000003f3f3ff290 */ /* 0x000fe2000fffe03f */
[----:B------:R-:W-:Y:S01]  /*6ddc0*/  STL.64 [R1+0x2a0], R44 ;  /* 0x0002a02c01007387 */ /* 0x000fe20000100a00 */
[----:B------:R1:W-:Y:S02]  /*6ddd0*/  STL.64 [R1+0x2a8], R46 ;  /* 0x0002a82e01007387 */ /* 0x0003e40000100a00 */
[C---:B-1----:R-:W-:Y:S01]  /*6dde0*/  HMMA.1688.F32.TF32 R44, R40.reuse, R16, R240 ;  /* 0x00000010282c723c */ /* 0x042fe200000810f0 */
[----:B------:R-:W-:Y:S01]  /*6ddf0*/  STL.64 [R1+0x250], R244 ;  /* 0x000250f401007387 */ /* 0x000fe20000100a00 */
[----:B------:R-:W-:Y:S11]  /*6de00*/  STL.64 [R1+0x258], R246 ;  /* 0x000258f601007387 */ /* 0x000ff60000100a00 */
[----:B------:R-:W-:Y:S10]  /*6de10*/  @!UPT UIADD3 URZ, URZ, URZ, URZ ;  /* 0x0000003f3f3ff290 */ /* 0x000ff4000fffe03f */
[----:B------:R-:W-:Y:S01]  /*6de20*/  STL.64 [R1+0x490], R44 ;  /* 0x0004902c01007387 */ /* 0x000fe20000100a00 */
[----:B------:R1:W-:Y:S02]  /*6de30*/  STL.64 [R1+0x498], R46 ;  /* 0x0004982e01007387 */ /* 0x0003e40000100a00 */
[C---:B-1----:R-:W-:Y:S01]  /*6de40*/  HMMA.1688.F32.TF32 R44, R40.reuse, R20, R144 ;  /* 0x00000014282c723c */ /* 0x042fe20000081090 */
[----:B------:R-:W-:Y:S01]  /*6de50*/  STL.64 [R1+0x480], R152 ;  /* 0x0004809801007387 */ /* 0x000fe20000100a00 */
[----:B------:R-:W-:Y:S06]  /*6de60*/  STL.64 [R1+0x488], R154 ;  /* 0x0004889a01007387 */ /* 0x000fec0000100a00 */
[C---:B------:R-:W-:Y:S01]  /*6de70*/  HMMA.1688.F32.TF32 R144, R40.reuse, R24, R156 ;  /* 0x000000182890723c */ /* 0x040fe2000008109c */
[----:B------:R-:W-:Y:S01]  /*6de80*/  STL.64 [R1+0x470], R148 ;  /* 0x0004709401007387 */ /* 0x000fe20000100a00 */
[----:B------:R-:W-:Y:S11]  /*6de90*/  STL.64 [R1+0x478], R150 ;  /* 0x0004789601007387 */ /* 0x000ff60000100a00 */
[----:B------:R-:W-:Y:S02]  /*6dea0*/  @!UPT UIADD3 URZ, URZ, URZ, URZ ;  /* 0x0000003f3f3ff290 */ /* 0x000fe4000fffe03f */
[----:B------:R-:W-:Y:S01]  /*6deb0*/  STL.64 [R1+0x460], R44 ;  /* 0x0004602c01007387 */ /* 0x000fe20000100a00 */
[----:B------:R1:W-:Y:S02]  /*6dec0*/  STL.64 [R1+0x468], R46 ;  /* 0x0004682e01007387 */ /* 0x0003e40000100a00 */
[C---:B-1----:R-:W-:Y:S05]  /*6ded0*/  HMMA.1688.F32.TF32 R44, R40.reuse, R136, R108 ;  /* 0x00000088282c723c */ /* 0x042fea000008106c */
[----:B------:R-:W-:Y:S01]  /*6dee0*/  STL.64 [R1+0x450], R144 ;  /* 0x0004509001007387 */ /* 0x000fe20000100a00 */
[----:B------:R-:W-:Y:S02]  /*6def0*/  STL.64 [R1+0x458], R146 ;  /* 0x0004589201007387 */ /* 0x000fe40000100a00 */
[----:B------:R-:W-:Y:S02]  /*6df00*/  STL.64 [R1+0x440], R140 ;  /* 0x0004408c01007387 */ /* 0x000fe40000100a00 */
[----:B------:R-:W-:Y:S11]  /*6df10*/  STL.64 [R1+0x448], R142 ;  /* 0x0004488e01007387 */ /* 0x000ff60000100a00 */
[----:B------:R-:W-:Y:S02]  /*6df20*/  @!UPT UIADD3 URZ, URZ, URZ, URZ ;  /* 0x0000003f3f3ff290 */ /* 0x000fe4000fffe03f */
[----:B------:R-:W-:Y:S01]  /*6df30*/  STL.64 [R1+0x770], R44 ;  /* 0x0007702c01007387 */ /* 0x000fe20000100a00 */
[----:B------:R1:W-:Y:S02]  /*6df40*/  STL.64 [R1+0x778], R46 ;  /* 0x0007782e01007387 */ /* 0x0003e40000100a00 */
[C---:B-1----:R-:W-:Y:S01]  /*6df50*/  HMMA.1688.F32.TF32 R44, R40.reuse, R116, R96 ;  /* 0x00000074282c723c */ /* 0x042fe20000081060 */
[----:B------:R-:W-:Y:S01]  /*6df60*/  STL.64 [R1+0x760], R104 ;  /* 0x0007606801007387 */ /* 0x000fe20000100a00 */
[----:B------:R-:W-:Y:S02]  /*6df70*/  STL.64 [R1+0x768], R106 ;  /* 0x0007686a01007387 */ /* 0x000fe40000100a00 */
[----:B------:R-:W-:Y:S02]  /*6df80*/  STL.64 [R1+0x750], R100 ;  /* 0x0007506401007387 */ /* 0x000fe40000100a00 */
[----:B------:R-:W-:Y:S11]  /*6df90*/  STL.64 [R1+0x758], R102 ;  /* 0x0007586601007387 */ /* 0x000ff60000100a00 */
[----:B------:R-:W-:Y:S06]  /*6dfa0*/  @!UPT UIADD3 URZ, URZ, URZ, URZ ;  /* 0x0000003f3f3ff290 */ /* 0x000fec000fffe03f */
[----:B------:R-:W-:Y:S01]  /*6dfb0*/  STL.64 [R1+0x740], R44 ;  /* 0x0007402c01007387 */ /* 0x000fe20000100a00 */
[----:B------:R1:W-:Y:S02]  /*6dfc0*/  STL.64 [R1+0x748], R46 ;  /* 0x0007482e01007387 */ /* 0x0003e40000100a00 */
[----:B-1----:R-:W-:Y:S01]  /*6dfd0*/  HMMA.1688.F32.TF32 R44, R40, R120, R84 ;  /* 0x00000078282c723c */ /* 0x002fe20000081054 */
        /* <DEDUP_REMOVED lines=12> */
[----:B------:R-:W-:Y:S01]  /*6e0a0*/  STL.64 [R1+0x708], R78 ;  /* 0x0007084e01007387 */ /* 0x000fe20000100a00 */
[----:B------:R-:W-:Y:S04]  /*6e0b0*/  LDS R40, [R2+0x20380] ;  /* 0x0203800002287984 */ /* 0x000fe80000000800 */
[----:B------:R-:W-:Y:S04]  /*6e0c0*/  LDS R42, [R2+0x22380] ;  /* 0x02238000022a7984 */ /* 0x000fe80000000800 */
[----:B------:R-:W-:Y:S04]  /*6e0d0*/  LDS R41, [R3+0x20380] ;  /* 0x0203800003297984 */ /* 0x000fe80000000800 */
[----:B------:R-:W1:Y:S04]  /*6e0e0*/  LDS R43, [R3+0x22380] ;  /* 0x02238000032b7984 */ /* 0x000e680000000800 */
[----:B------:R-:W-:Y:S01]  /*6e0f0*/  STL.64 [R1+0x6f0], R44 ;  /* 0x0006f02c01007387 */ /* 0x000fe20000100a00 */
[----:B------:R2:W-:Y:S02]  /*6e100*/  STL.64 [R1+0x6f8], R46 ;  /* 0x0006f82e01007387 */ /* 0x0005e40000100a00 */
[C---:B--2---:R-:W-:Y:S08]  /*6e110*/  HMMA.1688.F32.TF32 R44, R48.reuse, R16, R68 ;  /* 0x00000010302c723c */ /* 0x044ff00000081044 */
[C---:B------:R-:W-:Y:S11]  /*6e120*/  HMMA.1688.F32.TF32 R68, R48.reuse, R36, R64 ;  /* 0x000000243044723c */ /* 0x040ff60000081040 */
[----:B------:R-:W-:Y:S04]  /*6e130*/  @!UPT UIADD3 URZ, URZ, URZ, URZ ;  /* 0x0000003f3f3ff290 */ /* 0x000fe8000fffe03f */
[----:B------:R-:W-:Y:S01]  /*6e140*/  STL.64 [R1+0x6e0], R44 ;  /* 0x0006e02c01007387 */ /* 0x000fe20000100a00 */
[----:B------:R4:W-:Y:S02]  /*6e150*/  STL.64 [R1+0x6e8], R46 ;  /* 0x0006e82e01007387 */ /* 0x0009e40000100a00 */
[C---:B----4-:R-:W-:Y:S08]  /*6e160*/  HMMA.1688.F32.TF32 R44, R48.reuse, R32, R160 ;  /* 0x00000020302c723c */ /* 0x050ff000000810a0 */
[C---:B------:R-:W-:Y:S01]  /*6e170*/  HMMA.1688.F32.TF32 R64, R48.reuse, R20, R60 ;  /* 0x000000143040723c */ /* 0x040fe2000008103c */
[----:B------:R-:W-:Y:S01]  /*6e180*/  STL.64 [R1+0x6d0], R68 ;  /* 0x0006d04401007387 */ /* 0x000fe20000100a00 */
[----:B------:R-:W-:Y:S06]  /*6e190*/  STL.64 [R1+0x6d8], R70 ;  /* 0x0006d84601007387 */ /* 0x000fec0000100a00 */
[C---:B------:R-:W-:Y:S07]  /*6e1a0*/  HMMA.1688.F32.TF32 R60, R48.reuse, R24, R56 ;  /* 0x00000018303c723c */ /* 0x040fee0000081038 */
[----:B------:R-:W-:Y:S01]  /*6e1b0*/  STL.64 [R1+0x6c0], R44 ;  /* 0x0006c02c01007387 */ /* 0x000fe20000100a00 */
[----:B------:R2:W-:Y:S02]  /*6e1c0*/  STL.64 [R1+0x6c8], R46 ;  /* 0x0006c82e01007387 */ /* 0x0005e40000100a00 */
[C---:B--2---:R-:W-:Y:S05]  /*6e1d0*/  HMMA.1688.F32.TF32 R44, R48.reuse, R28, R52 ;  /* 0x0000001c302c723c */ /* 0x044fea0000081034 */
[----:B------:R-:W-:Y:S01]  /*6e1e0*/  STL.64 [R1+0x6b0], R64 ;  /* 0x0006b04001007387 */ /* 0x000fe20000100a00 */
[----:B------:R-:W-:Y:S02]  /*6e1f0*/  STL.64 [R1+0x6b8], R66 ;  /* 0x0006b84201007387 */ /* 0x000fe40000100a00 */
[----:B------:R-:W2:Y:S05]  /*6e200*/  LDL.LU R56, [R1+0x13a0] ;  /* 0x0013a00001387983 */ /* 0x000eaa0000300800 */
[----:B------:R4:W-:Y:S01]  /*6e210*/  STL.64 [R1+0x6a0], R60 ;  /* 0x0006a03c01007387 */ /* 0x0009e20000100a00 */
[----:B------:R1:W-:Y:S09]  /*6e220*/  STL.64 [R1+0x6a8], R62 ;  /* 0x0006a83e01007387 */ /* 0x0003f20000100a00 */
[----:B------:R-:W-:Y:S01]  /*6e230*/  STL.64 [R1+0x690], R44 ;  /* 0x0006902c01007387 */ /* 0x000fe20000100a00 */
[----:B------:R-:W-:Y:S02]  /*6e240*/  STL.64 [R1+0x698], R46 ;  /* 0x0006982e01007387 */ /* 0x000fe40000100a00 */
[----:B------:R-:W2:Y:S02]  /*6e250*/  LDL.LU R57, [R1+0x13a4] ;  /* 0x0013a40001397983 */ /* 0x000ea40000300800 */
[----:B------:R-:W2:Y:S01]  /*6e260*/  LDL.LU R58, [R1+0x13a8] ;  /* 0x0013a800013a7983 */ /* 0x000ea20000300800 */
[----:B------:R-:W2:Y:S01]  /*6e270*/  LDL.LU R59, [R1+0x13ac] ;  /* 0x0013ac00013b7983 */ /* 0x000ea20000300800 */
[----:B----4-:R-:W4:Y:S02]  /*6e280*/  LDL.LU R60, [R1+0x13b0] ;  /* 0x0013b000013c7983 */ /* 0x010f240000300800 */
[----:B------:R-:W4:Y:S02]  /*6e290*/  LDL.LU R61, [R1+0x13b4] ;  /* 0x0013b400013d7983 */ /* 0x000f240000300800 */
[----:B-1----:R-:W4:Y:S01]  /*6e2a0*/  LDL.LU R62, [R1+0x13b8] ;  /* 0x0013b800013e7983 */ /* 0x002f220000300800 */
        /* <DEDUP_REMOVED lines=88> */
[C---:B----4-:R-:W-:Y:S08]  /*6e830*/  HMMA.1688.F32.TF32 R152, R48.reuse, R112, R148 ;  /* 0x000000703098723c */ /* 0x050ff00000081094 */
[C---:B------:R-:W-:Y:S08]  /*6e840*/  HMMA.1688.F32.TF32 R148, R48.reuse, R116, R144 ;  /* 0x000000743094723c */ /* 0x040ff00000081090 */
[C---:B------:R-:W-:Y:S08]  /*6e850*/  HMMA.1688.F32.TF32 R144, R48.reuse, R128, R156 ;  /* 0x000000803090723c */ /* 0x040ff0000008109c */
[----:B------:R-:W-:Y:S08]  /*6e860*/  HMMA.1688.F32.TF32 R48, R48, R120, R104 ;  /* 0x000000783030723c */ /* 0x000ff00000081068 */
        /* <DEDUP_REMOVED lines=8> */
[----:B------:R-:W-:Y:S04]  /*6e8f0*/  LDS R104, [R2+0x20480] ;  /* 0x0204800002687984 */ /* 0x000fe80000000800 */
[----:B------:R-:W-:Y:S04]  /*6e900*/  LDS R106, [R2+0x22480] ;  /* 0x02248000026a7984 */ /* 0x000fe80000000800 */
[----:B------:R-:W-:Y:S04]  /*6e910*/  LDS R105, [R3+0x20480] ;  /* 0x0204800003697984 */ /* 0x000fe80000000800 */
[----:B------:R-:W2:Y:S04]  /*6e920*/  LDS R107, [R3+0x22480] ;  /* 0x02248000036b7984 */ /* 0x000ea80000000800 */
        /* <DEDUP_REMOVED lines=13> */
[----:B------:R3:W-:Y:S02]  /*6ea00*/  STL.64 [R1+0x428], R50 ;  /* 0x0004283201007387 */ /* 0x0007e40000100a00 */
[C---:B---3--:R-:W-:Y:S01]  /*6ea10*/  HMMA.1688.F32.TF32 R48, R40.reuse, R8, R100 ;  /* 0x000000082830723c */ /* 0x048fe20000081064 */
[----:B------:R-:W-:Y:S01]  /*6ea20*/  STL.64 [R1+0x410], R108 ;  /* 0x0004106c01007387 */ /* 0x000fe20000100a00 */
[----:B------:R-:W-:Y:S11]  /*6ea30*/  STL.64 [R1+0x418], R110 ;  /* 0x0004186e01007387 */ /* 0x000ff60000100a00 */
[----:B------:R-:W-:Y:S10]  /*6ea40*/  @!UPT UIADD3 URZ, URZ, URZ, URZ ;  /* 0x0000003f3f3ff290 */ /* 0x000ff4000fffe03f */
[----:B------:R-:W-:Y:S01]  /*6ea50*/  STL.64 [R1+0x400], R48 ;  /* 0x0004003001007387 */ /* 0x000fe20000100a00 */
[----:B------:R3:W-:Y:S02]  /*6ea60*/  STL.64 [R1+0x408], R50 ;  /* 0x0004083201007387 */ /* 0x0007e40000100a00 */
[C---:B---3--:R-:W-:Y:S01]  /*6ea70*/  HMMA.1688.F32.TF32 R48, R40.reuse, R36, R88 ;  /* 0x000000242830723c */ /* 0x048fe20000081058 */
[----:B------:R-:W-:Y:S01]  /*6ea80*/  STL.64 [R1+0x3f0], R96 ;  /* 0x0003f06001007387 */ /* 0x000fe20000100a00 */
[----:B------:R-:W-:Y:S02]  /*6ea90*/  STL.64 [R1+0x3f8], R98 ;  /* 0x0003f86201007387 */ /* 0x000fe40000100a00 */
[----:B------:R-:W-:Y:S02]  /*6eaa0*/  STL.64 [R1+0x3e0], R92 ;  /* 0x0003e05c01007387 */ /* 0x000fe40000100a00 */
[----:B------:R-:W-:Y:S11]  /*6eab0*/  STL.64 [R1+0x3e8], R94 ;  /* 0x0003e85e01007387 */ /* 0x000ff60000100a00 */
[----:B------:R-:W-:Y:S06]  /*6eac0*/  @!UPT UIADD3 URZ, URZ, URZ, URZ ;  /* 0x0000003f3f3ff290 */ /* 0x000fec000fffe03f */
[----:B------:R-:W-:Y:S01]  /*6ead0*/  STL.64 [R1+0x3d0], R48 ;  /* 0x0003d03001007387 */ /* 0x000fe20000100a00 */
[----:B------:R3:W-:Y:S02]  /*6eae0*/  STL.64 [R1+0x3d8], R50 ;  /* 0x0003d83201007387 */ /* 0x0007e40000100a00 */
[C---:B---3--:R-:W-:Y:S01]  /*6eaf0*/  HMMA.1688.F32.TF32 R48, R40.reuse, R24, R76 ;  /* 0x000000182830723c */ /* 0x048fe2000008104c */
[----:B------:R-:W-:Y:S01]  /*6eb00*/  STL.64 [R1+0x3c0], R84 ;  /* 0x0003c05401007387 */ /* 0x000fe20000100a00 */
[----:B------:R-:W-:Y:S11]  /*6eb10*/  STL.64 [R1+0x3c8], R86 ;  /* 0x0003c85601007387 */ /* 0x000ff60000100a00 */
[----:B------:R-:W-:Y:S10]  /*6eb20*/  @!UPT UIADD3 URZ, URZ, URZ, URZ ;  /* 0x0000003f3f3ff290 */ /* 0x000ff4000fffe03f */
[----:B------:R-:W-:Y:S01]  /*6eb30*/  STL.64 [R1+0x3a0], R48 ;  /* 0x0003a03001007387 */ /* 0x000fe20000100a00 */
[----:B------:R-:W-:Y:S02]  /*6eb40*/  STL.64 [R1+0x3b0], R80 ;  /* 0x0003b05001007387 */ /* 0x000fe40000100a00 */
[----:B------:R-:W-:Y:S02]  /*6eb50*/  STL.64 [R1+0x3b8], R82 ;  /* 0x0003b85201007387 */ /* 0x000fe40000100a00 */
[----:B------:R3:W-:Y:S02]  /*6eb60*/  STL [R1+0x3a8], R50 ;  /* 0x0003a83201007387 */ /* 0x0007e40000100800 */
[----:B------:R-:W-:Y:S02]  /*6eb70*/  IMAD.MOV.U32 R0, RZ, RZ, R51 ;  /* 0x000000ffff007224 */ /* 0x000fe400078e0033 */
[C---:B---3--:R-:W-:Y:S08]  /*6eb80*/  HMMA.1688.F32.TF32 R48, R40.reuse, R28, R72 ;  /* 0x0000001c2830723c */ /* 0x048ff00000081048 */
[C---:B------:R-:W-:Y:S11]  /*6eb90*/  HMMA.1688.F32.TF32 R64, R40.reuse, R132, R64 ;  /* 0x000000842840723c */ /* 0x040ff60000081040 */
[----:B------:R-:W-:Y:S04]  /*6eba0*/  @!UPT UIADD3 URZ, URZ, URZ, URZ ;  /* 0x0000003f3f3ff290 */ /* 0x000fe8000fffe03f */
[----:B------:R-:W-:Y:S01]  /*6ebb0*/  STL.64 [R1+0x390], R48 ;  /* 0x0003903001007387 */ /* 0x000fe20000100a00 */
[----:B------:R3:W-:Y:S02]  /*6ebc0*/  STL.64 [R1+0x398], R50 ;  /* 0x0003983201007387 */ /* 0x0007e40000100a00 */
[C---:B---3--:R-:W-:Y:S01]  /*6ebd0*/  HMMA.1688.F32.TF32 R48, R40.reuse, R112, R160 ;  /* 0x000000702830723c */ /* 0x048fe200000810a0 */
[----:B------:R-:W-:Y:S01]  /*6ebe0*/  STL.64 [R1+0x380], R68 ;  /* 0x0003804401007387 */ /* 0x000fe20000100a00 */
[----:B------:R-:W-:Y:S03]  /*6ebf0*/  STL.64 [R1+0x388], R70 ;  /* 0x0003884601007387 */ /* 0x000fe60000100a00 */
[----:B------:R-:W-:Y:S02]  /*6ec00*/  STL.64 [R1+0x370], R64 ;  /* 0x0003704001007387 */ /* 0x000fe40000100a00 */
[----:B------:R-:W-:Y:S11]  /*6ec10*/  STL.64 [R1+0x378], R66 ;  /* 0x0003784201007387 */ /* 0x000ff60000100a00 */
[----:B------:R-:W-:Y:S05]  /*6ec20*/  @!UPT UIADD3 URZ, URZ, URZ, URZ ;  /* 0x0000003f3f3ff290 */ /* 0x000fea000fffe03f */
[----:B------:R-:W-:Y:S01]  /*6ec30*/  STL.64 [R1+0x360], R48 ;  /* 0x0003603001007387 */ /* 0x000fe20000100a00 */
[----:B------:R3:W-:Y:S02]  /*6ec40*/  STL.64 [R1+0x368], R50 ;  /* 0x0003683201007387 */ /* 0x0007e40000100a00 */
[C---:B---3--:R-:W-:Y:S01]  /*6ec50*/  HMMA.1688.F32.TF32 R48, R40.reuse, R124, R52 ;  /* 0x0000007c2830723c */ /* 0x048fe20000081034 */
[----:B------:R-:W-:Y:S01]  /*6ec60*/  STL.64 [R1+0x350], R60 ;  /* 0x0003503c01007387 */ /* 0x000fe20000100a00 */
[----:B------:R-:W-:Y:S02]  /*6ec70*/  STL.64 [R1+0x358], R62 ;  /* 0x0003583e01007387 */ /* 0x000fe40000100a00 */
[----:B------:R-:W3:Y:S02]  /*6ec80*/  LDL.LU R64, [R1+0xdd0] ;  /* 0x000dd00001407983 */ /* 0x000ee40000300800 */
[----:B------:R4:W-:Y:S01]  /*6ec90*/  STL.64 [R1+0x340], R56 ;  /* 0x0003403801007387 */ /* 0x0009e20000100a00 */
[----:B------:R1:W-:Y:S11]  /*6eca0*/  STL.64 [R1+0x348], R58 ;  /* 0x0003483a01007387 */ /* 0x0003f60000100a00 */
[----:B------:R-:W-:Y:S05]  /*6ecb0*/  @!UPT UIADD3 URZ, URZ, URZ, URZ ;  /* 0x0000003f3f3ff290 */ /* 0x000fea000fffe03f */
[----:B------:R-:W-:Y:S01]  /*6ecc0*/  STL.64 [R1+0x330], R48 ;  /* 0x0003303001007387 */ /* 0x000fe20000100a00 */
[----:B------:R1:W-:Y:S02]  /*6ecd0*/  STL.64 [R1+0x338], R50 ;  /* 0x0003383201007387 */ /* 0x0003e40000100a00 */
[----:B------:R-:W3:Y:S02]  /*6ece0*/  LDL.LU R65, [R1+0xdd4] ;  /* 0x000dd40001417983 */ /* 0x000ee40000300800 */
[----:B------:R-:W3:Y:S01]  /*6ecf0*/  LDL.LU R66, [R1+0xdd8] ;  /* 0x000dd80001427983 */ /* 0x000ee20000300800 */
[----:B------:R-:W3:Y:S01]  /*6ed00*/  LDL.LU R67, [R1+0xddc] ;  /* 0x000ddc0001437983 */ /* 0x000ee20000300800 */
        /* <DEDUP_REMOVED lines=48> */
[----:B------:R-:W2:Y:S01]  /*6f010*/  LDL.LU R160, [R1+0xd90] ;  /* 0x000d900001a07983 */ /* 0x000ea20000300800 */
[----:B----4-:R-:W-:Y:S11]  /*6f020*/  HMMA.1688.F32.TF32 R40, R40, R120, R56 ;  /* 0x000000782828723c */ /* 0x010ff60000081038 */
[----:B------:R-:W-:Y:S11]  /*6f030*/  @!UPT UIADD3 URZ, URZ, URZ, URZ ;  /* 0x0000003f3f3ff290 */ /* 0x000ff6000fffe03f */
[----:B------:R-:W-:Y:S01]  /*6f040*/  @!UPT UIADD3 URZ, URZ, URZ, URZ ;  /* 0x0000003f3f3ff290 */ /* 0x000fe2000fffe03f */
        /* <DEDUP_REMOVED lines=13> */
[C---:B--2---:R-:W-:Y:S08]  /*6f120*/  HMMA.1688.F32.TF32 R108, R44.reuse, R4, R108 ;  /* 0x000000042c6c723c */ /* 0x044ff0000008106c */
[C---:B------:R-:W-:Y:S08]  /*6f130*/  HMMA.1688.F32.TF32 R48, R44.reuse, R8, R100 ;  /* 0x000000082c30723c */ /* 0x040ff00000081064 */
[C---:B-1----:R-:W-:Y:S08]  /*6f140*/  HMMA.1688.F32.TF32 R40, R44.reuse, R12, R96 ;  /* 0x0000000c2c28723c */ /* 0x042ff00000081060 */
[C---:B------:R-:W-:Y:S01]  /*6f150*/  HMMA.1688.F32.TF32 R92, R44.reuse, R16, R92 ;  /* 0x000000102c5c723c */ /* 0x040fe2000008105c */
[----:B------:R-:W-:Y:S01]  /*6f160*/  STL.64 [R1+0x280], R108 ;  /* 0x0002806c01007387 */ /* 0x000fe20000100a00 */
[----:B------:R-:W-:Y:S05]  /*6f170*/  STL.64 [R1+0x288], R110 ;  /* 0x0002886e01007387 */ /* 0x000fea0000100a00 */
[----:B------:R-:W-:Y:S02]  /*6f180*/  STL.64 [R1+0x270], R48 ;  /* 0x0002703001007387 */ /* 0x000fe40000100a00 */
[----:B------:R1:W-:Y:S02]  /*6f190*/  STL.64 [R1+0x278], R50 ;  /* 0x0002783201007387 */ /* 0x0003e40000100a00 */
[C---:B-1----:R-:W-:Y:S04]  /*6f1a0*/  HMMA.1688.F32.TF32 R48, R44.reuse, R36, R88 ;  /* 0x000000242c30723c */ /* 0x042fe80000081058 */
[----:B------:R-:W-:Y:S01]  /*6f1b0*/  STL.64 [R1+0x260], R40 ;  /* 0x0002602801007387 */ /* 0x000fe20000100a00 */
[----:B------:R1:W-:Y:S07]  /*6f1c0*/  STL.64 [R1+0x268], R42 ;  /* 0x0002682a01007387 */ /* 0x0003ee0000100a00 */
[----:B------:R-:W-:Y:S02]  /*6f1d0*/  STL.64 [R1+0x320], R92 ;  /* 0x0003205c01007387 */ /* 0x000fe40000100a00 */
[----:B------:R-:W-:Y:S01]  /*6f1e0*/  STL.64 [R1+0x328], R94 ;  /* 0x0003285e01007387 */ /* 0x000fe20000100a00 */
[C---:B------:R-:W-:Y:S08]  /*6f1f0*/  HMMA.1688.F32.TF32 R80, R44.reuse, R20, R80 ;  /* 0x000000142c50723c */ /* 0x040ff00000081050 */
[C---:B-1----:R-:W-:Y:S01]  /*6f200*/  HMMA.1688.F32.TF32 R40, R44.reuse, R32, R84 ;  /* 0x000000202c28723c */ /* 0x042fe20000081054 */
[----:B------:R-:W-:Y:S01]  /*6f210*/  STL.64 [R1+0x310], R48 ;  /* 0x0003103001007387 */ /* 0x000fe20000100a00 */
[----:B------:R1:W-:Y:S06]  /*6f220*/  STL.64 [R1+0x318], R50 ;  /* 0x0003183201007387 */ /* 0x0003ec0000100a00 */
[C---:B-1----:R-:W-:Y:S11]  /*6f230*/  HMMA.1688.F32.TF32 R48, R44.reuse, R24, R76 ;  /* 0x000000182c30723c */ /* 0x042ff6000008104c */
[----:B------:R-:W-:Y:S04]  /*6f240*/  @!UPT UIADD3 URZ, URZ, URZ, URZ ;  /* 0x0000003f3f3ff290 */ /* 0x000fe8000fffe03f */
[----:B------:R-:W-:Y:S01]  /*6f250*/  STL.64 [R1+0x300], R40 ;  /* 0x0003002801007387 */ /* 0x000fe20000100a00 */
[----:B------:R3:W-:Y:S02]  /*6f260*/  STL.64 [R1+0x308], R42 ;  /* 0x0003082a01007387 */ /* 0x0007e40000100a00 */
[----:B------:R-:W-:Y:S02]  /*6f270*/  STL.64 [R1+0x2f0], R80 ;  /* 0x0002f05001007387 */ /* 0x000fe40000100a00 */
[----:B------:R-:W-:Y:S01]  /*6f280*/  STL.64 [R1+0x2f8], R82 ;  /* 0x0002f85201007387 */ /* 0x000fe20000100a00 */
[C---:B------:R-:W-:Y:S08]  /*6f290*/  HMMA.1688.F32.TF32 R72, R44.reuse, R136, R72 ;  /* 0x000000882c48723c */ /* 0x040ff00000081048 */
[C---:B---3--:R-:W-:Y:S01]  /*6f2a0*/  HMMA.1688.F32.TF32 R40, R44.reuse, R28, R64 ;  /* 0x0000001c2c28723c */ /* 0x048fe20000081040 */
[----:B------:R-:W2:Y:S04]  /*6f2b0*/  LDL.LU R64, [R1+0x8f0] ;  /* 0x0008f00001407983 */ /* 0x000ea80000300800 */
[----:B------:R-:W-:Y:S01]  /*6f2c0*/  STL.64 [R1+0x2e0], R48 ;  /* 0x0002e03001007387 */ /* 0x000fe20000100a00 */
[----:B------:R1:W-:Y:S02]  /*6f2d0*/  STL.64 [R1+0x2e8], R50 ;  /* 0x0002e83201007387 */ /* 0x0003e40000100a00 */
[----:B------:R-:W2:Y:S02]  /*6f2e0*/  LDL.LU R65, [R1+0x8f4] ;  /* 0x0008f40001417983 */ /* 0x000ea40000300800 */
[----:B------:R-:W2:Y:S01]  /*6f2f0*/  LDL.LU R66, [R1+0x8f8] ;  /* 0x0008f80001427983 */ /* 0x000ea20000300800 */
[----:B------:R-:W2:Y:S01]  /*6f300*/  LDL.LU R67, [R1+0x8fc] ;  /* 0x0008fc0001437983 */ /* 0x000ea20000300800 */
[C---:B-1----:R-:W-:Y:S11]  /*6f310*/  HMMA.1688.F32.TF32 R48, R44.reuse, R132, R68 ;  /* 0x000000842c30723c */ /* 0x042ff60000081044 */
[----:B------:R-:W-:Y:S01]  /*6f320*/  STL.64 [R1+0x2e58], R42 ;  /* 0x002e582a01007387 */ /* 0x000fe20000100a00 */
[----:B------:R1:W-:Y:S02]  /*6f330*/  STL.64 [R1+0x2e50], R40 ;  /* 0x002e502801007387 */ /* 0x0003e40000100a00 */
[----:B------:R3:W-:Y:S02]  /*6f340*/  STL.64 [R1+0x620], R72 ;  /* 0x0006204801007387 */ /* 0x0007e40000100a00 */
[----:B------:R-:W-:Y:S01]  /*6f350*/  STL.64 [R1+0x628], R74 ;  /* 0x0006284a01007387 */ /* 0x000fe20000100a00 */
[----:B-1----:R-:W-:Y:S01]  /*6f360*/  HMMA.1688.F32.TF32 R40, R44, R112, R52 ;  /* 0x000000702c28723c */ /* 0x002fe20000081034 */
[----:B------:R-:W2:Y:S05]  /*6f370*/  LDL.LU R52, [R1+0x8d0] ;  /* 0x0008d00001347983 */ /* 0x000eaa0000300800 */
[----:B------:R-:W-:Y:S01]  /*6f380*/  STL.64 [R1+0x610], R48 ;  /* 0x0006103001007387 */ /* 0x000fe20000100a00 */
[----:B------:R4:W-:Y:S11]  /*6f390*/  STL.64 [R1+0x618], R50 ;  /* 0x0006183201007387 */ /* 0x0009f60000100a00 */
[----:B------:R-:W-:Y:S05]  /*6f3a0*/  @!UPT UIADD3 URZ, URZ, URZ, URZ ;  /* 0x0000003f3f3ff290 */ /* 0x000fea000fffe03f */
[----:B------:R-:W-:Y:S01]  /*6f3b0*/  STL.64 [R1+0x600], R40 ;  /* 0x0006002801007387 */ /* 0x000fe20000100a00 */
[----:B------:R1:W-:Y:S02]  /*6f3c0*/  STL.64 [R1+0x608], R42 ;  /* 0x0006082a01007387 */ /* 0x0003e40000100a00 */
[----:B------:R-:W2:Y:S02]  /*6f3d0*/  LDL.LU R53, [R1+0x8d4] ;  /* 0x0008d40001357983 */ /* 0x000ea40000300800 */
[----:B------:R-:W2:Y:S01]  /*6f3e0*/  LDL.LU R54, [R1+0x8d8] ;  /* 0x0008d80001367983 */ /* 0x000ea20000300800 */
[----:B------:R-:W2:Y:S01]  /*6f3f0*/  LDL.LU R55, [R1+0x8dc] ;  /* 0x0008dc0001377983 */ /* 0x000ea20000300800 */
[----:B------:R-:W-:Y:S02]  /*6f400*/  IMAD.MOV.U32 R68, RZ, RZ, R168 ;  /* 0x000000ffff447224 */ /* 0x000fe400078e00a8 */
[----:B------:R-:W-:Y:S02]  /*6f410*/  IMAD.MOV.U32 R69, RZ, RZ, R169 ;  /* 0x000000ffff457224 */ /* 0x000fe400078e00a9 */
[----:B------:R-:W-:Y:S01]  /*6f420*/  IMAD.MOV.U32 R70, RZ, RZ, R170 ;  /* 0x000000ffff467224 */ /* 0x000fe200078e00aa */
[----:B------:R-:W-:Y:S01]  /*6f430*/  MOV R71, R171 ;  /* 0x000000ab00477202 */ /* 0x000fe20000000f00 */
[----:B---3--:R-:W-:-:S02]  /*6f440*/  IMAD.MOV.U32 R72, RZ, RZ, R166 ;  /* 0x000000ffff487224 */ /* 0x008fc400078e00a6 */
[----:B------:R-:W-:Y:S01]  /*6f450*/  IMAD.MOV.U32 R73, RZ, RZ, R167 ;  /* 0x000000ffff497224 */ /* 0x000fe200078e00a7 */
[C---:B----4-:R-:W-:Y:S11]  /*6f460*/  HMMA.1688.F32.TF32 R48, R44.reuse, R116, R160 ;  /* 0x000000742c30723c */ /* 0x050ff600000810a0 */
[----:B------:R-:W-:Y:S11]  /*6f470*/  @!UPT UIADD3 URZ, URZ, URZ, URZ ;  /* 0x0000003f3f3ff290 */ /* 0x000ff6000fffe03f */
[----:B------:R-:W-:Y:S02]  /*6f480*/  @!UPT UIADD3 URZ, URZ, URZ, URZ ;  /* 0x0000003f3f3ff290 */ /* 0x000fe4000fffe03f */
[----:B-1----:R-:W-:Y:S01]  /*6f490*/  MOV R43, R48 ;  /* 0x00000030002b7202 */ /* 0x002fe20000000f00 */
[----:B------:R-:W-:Y:S02]  /*6f4a0*/  IMAD.MOV.U32 R42, RZ, RZ, R49 ;  /* 0x000000ffff2a7224 */ /* 0x000fe400078e0031 */
[----:B------:R-:W-:Y:S02]  /*6f4b0*/  IMAD.MOV.U32 R41, RZ, RZ, R50 ;  /* 0x000000ffff297224 */ /* 0x000fe400078e0032 */
[----:B------:R-:W-:Y:S02]  /*6f4c0*/  IMAD.MOV.U32 R40, RZ, RZ, R51 ;  /* 0x000000ffff287224 */ /* 0x000fe400078e0033 */
[C---:B------:R-:W-:Y:S01]  /*6f4d0*/  HMMA.1688.F32.TF32 R48, R44.reuse, R128, R60 ;  /* 0x000000802c30723c */ /* 0x040fe2000008103c */
[----:B------:R-:W-:Y:S02]  /*6f4e0*/  STL.64 [R1+0x2f38], R42 ;  /* 0x002f382a01007387 */ /* 0x000fe40000100a00 */
[----:B------:R1:W-:Y:S05]  /*6f4f0*/  STL.64 [R1+0x2f30], R40 ;  /* 0x002f302801007387 */ /* 0x0003ea0000100a00 */
[----:B-1----:R-:W-:Y:S01]  /*6f500*/  HMMA.1688.F32.TF32 R40, R44, R124, R56 ;  /* 0x0000007c2c28723c */ /* 0x002fe20000081038 */
[----:B------:R-:W3:Y:S11]  /*6f510*/  LDL.LU R56, [R1+0xd60] ;  /* 0x000d600001387983 */ /* 0x000ef60000300800 */
[----:B------:R-:W-:Y:S03]  /*6f520*/  @!UPT UIADD3 URZ, URZ, URZ, URZ ;  /* 0x0000003f3f3ff290 */ /* 0x000fe6000fffe03f */
[----:B------:R-:W-:Y:S01]  /*6f530*/  STL.64 [R1+0x5e0], R48 ;  /* 0x0005e03001007387 */ /* 0x000fe20000100a00 */
[----:B------:R1:W-:Y:S02]  /*6f540*/  STL.64 [R1+0x5e8], R50 ;  /* 0x0005e83201007387 */ /* 0x0003e40000100a00 */
[----:B------:R-:W-:Y:S02]  /*6f550*/  IMAD.MOV.U32 R162, RZ, RZ, R164 ;  /* 0x000000ffffa27224 */ /* 0x000fe400078e00a4 */
[----:B------:R-:W-:-:S03]  /*6f560*/  IMAD.MOV.U32 R163, RZ, RZ, R165 ;  /* 0x000000ffffa37224 */ /* 0x000fc600078e00a5 */
[----:B------:R-:W-:Y:S01]  /*6f570*/  STL.64 [R1+0x5d0], R40 ;  /* 0x0005d02801007387 */ /* 0x000fe20000100a00 */
[----:B------:R-:W-:Y:S02]  /*6f580*/  STL.64 [R1+0x5d8], R42 ;  /* 0x0005d82a01007387 */ /* 0x000fe40000100a00 */
        /* <DEDUP_REMOVED lines=11> */
[----:B------:R-:W1:Y:S02]  /*6f640*/  LDL.LU R168, [R1+0x31a4] ;  /* 0x0031a40001a87983 */ /* 0x000e640000300800 */
[----:B------:R-:W1:Y:S02]  /*6f650*/  LDL.LU R169, [R1+0x31a0] ;  /* 0x0031a00001a97983 */ /* 0x000e640000300800 */
[----:B------:R-:W1:Y:S01]  /*6f660*/  LDL.LU R170, [R1+0x319c] ;  /* 0x00319c0001aa7983 */ /* 0x000e620000300800 */
[----:B------:R-:W1:Y:S01]  /*6f670*/  LDL.LU R171, [R1+0x3198] ;  /* 0x0031980001ab7983 */ /* 0x000e620000300800 */
[----:B------:R-:W4:Y:S02]  /*6f680*/  LDL.LU R166, [R1+0x3194] ;  /* 0x0031940001a67983 */ /* 0x000f240000300800 */
[----:B------:R-:W4:Y:S01]  /*6f690*/  LDL.LU R167, [R1+0x3190] ;  /* 0x0031900001a77983 */ /* 0x000f220000300800 */
[----:B--2---:R-:W-:Y:S11]  /*6f6a0*/  HMMA.1688.F32.TF32 R44, R44, R120, R64 ;  /* 0x000000782c2c723c */ /* 0x004ff60000081040 */
[----:B------:R-:W-:Y:S11]  /*6f6b0*/  @!UPT UIADD3 URZ, URZ, URZ, URZ ;  /* 0x0000003f3f3ff290 */ /* 0x000ff6000fffe03f */
[----:B------:R-:W-:Y:S01]  /*6f6c0*/  @!UPT UIADD3 URZ, URZ, URZ, URZ ;  /* 0x0000003f3f3ff290 */ /* 0x000fe2000fffe03f */
[----:B------:R-:W-:Y:S01]  /*6f6d0*/  STL.64 [R1+0x2e38], R46 ;  /* 0x002e382e01007387 */ /* 0x000fe20000100a00 */
[----:B------:R-:W-:Y:S01]  /*6f6e0*/  STL.64 [R1+0x2e30], R44 ;  /* 0x002e302c01007387 */ /* 0x000fe20000100a00 */
[C---:B------:R-:W-:Y:S11]  /*6f6f0*/  HMMA.1688.F32.TF32 R108, R104.reuse, R4, R52 ;  /* 0x00000004686c723c */ /* 0x040ff60000081034 */
[----:B------:R-:W-:Y:S11]  /*6f700*/  @!UPT UIADD3 URZ, URZ, URZ, URZ ;  /* 0x0000003f3f3ff290 */ /* 0x000ff6000fffe03f */
[----:B------:R-:W-:Y:S01]  /*6f710*/  @!UPT UIADD3 URZ, URZ, URZ, URZ ;  /* 0x0000003f3f3ff290 */ /* 0x000fe2000fffe03f */
[----:B------:R-:W-:Y:S01]  /*6f720*/  STL.64 [R1+0x2e48], R110 ;  /* 0x002e486e01007387 */ /* 0x000fe20000100a00 */
[----:B------:R-:W-:Y:S01]  /*6f730*/  STL.64 [R1+0x2e40], R108 ;  /* 0x002e406c01007387 */ /* 0x000fe20000100a00 */
[C---:B---3--:R-:W-:Y:S08]  /*6f740*/  HMMA.1688.F32.TF32 R56, R104.reuse, R16, R56 ;  /* 0x000000106838723c */ /* 0x048ff00000081038 */
[C---:B----4-:R-:W-:Y:S08]  /*6f750*/  HMMA.1688.F32.TF32 R60, R104.reuse, R36, R60 ;  /* 0x00000024683c723c */ /* 0x050ff0000008103c */
[C---:B-1----:R-:W-:Y:S08]  /*6f760*/  HMMA.1688.F32.TF32 R48, R104.reuse, R8, R168 ;  /* 0x000000086830723c */ /* 0x042ff000000810a8 */
[C---:B------:R-:W-:Y:S08]  /*6f770*/  HMMA.1688.F32.TF32 R52, R104.reuse, R12, R164 ;  /* 0x0000000c6834723c */ /* 0x040ff000000810a4 */
[C---:B------:R-:W-:Y:S07]  /*6f780*/  HMMA.1688.F32.TF32 R64, R104.reuse, R32, R160 ;  /* 0x000000206840723c */ /* 0x040fee00000810a0 */
[----:B------:R-:W-:Y:S01]  /*6f790*/  STL.64 [R1+0x2e68], R50 ;  /* 0x002e683201007387 */ /* 0x000fe20000100a00 */
[----:B------:R-:W-:Y:S07]  /*6f7a0*/  STL.64 [R1+0x2e60], R48 ;  /* 0x002e603001007387 */ /* 0x000fee0000100a00 */
[----:B------:R-:W-:Y:S02]  /*6f7b0*/  STL.64 [R1+0x2e78], R54 ;  /* 0x002e783601007387 */ /* 0x000fe40000100a00 */
[----:B------:R-:W-:Y:S01]  /*6f7c0*/  STL.64 [R1+0x2e70], R52 ;  /* 0x002e703401007387 */ /* 0x000fe20000100a00 */
[----:B------:R-:W-:Y:S01]  /*6f7d0*/  STL.64 [R1+0x2e88], R58 ;  /* 0x002e883a01007387 */ /* 0x000fe20000100a00 */
[----:B------:R-:W-:Y:S02]  /*6f7e0*/  STL.64 [R1+0x2e80], R56 ;  /* 0x002e803801007387 */ /* 0x000fe40000100a00 */
[----:B------:R-:W-:Y:S02]  /*6f7f0*/  STL.64 [R1+0x2e98], R62 ;  /* 0x002e983e01007387 */ /* 0x000fe40000100a00 */
[----:B------:R-:W-:Y:S01]  /*6f800*/  STL.64 [R1+0x2e90], R60 ;  /* 0x002e903c01007387 */ /* 0x000fe20000100a00 */
[----:B------:R-:W2:Y:S01]  /*6f810*/  LDL.LU R160, [R1+0xd00] ;  /* 0x000d000001a07983 */ /* 0x000ea20000300800 */
[----:B------:R-:W2:Y:S02]  /*6f820*/  LDL.LU R161, [R1+0xd04] ;  /* 0x000d040001a17983 */ /* 0x000ea40000300800 */
[----:B------:R-:W2:Y:S02]  /*6f830*/  LDL.LU R162, [R1+0xd08] ;  /* 0x000d080001a27983 */ /* 0x000ea40000300800 */
[----:B------:R-:W2:Y:S01]  /*6f840*/  LDL.LU R163, [R1+0xd0c] ;  /* 0x000d0c0001a37983 */ /* 0x000ea20000300800 */
[----:B------:R-:W-:Y:S01]  /*6f850*/  HMMA.1688.F32.TF32 R68, R104, R20, R68 ;  /* 0x000000146844723c */ /* 0x000fe20000081044 */
[----:B------:R-:W-:-:S02]  /*6f860*/  IMAD.MOV.U32 R74, RZ, RZ, R201 ;  /* 0x000000ffff4a7224 */ /* 0x000fc400078e00c9 */
[----:B------:R-:W-:Y:S01]  /*6f870*/  IMAD.MOV.U32 R75, RZ, RZ, R200 ;  /* 0x000000ffff4b7224 */ /* 0x000fe200078e00c8 */
[----:B------:R-:W-:Y:S01]  /*6f880*/  STL.64 [R1+0x2ea8], R66 ;  /* 0x002ea84201007387 */ /* 0x000fe20000100a00 */
[----:B------:R-:W-:Y:S03]  /*6f890*/  STL.64 [R1+0x2ea0], R64 ;  /* 0x002ea04001007387 */ /* 0x000fe60000100a00 */
[----:B------:R-:W-:Y:S04]  /*6f8a0*/  LDS R200, [R2+0x20500] ;  /* 0x0205000002c87984 */ /* 0x000fe80000000800 */
[----:B------:R-:W1:Y:S01]  /*6f8b0*/  LDS R201, [R3+0x20500] ;  /* 0x0205000003c97984 */ /* 0x000e620000000800 */
[C---:B------:R-:W-:Y:S10]  /*6f8c0*/  HMMA.1688.F32.TF32 R72, R104.reuse, R24, R72 ;  /* 0x000000186848723c */ /* 0x040ff40000081048 */
[----:B------:R-:W-:Y:S01]  /*6f8d0*/  STL.64 [R1+0x2eb8], R70 ;  /* 0x002eb84601007387 */ /* 0x000fe20000100a00 */
[----:B------:R-:W-:Y:S02]  /*6f8e0*/  STL.64 [R1+0x2eb0], R68 ;  /* 0x002eb04401007387 */ /* 0x000fe40000100a00 */
[----:B------:R-:W3:Y:S02]  /*6f8f0*/  LDL.LU R96, [R1+0x1340] ;  /* 0x0013400001607983 */ /* 0x000ee40000300800 */
[----:B------:R-:W3:Y:S01]  /*6f900*/  LDL.LU R97, [R1+0x1344] ;  /* 0x0013440001617983 */ /* 0x000ee20000300800 */
[----:B------:R-:W3:Y:S01]  /*6f910*/  LDL.LU R98, [R1+0x1348] ;  /* 0x0013480001627983 */ /* 0x000ee20000300800 */
[----:B------:R-:W3:Y:S02]  /*6f920*/  LDL.LU R99, [R1+0x134c] ;  /* 0x00134c0001637983 */ /* 0x000ee40000300800 */
[----:B------:R-:W4:Y:S02]  /*6f930*/  LDL.LU R80, [R1+0x1380] ;  /* 0x0013800001507983 */ /* 0x000f240000300800 */
[----:B------:R-:W4:Y:S01]  /*6f940*/  LDL.LU R81, [R1+0x1384] ;  /* 0x0013840001517983 */ /* 0x000f220000300800 */
[----:B------:R-:W4:Y:S01]  /*6f950*/  LDL.LU R82, [R1+0x1388] ;  /* 0x0013880001527983 */ /* 0x000f220000300800 */
[----:B------:R-:W4:Y:S02]  /*6f960*/  LDL.LU R83, [R1+0x138c] ;  /* 0x00138c0001537983 */ /* 0x000f240000300800 */
        /* <DEDUP_REMOVED lines=16> */
[----:B------:R-:W-:Y:S02]  /*6fa70*/  STL.64 [R1+0x2ec8], R74 ;  /* 0x002ec84a01007387 */ /* 0x000fe40000100a00 */
[----:B------:R-:W-:Y:S01]  /*6fa80*/  STL.64 [R1+0x2ec0], R72 ;  /* 0x002ec04801007387 */ /* 0x000fe20000100a00 */
[----:B--2---:R-:W-:Y:S07]  /*6fa90*/  HMMA.1688.F32.TF32 R76, R104, R28, R160 ;  /* 0x0000001c684c723c */ /* 0x004fee00000810a0 */
[----:B------:R-:W-:-:S02]  /*6faa0*/  IMAD.MOV.U32 R160, RZ, RZ, R172 ;  /* 0x000000ffffa07224 */ /* 0x000fc400078e00ac */
[----:B------:R-:W-:Y:S01]  /*6fab0*/  IMAD.MOV.U32 R161, RZ, RZ, R173 ;  /* 0x000000ffffa17224 */ /* 0x000fe200078e00ad */
[----:B------:R-:W2:Y:S01]  /*6fac0*/  LDL.LU R172, [R1+0x318c] ;  /* 0x00318c0001ac7983 */ /* 0x000ea20000300800 */
[----:B------:R-:W2:Y:S02]  /*6fad0*/  LDL.LU R173, [R1+0x3188] ;  /* 0x0031880001ad7983 */ /* 0x000ea40000300800 */
[----:B------:R-:W-:Y:S02]  /*6fae0*/  IMAD.MOV.U32 R162, RZ, RZ, R174 ;  /* 0x000000ffffa27224 */ /* 0x000fe400078e00ae */
[----:B------:R-:W-:Y:S01]  /*6faf0*/  IMAD.MOV.U32 R163, RZ, RZ, R175 ;  /* 0x000000ffffa37224 */ /* 0x000fe200078e00af */
[----:B------:R-:W2:Y:S01]  /*6fb00*/  LDL.LU R174, [R1+0x3184] ;  /* 0x0031840001ae7983 */ /* 0x000ea20000300800 */
[----:B------:R-:W2:Y:S01]  /*6fb10*/  LDL.LU R175, [R1+0x3180] ;  /* 0x0031800001af7983 */ /* 0x000ea20000300800 */
[----:B------:R-:W-:Y:S01]  /*6fb20*/  MOV R140, R237 ;  /* 0x000000ed008c7202 */ /* 0x000fe20000000f00 */
[----:B------:R-:W-:-:S02]  /*6fb30*/  IMAD.MOV.U32 R141, RZ, RZ, R236 ;  /* 0x000000ffff8d7224 */ /* 0x000fc400078e00ec */
[----:B------:R-:W-:Y:S02]  /*6fb40*/  IMAD.MOV.U32 R142, RZ, RZ, R229 ;  /* 0x000000ffff8e7224 */ /* 0x000fe400078e00e5 */
[----:B------:R-:W-:Y:S01]  /*6fb50*/  IMAD.MOV.U32 R143, RZ, RZ, R228 ;  /* 0x000000ffff8f7224 */ /* 0x000fe200078e00e4 */
[C---:B----4-:R-:W-:Y:S08]  /*6fb60*/  HMMA.1688.F32.TF32 R80, R104.reuse, R136, R80 ;  /* 0x000000886850723c */ /* 0x050ff00000081050 */
[C---:B---3--:R-:W-:Y:S08]  /*6fb70*/  HMMA.1688.F32.TF32 R84, R104.reuse, R132, R84 ;  /* 0x000000846854723c */ /* 0x048ff00000081054 */
[C---:B------:R-:W-:Y:S08]  /*6fb80*/  HMMA.1688.F32.TF32 R88, R104.reuse, R112, R88 ;  /* 0x000000706858723c */ /* 0x040ff00000081058 */
[----:B------:R-:W-:Y:S08]  /*6fb90*/  HMMA.1688.F32.TF32 R96, R104, R128, R96 ;  /* 0x000000806860723c */ /* 0x000ff00000081060 */
[----:B-1----:R-:W-:Y:S08]  /*6fba0*/  HMMA.1688.F32.TF32 R140, R200, R4, R140 ;  /* 0x00000004c88c723c */ /* 0x002ff0000008108c */
[C---:B------:R-:W-:Y:S08]  /*6fbb0*/  HMMA.1688.F32.TF32 R92, R104.reuse, R116, R92 ;  /* 0x00000074685c723c */ /* 0x040ff0000008105c */
[----:B------:R-:W-:Y:S01]  /*6fbc0*/  HMMA.1688.F32.TF32 R100, R104, R124, R100 ;  /* 0x0000007c6864723c */ /* 0x000fe20000081064 */
[----:B------:R-:W-:Y:S01]  /*6fbd0*/  STL.64 [R1+0x2ed8], R78 ;  /* 0x002ed84e01007387 */ /* 0x000fe20000100a00 */
[----:B------:R-:W-:Y:S02]  /*6fbe0*/  STL.64 [R1+0x2ed0], R76 ;  /* 0x002ed04c01007387 */ /* 0x000fe40000100a00 */
[----:B------:R-:W-:-:S02]  /*6fbf0*/  IMAD.MOV.U32 R240, RZ, RZ, R189 ;  /* 0x000000fffff07224 */ /* 0x000fc400078e00bd */
[----:B------:R-:W-:Y:S02]  /*6fc00*/  IMAD.MOV.U32 R241, RZ, RZ, R188 ;  /* 0x000000fffff17224 */ /* 0x000fe400078e00bc */
[----:B------:R-:W-:Y:S02]  /*6fc10*/  IMAD.MOV.U32 R242, RZ, RZ, R185 ;  /* 0x000000fffff27224 */ /* 0x000fe400078e00b9 */
[----:B------:R-:W-:Y:S01]  /*6fc20*/  IMAD.MOV.U32 R243, RZ, RZ, R184 ;  /* 0x000000fffff37224 */ /* 0x000fe200078e00b8 */
[----:B------:R-:W-:Y:S01]  /*6fc30*/  HMMA.1688.F32.TF32 R144, R200, R8, R160 ;  /* 0x00000008c890723c */ /* 0x000fe200000810a0 */
[----:B------:R-:W-:Y:S04]  /*6fc40*/  LDS R228, [R2+0x20580] ;  /* 0x0205800002e47984 */ /* 0x000fe80000000800 */
[----:B------:R-:W-:Y:S01]  /*6fc50*/  STL.64 [R1+0x2ee8], R82 ;  /* 0x002ee85201007387 */ /* 0x000fe20000100a00 */
[----:B------:R-:W-:Y:S03]  /*6fc60*/  STL.64 [R1+0x2ee0], R80 ;  /* 0x002ee05001007387 */ /* 0x000fe60000100a00 */
[----:B------:R-:W-:Y:S01]  /*6fc70*/  STL.64 [R1+0x2ef8], R86 ;  /* 0x002ef85601007387 */ /* 0x000fe20000100a00 */
[----:B------:R-:W-:Y:S03]  /*6fc80*/  STL.64 [R1+0x2ef0], R84 ;  /* 0x002ef05401007387 */ /* 0x000fe60000100a00 */
[----:B------:R-:W-:Y:S01]  /*6fc90*/  STL.64 [R1+0x2f08], R90 ;  /* 0x002f085a01007387 */ /* 0x000fe20000100a00 */
[----:B------:R-:W-:Y:S03]  /*6fca0*/  STL.64 [R1+0x2f00], R88 ;  /* 0x002f005801007387 */ /* 0x000fe60000100a00 */
[----:B------:R-:W1:Y:S01]  /*6fcb0*/  LDS R229, [R3+0x20580] ;  /* 0x0205800003e57984 */ /* 0x000e620000000800 */
[----:B------:R-:W-:-:S03]  /*6fcc0*/  IMAD.MOV.U32 R48, RZ, RZ, R224 ;  /* 0x000000ffff307224 */ /* 0x000fc600078e00e0 */
[----:B------:R-:W-:Y:S04]  /*6fcd0*/  LDS R236, [R2+0x20600] ;  /* 0x0206000002ec7984 */ /* 0x000fe80000000800 */
[----:B------:R-:W3:Y:S04]  /*6fce0*/  LDS R237, [R3+0x20600] ;  /* 0x0206000003ed7984 */ /* 0x000ee80000000800 */
[----:B------:R-:W-:Y:S01]  /*6fcf0*/  STL.64 [R1+0x2f18], R94 ;  /* 0x002f185e01007387 */ /* 0x000fe20000100a00 */
[----:B------:R-:W-:Y:S02]  /*6fd00*/  STL.64 [R1+0x2f10], R92 ;  /* 0x002f105c01007387 */ /* 0x000fe40000100a00 */
[----:B------:R-:W-:Y:S02]  /*6fd10*/  STL.64 [R1+0x2f28], R98 ;  /* 0x002f286201007387 */ /* 0x000fe40000100a00 */
[----:B------:R-:W-:Y:S01]  /*6fd20*/  STL.64 [R1+0x2f20], R96 ;  /* 0x002f206001007387 */ /* 0x000fe20000100a00 */
[----:B------:R-:W-:Y:S01]  /*6fd30*/  STL.64 [R1+0x2f48], R102 ;  /* 0x002f486601007387 */ /* 0x000fe20000100a00 */
[----:B------:R-:W-:Y:S01]  /*6fd40*/  STL.64 [R1+0x2f40], R100 ;  /* 0x002f406401007387 */ /* 0x000fe20000100a00 */
[----:B--2---:R-:W-:Y:S11]  /*6fd50*/  HMMA.1688.F32.TF32 R104, R104, R120, R172 ;  /* 0x000000786868723c */ /* 0x004ff600000810ac */
[----:B------:R-:W-:Y:S11]  /*6fd60*/  @!UPT UIADD3 URZ, URZ, URZ, URZ ;  /* 0x0000003f3f3ff290 */ /* 0x000ff6000fffe03f */
[----:B------:R-:W-:Y:S01]  /*6fd70*/  @!UPT UIADD3 URZ, URZ, URZ, URZ ;  /* 0x0000003f3f3ff290 */ /* 0x000fe2000fffe03f */
[----:B------:R-:W-:Y:S01]  /*6fd80*/  STL.64 [R1+0x2f58], R106 ;  /* 0x002f586a01007387 */ /* 0x000fe20000100a00 */
[----:B------:R-:W-:Y:S02]  /*6fd90*/  STL.64 [R1+0x2f50], R104 ;  /* 0x002f506801007387 */ /* 0x000fe40000100a00 */
[----:B------:R-:W-:Y:S02]  /*6fda0*/  STL.64 [R1+0x2f68], R142 ;  /* 0x002f688e01007387 */ /* 0x000fe40000100a00 */
[----:B------:R-:W-:Y:S01]  /*6fdb0*/  STL.64 [R1+0x2f60], R140 ;  /* 0x002f608c01007387 */ /* 0x000fe20000100a00 */
[----:B------:R-:W2:Y:S01]  /*6fdc0*/  LDL.LU R176, [R1+0x317c] ;  /* 0x00317c0001b07983 */ /* 0x000ea20000300800 */
        /* <DEDUP_REMOVED lines=9> */
[----:B--2---:R-:W-:-:S02]  /*6fe60*/  IMAD.MOV.U32 R195, RZ, RZ, R176 ;  /* 0x000000ffffc37224 */ /* 0x004fc400078e00b0 */
[----:B----4-:R-:W-:Y:S02]  /*6fe70*/  IMAD.MOV.U32 R194, RZ, RZ, R177 ;  /* 0x000000ffffc27224 */ /* 0x010fe400078e00b1 */
[----:B------:R-:W2:Y:S01]  /*6fe80*/  LDL.LU R177, [R1+0x3154] ;  /* 0x0031540001b17983 */ /* 0x000ea20000300800 */
[----:B------:R-:W2:Y:S02]  /*6fe90*/  LDL.LU R176, [R1+0x3150] ;  /* 0x0031500001b07983 */ /* 0x000ea40000300800 */
[----:B---3--:R-:W-:Y:S02]  /*6fea0*/  IMAD.MOV.U32 R190, RZ, RZ, R181 ;  /* 0x000000ffffbe7224 */ /* 0x008fe400078e00b5 */
[----:B------:R-:W-:Y:S01]  /*6feb0*/  IMAD.MOV.U32 R191, RZ, RZ, R180 ;  /* 0x000000ffffbf7224 */ /* 0x000fe200078e00b4 */
[----:B------:R-:W3:Y:S01]  /*6fec0*/  LDL.LU R181, [R1+0x314c] ;  /* 0x00314c0001b57983 */ /* 0x000ee20000300800 */
[----:B------:R-:W3:Y:S02]  /*6fed0*/  LDL.LU R180, [R1+0x3148] ;  /* 0x0031480001b47983 */ /* 0x000ee40000300800 */
        /* <DEDUP_REMOVED lines=32> */
[-C--:B-1----:R-:W-:Y:S01]  /*700e0*/  HMMA.1688.F32.TF32 R216, R228, R16.reuse, R216 ;  /* 0x00000010e4d8723c */ /* 0x082fe200000810d8 */
        /* <DEDUP_REMOVED lines=8> */
[----:B------:R-:W-:Y:S01]  /*70170*/  STL.64 [R1+0x2f78], R146 ;  /* 0x002f789201007387 */ /* 0x000fe20000100a00 */
[----:B------:R-:W-:Y:S01]  /*70180*/  STL.64 [R1+0x2f70], R144 ;  /* 0x002f709001007387 */ /* 0x000fe20000100a00 */
[C---:B--2---:R-:W-:Y:S08]  /*70190*/  HMMA.1688.F32.TF32 R152, R200.reuse, R16, R152 ;  /* 0x00000010c898723c */ /* 0x044ff00000081098 */
[C---:B---3--:R-:W-:Y:S08]  /*701a0*/  HMMA.1688.F32.TF32 R148, R200.reuse, R12, R148 ;  /* 0x0000000cc894723c */ /* 0x048ff00000081094 */
[C---:B------:R-:W-:Y:S08]  /*701b0*/  HMMA.1688.F32.TF32 R156, R200.reuse, R36, R156 ;  /* 0x00000024c89c723c */ /* 0x040ff0000008109c */
[C---:B----4-:R-:W-:Y:S08]  /*701c0*/  HMMA.1688.F32.TF32 R160, R200.reuse, R32, R160 ;  /* 0x00000020c8a0723c */ /* 0x050ff000000810a0 */
[----:B------:R-:W-:Y:S01]  /*701d0*/  HMMA.1688.F32.TF32 R164, R200, R20, R44 ;  /* 0x00000014c8a4723c */ /* 0x000fe2000008102c */
[----:B------:R-:W-:Y:S01]  /*701e0*/  STL.64 [R1+0x2f88], R150 ;  /* 0x002f889601007387 */ /* 0x000fe20000100a00 */
[----:B------:R-:W-:Y:S02]  /*701f0*/  STL.64 [R1+0x2f80], R148 ;  /* 0x002f809401007387 */ /* 0x000fe40000100a00 */
[----:B------:R-:W-:Y:S02]  /*70200*/  STL.64 [R1+0x2f98], R154 ;  /* 0x002f989a01007387 */ /* 0x000fe40000100a00 */
[----:B------:R-:W-:Y:S01]  /*70210*/  STL.64 [R1+0x2f90], R152 ;  /* 0x002f909801007387 */ /* 0x000fe20000100a00 */
[----:B------:R-:W-:Y:S01]  /*70220*/  STL.64 [R1+0x2fa8], R158 ;  /* 0x002fa89e01007387 */ /* 0x000fe20000100a00 */
[----:B------:R-:W-:Y:S07]  /*70230*/  STL.64 [R1+0x2fa0], R156 ;  /* 0x002fa09c01007387 */ /* 0x000fee0000100a00 */
[----:B------:R-:W-:Y:S01]  /*70240*/  STL.64 [R1+0x2fb8], R162 ;  /* 0x002fb8a201007387 */ /* 0x000fe20000100a00 */
[----:B------:R-:W-:Y:S02]  /*70250*/  STL.64 [R1+0x2fb0], R160 ;  /* 0x002fb0a001007387 */ /* 0x000fe40000100a00 */
[----:B------:R-:W-:Y:S02]  /*70260*/  STL [R1+0x2dd4], R216 ;  /* 0x002dd4d801007387 */ /* 0x000fe40000100800 */
[----:B------:R-:W-:Y:S01]  /*70270*/  STL [R1+0x2dd0], R217 ;  /* 0x002dd0d901007387 */ /* 0x000fe20000100800 */
[----:B------:R-:W-:Y:S01]  /*70280*/  STL [R1+0x2dcc], R218 ;  /* 0x002dccda01007387 */ /* 0x000fe20000100800 */
[----:B------:R-:W-:Y:S02]  /*70290*/  STL [R1+0x2dc8], R219 ;  /* 0x002dc8db01007387 */ /* 0x000fe40000100800 */
[----:B------:R-:W2:Y:S02]  /*702a0*/  LDL.LU R44, [R1+0x9a0] ;  /* 0x0009a000012c7983 */ /* 0x000ea40000300800 */
[----:B------:R-:W2:Y:S01]  /*702b0*/  LDL.LU R45, [R1+0x9a4] ;  /* 0x0009a400012d7983 */ /* 0x000ea20000300800 */
[----:B------:R-:W2:Y:S01]  /*702c0*/  LDL.LU R46, [R1+0x9a8] ;  /* 0x0009a800012e7983 */ /* 0x000ea20000300800 */
[----:B------:R-:W-:-:S02]  /*702d0*/  MOV R47, R225 ;  /* 0x000000e1002f7202 */ /* 0x000fc40000000f00 */
[----:B------:R-:W3:Y:S02]  /*702e0*/  LDL.LU R225, [R1+0x3144] ;  /* 0x0031440001e17983 */ /* 0x000ee40000300800 */
[----:B------:R-:W4:Y:S01]  /*702f0*/  LDL.LU R224, [R1+0x3140] ;  /* 0x0031400001e07983 */ /* 0x000f220000300800 */
[----:B------:R-:W2:Y:S01]  /*70300*/  LDL.LU R49, [R1+0x984] ;  /* 0x0009840001317983 */ /* 0x000ea20000300800 */
[----:B------:R-:W2:Y:S02]  /*70310*/  LDL.LU R50, [R1+0x988] ;  /* 0x0009880001327983 */ /* 0x000ea40000300800 */
[----:B------:R-:W2:Y:S02]  /*70320*/  LDL.LU R51, [R1+0x98c] ;  /* 0x00098c0001337983 */ /* 0x000ea40000300800 */
[----:B------:R-:W2:Y:S01]  /*70330*/  LDL.LU R56, [R1+0x940] ;  /* 0x0009400001387983 */ /* 0x000ea20000300800 */
        /* <DEDUP_REMOVED lines=8> */
[----:B------:R-:W-:Y:S01]  /*703c0*/  HMMA.1688.F32.TF32 R200, R200, R120, R240 ;  /* 0x00000078c8c8723c */ /* 0x000fe200000810f0 */
[----:B---3--:R-:W-:-:S02]  /*703d0*/  IMAD.MOV.U32 R57, RZ, RZ, R225 ;  /* 0x000000ffff397224 */ /* 0x008fc400078e00e1 */
[----:B----4-:R-:W-:Y:S01]  /*703e0*/  IMAD.MOV.U32 R58, RZ, RZ, R224 ;  /* 0x000000ffff3a7224 */ /* 0x010fe200078e00e0 */
[----:B------:R-:W3:Y:S01]  /*703f0*/  LDL.LU R225, [R1+0x313c] ;  /* 0x00313c0001e17983 */ /* 0x000ee20000300800 */
[----:B------:R-:W3:Y:S02]  /*70400*/  LDL.LU R224, [R1+0x3138] ;  /* 0x0031380001e07983 */ /* 0x000ee40000300800 */
[----:B------:R-:W2:Y:S02]  /*70410*/  LDL.LU R59, [R1+0x94c] ;  /* 0x00094c00013b7983 */ /* 0x000ea40000300800 */
[----:B------:R-:W4:Y:S01]  /*70420*/  LDL.LU R60, [R1+0xc40] ;  /* 0x000c4000013c7983 */ /* 0x000f220000300800 */
[----:B------:R-:W4:Y:S01]  /*70430*/  LDL.LU R61, [R1+0xc44] ;  /* 0x000c4400013d7983 */ /* 0x000f220000300800 */
[----:B------:R-:W4:Y:S02]  /*70440*/  LDL.LU R62, [R1+0xc48] ;  /* 0x000c4800013e7983 */ /* 0x000f240000300800 */
[----:B------:R-:W4:Y:S02]  /*70450*/  LDL.LU R63, [R1+0xc4c] ;  /* 0x000c4c00013f7983 */ /* 0x000f240000300800 */
        /* <DEDUP_REMOVED lines=24> */
[C---:B------:R-:W-:Y:S01]  /*705e0*/  HMMA.1688.F32.TF32 R220, R228.reuse, R36, R220 ;  /* 0x00000024e4dc723c */ /* 0x040fe200000810dc */
[----:B------:R-:W4:Y:S01]  /*705f0*/  LDL.LU R110, [R1+0x9b8] ;  /* 0x0009b800016e7983 */ /* 0x000f220000300800 */
[----:B------:R-:W4:Y:S02]  /*70600*/  LDL.LU R111, [R1+0x9bc] ;  /* 0x0009bc00016f7983 */ /* 0x000f240000300800 */
[----:B------:R-:W4:Y:S02]  /*70610*/  LDL.LU R40, [R1+0x9d0] ;  /* 0x0009d00001287983 */ /* 0x000f240000300800 */
[----:B------:R-:W4:Y:S01]  /*70620*/  LDL.LU R41, [R1+0x9d4] ;  /* 0x0009d40001297983 */ /* 0x000f220000300800 */
[----:B------:R-:W4:Y:S01]  /*70630*/  LDL.LU R42, [R1+0x9d8] ;  /* 0x0009d800012a7983 */ /* 0x000f220000300800 */
[----:B------:R-:W4:Y:S11]  /*70640*/  LDL.LU R43, [R1+0x9dc] ;  /* 0x0009dc00012b7983 */ /* 0x000f360000300800 */
[----:B------:R-:W-:Y:S04]  /*70650*/  @!UPT UIADD3 URZ, URZ, URZ, URZ ;  /* 0x0000003f3f3ff290 */ /* 0x000fe8000fffe03f */
[----:B------:R-:W-:Y:S01]  /*70660*/  STL [R1+0x2de0], R220 ;  /* 0x002de0dc01007387 */ /* 0x000fe20000100800 */
[----:B------:R-:W-:Y:S02]  /*70670*/  STL [R1+0x2ddc], R221 ;  /* 0x002ddcdd01007387 */ /* 0x000fe40000100800 */
[----:B------:R-:W-:Y:S02]  /*70680*/  STL [R1+0x2dd8], R222 ;  /* 0x002dd8de01007387 */ /* 0x000fe40000100800 */
[----:B------:R-:W-:Y:S01]  /*70690*/  STL [R1+0x2dc4], R223 ;  /* 0x002dc4df01007387 */ /* 0x000fe20000100800 */
[----:B------:R-:W4:Y:S01]  /*706a0*/  LDL.LU R244, [R1+0x9f0] ;  /* 0x0009f00001f47983 */ /* 0x000f220000300800 */
[----:B------:R-:W4:Y:S02]  /*706b0*/  LDL.LU R245, [R1+0x9f4] ;  /* 0x0009f40001f57983 */ /* 0x000f240000300800 */
[----:B------:R-:W4:Y:S02]  /*706c0*/  LDL.LU R246, [R1+0x9f8] ;  /* 0x0009f80001f67983 */ /* 0x000f240000300800 */
[----:B------:R-:W4:Y:S01]  /*706d0*/  LDL.LU R247, [R1+0x9fc] ;  /* 0x0009fc0001f77983 */ /* 0x000f220000300800 */
[C---:B---3--:R-:W-:Y:S08]  /*706e0*/  HMMA.1688.F32.TF32 R224, R228.reuse, R32, R224 ;  /* 0x00000020e4e0723c */ /* 0x048ff000000810e0 */
[C---:B--2---:R-:W-:Y:S08]  /*706f0*/  HMMA.1688.F32.TF32 R76, R228.reuse, R20, R72 ;  /* 0x00000014e44c723c */ /* 0x044ff00000081048 */
[C---:B----4-:R-:W-:Y:S08]  /*70700*/  HMMA.1688.F32.TF32 R72, R228.reuse, R24, R68 ;  /* 0x00000018e448723c */ /* 0x050ff00000081044 */
[C---:B------:R-:W-:Y:S08]  /*70710*/  HMMA.1688.F32.TF32 R68, R228.reuse, R28, R64 ;  /* 0x0000001ce444723c */ /* 0x040ff00000081040 */
[C---:B------:R-:W-:Y:S08]  /*70720*/  HMMA.1688.F32.TF32 R64, R228.reuse, R136, R60 ;  /* 0x00000088e440723c */ /* 0x040ff0000008103c */
[C---:B------:R-:W-:Y:S08]  /*70730*/  HMMA.1688.F32.TF32 R60, R228.reuse, R132, R56 ;  /* 0x00000084e43c723c */ /* 0x040ff00000081038 */
[C---:B------:R-:W-:Y:S01]  /*70740*/  HMMA.1688.F32.TF32 R56, R228.reuse, R112, R240 ;  /* 0x00000070e438723c */ /* 0x040fe200000810f0 */
[----:B------:R1:W-:Y:S01]  /*70750*/  STL [R1+0x2de8], R224 ;  /* 0x002de8e001007387 */ /* 0x0003e20000100800 */
[----:B------:R-:W-:Y:S02]  /*70760*/  STL [R1+0x2de4], R225 ;  /* 0x002de4e101007387 */ /* 0x000fe40000100800 */
[----:B------:R-:W-:Y:S02]  /*70770*/  STL [R1+0x2dc0], R226 ;  /* 0x002dc0e201007387 */ /* 0x000fe40000100800 */
[----:B------:R-:W-:Y:S01]  /*70780*/  STL [R1+0x2dbc], R227 ;  /* 0x002dbce301007387 */ /* 0x000fe20000100800 */
[----:B------:R-:W-:Y:S01]  /*70790*/  STL.64 [R1+0x8d0], R76 ;  /* 0x0008d04c01007387 */ /* 0x000fe20000100a00 */
[----:B------:R-:W-:Y:S03]  /*707a0*/  STL.64 [R1+0x8d8], R78 ;  /* 0x0008d84e01007387 */ /* 0x000fe60000100a00 */
[----:B------:R-:W-:Y:S01]  /*707b0*/  STL.64 [R1+0x8f0], R72 ;  /* 0x0008f04801007387 */ /* 0x000fe20000100a00 */
[----:B------:R-:W-:Y:S03]  /*707c0*/  STL.64 [R1+0x8f8], R74 ;  /* 0x0008f84a01007387 */ /* 0x000fe60000100a00 */
[----:B------:R-:W-:Y:S01]  /*707d0*/  STL.64 [R1+0x900], R68 ;  /* 0x0009004401007387 */ /* 0x000fe20000100a00 */
[----:B------:R-:W-:Y:S02]  /*707e0*/  STL.64 [R1+0x908], R70 ;  /* 0x0009084601007387 */ /* 0x000fe40000100a00 */
[----:B------:R-:W-:Y:S02]  /*707f0*/  STL.64 [R1+0x920], R64 ;  /* 0x0009204001007387 */ /* 0x000fe40000100a00 */
[----:B------:R-:W-:Y:S01]  /*70800*/  STL.64 [R1+0x928], R66 ;  /* 0x0009284201007387 */ /* 0x000fe20000100a00 */
[----:B------:R-:W2:Y:S01]  /*70810*/  LDL.LU R240, [R1+0xa00] ;  /* 0x000a000001f07983 */ /* 0x000ea20000300800 */
[----:B------:R-:W-:Y:S02]  /*70820*/  STL.64 [R1+0x940], R60 ;  /* 0x0009403c01007387 */ /* 0x000fe40000100a00 */
[----:B------:R-:W-:Y:S02]  /*70830*/  STL.64 [R1+0x948], R62 ;  /* 0x0009483e01007387 */ /* 0x000fe40000100a00 */
[----:B------:R-:W-:Y:S01]  /*70840*/  STL.64 [R1+0x960], R56 ;  /* 0x0009603801007387 */ /* 0x000fe20000100a00 */
[----:B------:R-:W-:Y:S01]  /*70850*/  STL.64 [R1+0x968], R58 ;  /* 0x0009683a01007387 */ /* 0x000fe20000100a00 */
[----:B------:R-:W2:Y:S02]  /*70860*/  LDL.LU R241, [R1+0xa04] ;  /* 0x000a040001f17983 */ /* 0x000ea40000300800 */
[----:B------:R-:W2:Y:S02]  /*70870*/  LDL.LU R242, [R1+0xa08] ;  /* 0x000a080001f27983 */ /* 0x000ea40000300800 */
[----:B------:R-:W2:Y:S01]  /*70880*/  LDL.LU R243, [R1+0xa0c] ;  /* 0x000a0c0001f37983 */ /* 0x000ea20000300800 */
[C---:B------:R-:W-:Y:S08]  /*70890*/  HMMA.1688.F32.TF32 R48, R228.reuse, R128, R48 ;  /* 0x00000080e430723c */ /* 0x040ff00000081030 */
[----:B------:R-:W-:Y:S08]  /*708a0*/  HMMA.1688.F32.TF32 R52, R228, R116, R52 ;  /* 0x00000074e434723c */ /* 0x000ff00000081034 */
[----:B------:R-:W-:Y:S08]  /*708b0*/  HMMA.1688.F32.TF32 R40, R236, R4, R40 ;  /* 0x00000004ec28723c */ /* 0x000ff00000081028 */
[----:B------:R-:W-:Y:S01]  /*708c0*/  HMMA.1688.F32.TF32 R44, R228, R120, R44 ;  /* 0x00000078e42c723c */ /* 0x000fe2000008102c */
[----:B------:R-:W-:Y:S06]  /*708d0*/  STL.64 [R1+0x980], R48 ;  /* 0x0009803001007387 */ /* 0x000fec0000100a00 */
[----:B------:R-:W-:Y:S02]  /*708e0*/  STL.64 [R1+0x970], R52 ;  /* 0x0009703401007387 */ /* 0x000fe40000100a00 */
[----:B------:R-:W-:Y:S02]  /*708f0*/  STL.64 [R1+0x978], R54 ;  /* 0x0009783601007387 */ /* 0x000fe40000100a00 */
[----:B------:R3:W-:Y:S02]  /*70900*/  STL [R1+0x988], R50 ;  /* 0x0009883201007387 */ /* 0x0007e40000100800 */
[----:B-1----:R-:W-:-:S02]  /*70910*/  IMAD.MOV.U32 R224, RZ, RZ, R51 ;  /* 0x000000ffffe07224 */ /* 0x002fc400078e0033 */
[----:B---3--:R-:W-:Y:S03]  /*70920*/  HMMA.1688.F32.TF32 R48, R228, R124, R108 ;  /* 0x0000007ce430723c */ /* 0x008fe6000008106c */
[----:B------:R1:W-:Y:S01]  /*70930*/  STL [R1+0x2dec], R224 ;  /* 0x002dece001007387 */ /* 0x0003e20000100800 */
[----:B------:R-:W-:Y:S02]  /*70940*/  IMAD.MOV.U32 R225, RZ, RZ, R40 ;  /* 0x000000ffffe17224 */ /* 0x000fe400078e0028 */
[----:B------:R-:W-:Y:S02]  /*70950*/  IMAD.MOV.U32 R220, RZ, RZ, R41 ;  /* 0x000000ffffdc7224 */ /* 0x000fe400078e0029 */
[----:B------:R-:W-:Y:S01]  /*70960*/  IMAD.MOV.U32 R221, RZ, RZ, R42 ;  /* 0x000000ffffdd7224 */ /* 0x000fe200078e002a */
[----:B------:R-:W-:Y:S02]  /*70970*/  MOV R222, R43 ;  /* 0x0000002b00de7202 */ /* 0x000fe40000000f00 */
[----:B------:R-:W-:Y:S01]  /*70980*/  HMMA.1688.F32.TF32 R40, R236, R8, R244 ;  /* 0x00000008ec28723c */ /* 0x000fe200000810f4 */
[----:B------:R-:W-:Y:S01]  /*70990*/  STL.64 [R1+0x9a0], R44 ;  /* 0x0009a02c01007387 */ /* 0x000fe20000100a00 */
[----:B-1----:R-:W-:-:S10]  /*709a0*/  IMAD.MOV.U32 R224, RZ, RZ, R47 ;  /* 0x000000ffffe07224 */ /* 0x002fd400078e002f */
[----:B------:R1:W-:Y:S01]  /*709b0*/  STL.64 [R1+0x9b0], R48 ;  /* 0x0009b03001007387 */ /* 0x0003e20000100a00 */
[----:B------:R3:W-:Y:S02]  /*709c0*/  STL.64 [R1+0x9b8], R50 ;  /* 0x0009b83201007387 */ /* 0x0007e40000100a00 */
[----:B------:R4:W-:Y:S02]  /*709d0*/  STL [R1+0x9a8], R46 ;  /* 0x0009a82e01007387 */ /* 0x0009e40000100800 */
[----:B------:R-:W-:Y:S01]  /*709e0*/  STL [R1+0x2df8], R224 ;  /* 0x002df8e001007387 */ /* 0x000fe20000100800 */
[----:B------:R-:W-:Y:S01]  /*709f0*/  STL [R1+0x2e00], R222 ;  /* 0x002e00de01007387 */ /* 0x000fe20000100800 */
[----:B------:R2:W-:Y:S02]  /*70a00*/  STL [R1+0x2dfc], R221 ;  /* 0x002dfcdd01007387 */ /* 0x0005e40000100800 */
[----:B------:R2:W-:Y:S02]  /*70a10*/  STL [R1+0x2df4], R220 ;  /* 0x002df4dc01007387 */ /* 0x0005e40000100800 */
[----:B------:R2:W-:Y:S01]  /*70a20*/  STL [R1+0x2df0], R225 ;  /* 0x002df0e101007387 */ /* 0x0005e20000100800 */
[----:B-1----:R-:W2:Y:S01]  /*70a30*/  LDL.LU R48, [R1+0xc30] ;  /* 0x000c300001307983 */ /* 0x002ea20000300800 */
[----:B------:R-:W2:Y:S02]  /*70a40*/  LDL.LU R49, [R1+0xc34] ;  /* 0x000c340001317983 */ /* 0x000ea40000300800 */
[----:B---3--:R-:W3:Y:S02]  /*70a50*/  LDL.LU R50, [R1+0xc38] ;  /* 0x000c380001327983 */ /* 0x008ee40000300800 */
[----:B------:R-:W3:Y:S02]  /*70a60*/  LDL.LU R51, [R1+0xc3c] ;  /* 0x000c3c0001337983 */ /* 0x000ee40000300800 */
[----:B------:R-:W-:-:S02]  /*70a70*/  IMAD.MOV.U32 R219, RZ, RZ, R43 ;  /* 0x000000ffffdb7224 */ /* 0x000fc400078e002b */
[----:B------:R-:W-:Y:S02]  /*70a80*/  IMAD.MOV.U32 R218, RZ, RZ, R42 ;  /* 0x000000ffffda7224 */ /* 0x000fe400078e002a */
[----:B------:R-:W-:Y:S02]  /*70a90*/  IMAD.MOV.U32 R216, RZ, RZ, R40 ;  /* 0x000000ffffd87224 */ /* 0x000fe400078e0028 */
[----:B------:R-:W-:Y:S01]  /*70aa0*/  IMAD.MOV.U32 R217, RZ, RZ, R41 ;  /* 0x000000ffffd97224 */ /* 0x000fe200078e0029 */
[----:B------:R-:W-:Y:S01]  /*70ab0*/  STL [R1+0x2e10], R219 ;  /* 0x002e10db01007387 */ /* 0x000fe20000100800 */
[----:B------:R1:W-:Y:S03]  /*70ac0*/  STL [R1+0x2e0c], R218 ;  /* 0x002e0cda01007387 */ /* 0x0003e60000100800 */
[----:B------:R1:W-:Y:S02]  /*70ad0*/  STL [R1+0x2e08], R217 ;  /* 0x002e08d901007387 */ /* 0x0003e40000100800 */
[----:B------:R1:W-:Y:S01]  /*70ae0*/  STL [R1+0x2e04], R216 ;  /* 0x002e04d801007387 */ /* 0x0003e20000100800 */
[----:B------:R-:W3:Y:S01]  /*70af0*/  LDL.LU R108, [R1+0xc20] ;  /* 0x000c2000016c7983 */ /* 0x000ee20000300800 */
[----:B------:R-:W3:Y:S02]  /*70b00*/  LDL.LU R109, [R1+0xc24] ;  /* 0x000c2400016d7983 */ /* 0x000ee40000300800 */
[----:B------:R-:W3:Y:S02]  /*70b10*/  LDL.LU R110, [R1+0xc28] ;  /* 0x000c2800016e7983 */ /* 0x000ee40000300800 */
[----:B------:R-:W3:Y:S01]  /*70b20*/  LDL.LU R111, [R1+0xc2c] ;  /* 0x000c2c00016f7983 */ /* 0x000ee20000300800 */
[----:B------:R-:W3:Y:S01]  /*70b30*/  LDL.LU R44, [R1+0xc10] ;  /* 0x000c1000012c7983 */ /* 0x000ee20000300800 */
[----:B------:R-:W3:Y:S02]  /*70b40*/  LDL.LU R45, [R1+0xc14] ;  /* 0x000c1400012d7983 */ /* 0x000ee40000300800 */
[----:B----4-:R-:W4:Y:S02]  /*70b50*/  LDL.LU R46, [R1+0xc18] ;  /* 0x000c1800012e7983 */ /* 0x010f240000300800 */
[----:B------:R-:W4:Y:S01]  /*70b60*/  LDL.LU R47, [R1+0xc1c] ;  /* 0x000c1c00012f7983 */ /* 0x000f220000300800 */
[C---:B--2---:R-:W-:Y:S11]  /*70b70*/  HMMA.1688.F32.TF32 R40, R236.reuse, R12, R240 ;  /* 0x0000000cec28723c */ /* 0x044ff600000810f0 */
[----:B------:R-:W-:Y:S11]  /*70b80*/  @!UPT UIADD3 URZ, URZ, URZ, URZ ;  /* 0x0000003f3f3ff290 */ /* 0x000ff6000fffe03f */
[----:B------:R-:W-:Y:S02]  /*70b90*/  @!UPT UIADD3 URZ, URZ, URZ, URZ ;  /* 0x0000003f3f3ff290 */ /* 0x000fe4000fffe03f */
[----:B------:R-:W-:Y:S02]  /*70ba0*/  IMAD.MOV.U32 R221, RZ, RZ, R40 ;  /* 0x000000ffffdd7224 */ /* 0x000fe400078e0028 */
[----:B------:R-:W-:Y:S01]  /*70bb0*/  IMAD.MOV.U32 R224, RZ, RZ, R41 ;  /* 0x000000ffffe07224 */ /* 0x000fe200078e0029 */
[----:B------:R-:W2:Y:S01]  /*70bc0*/  LDL.LU R40, [R1+0xc00] ;  /* 0x000c000001287983 */ /* 0x000ea20000300800 */
[----:B------:R-:W-:Y:S02]  /*70bd0*/  IMAD.MOV.U32 R220, RZ, RZ, R42 ;  /* 0x000000ffffdc7224 */ /* 0x000fe400078e002a */
[----:B------:R-:W2:Y:S02]  /*70be0*/  LDL.LU R41, [R1+0xc04] ;  /* 0x000c040001297983 */ /* 0x000ea40000300800 */
[----:B------:R-:W-:Y:S01]  /*70bf0*/  IMAD.MOV.U32 R225, RZ, RZ, R43 ;  /* 0x000000ffffe17224 */ /* 0x000fe200078e002b */
        /* <DEDUP_REMOVED lines=10> */
[C---:B---3--:R-:W-:Y:S08]  /*70ca0*/  HMMA.1688.F32.TF32 R48, R236.reuse, R16, R48 ;  /* 0x00000010ec30723c */ /* 0x048ff00000081030 */
[C---:B----4-:R-:W-:Y:S11]  /*70cb0*/  HMMA.1688.F32.TF32 R44, R236.reuse, R32, R44 ;  /* 0x00000020ec2c723c */ /* 0x050ff6000008102c */
[----:B------:R-:W-:Y:S05]  /*70cc0*/  @!UPT UIADD3 URZ, URZ, URZ, URZ ;  /* 0x0000003f3f3ff290 */ /* 0x000fea000fffe03f */
[----:B-1----:R-:W-:Y:S01]  /*70cd0*/  MOV R218, R48 ;  /* 0x0000003000da7202 */ /* 0x002fe20000000f00 */
[----:B------:R-:W-:Y:S02]  /*70ce0*/  IMAD.MOV.U32 R217, RZ, RZ, R49 ;  /* 0x000000ffffd97224 */ /* 0x000fe400078e0031 */
[----:B------:R-:W-:Y:S02]  /*70cf0*/  IMAD.MOV.U32 R216, RZ, RZ, R50 ;  /* 0x000000ffffd87224 */ /* 0x000fe400078e0032 */
[----:B------:R-:W-:Y:S02]  /*70d00*/  IMAD.MOV.U32 R222, RZ, RZ, R51 ;  /* 0x000000ffffde7224 */ /* 0x000fe400078e0033 */
[----:B------:R-:W-:Y:S01]  /*70d10*/  HMMA.1688.F32.TF32 R48, R236, R36, R108 ;  /* 0x00000024ec30723c */ /* 0x000fe2000008106c */
[----:B------:R-:W-:Y:S01]  /*70d20*/  STL [R1+0x2e20], R225 ;  /* 0x002e20e101007387 */ /* 0x000fe20000100800 */
[----:B------:R1:W-:Y:S02]  /*70d30*/  STL [R1+0x2e1c], R220 ;  /* 0x002e1cdc01007387 */ /* 0x0003e40000100800 */
[----:B------:R3:W-:Y:S02]  /*70d40*/  STL [R1+0x2e18], R224 ;  /* 0x002e18e001007387 */ /* 0x0007e40000100800 */
[----:B------:R4:W-:Y:S01]  /*70d50*/  STL [R1+0x2e14], R221 ;  /* 0x002e14dd01007387 */ /* 0x0009e20000100800 */
[----:B------:R-:W-:Y:S01]  /*70d60*/  STL [R1+0x2e2c], R216 ;  /* 0x002e2cd801007387 */ /* 0x000fe20000100800 */
[----:B------:R-:W-:Y:S02]  /*70d70*/  STL [R1+0x2e28], R217 ;  /* 0x002e28d901007387 */ /* 0x000fe40000100800 */
[----:B------:R-:W-:Y:S01]  /*70d80*/  STL [R1+0x2e24], R218 ;  /* 0x002e24da01007387 */ /* 0x000fe20000100800 */
[----:B------:R1:W-:Y:S01]  /*70d90*/  STL [R1+0xa8c], R47 ;  /* 0x000a8c2f01007387 */ /* 0x0003e20000100800 */
[----:B------:R-:W-:Y:S01]  /*70da0*/  IMAD.MOV.U32 R223, RZ, RZ, R44 ;  /* 0x000000ffffdf7224 */ /* 0x000fe200078e002c */
[----:B------:R-:W-:Y:S01]  /*70db0*/  MOV R226, R45 ;  /* 0x0000002d00e27202 */ /* 0x000fe20000000f00 */
[----:B------:R-:W-:-:S10]  /*70dc0*/  IMAD.MOV.U32 R227, RZ, RZ, R46 ;  /* 0x000000ffffe37224 */ /* 0x000fd400078e002e */
[----:B-1----:R-:W-:Y:S02]  /*70dd0*/  IMAD.MOV.U32 R220, RZ, RZ, R48 ;  /* 0x000000ffffdc7224 */ /* 0x002fe400078e0030 */
[----:B---3--:R-:W-:Y:S02]  /*70de0*/  IMAD.MOV.U32 R224, RZ, RZ, R49 ;  /* 0x000000ffffe07224 */ /* 0x008fe400078e0031 */
[----:B----4-:R-:W-:Y:S02]  /*70df0*/  IMAD.MOV.U32 R221, RZ, RZ, R50 ;  /* 0x000000ffffdd7224 */ /* 0x010fe400078e0032 */
[----:B------:R-:W-:Y:S01]  /*70e00*/  IMAD.MOV.U32 R219, RZ, RZ, R51 ;  /* 0x000000ffffdb7224 */ /* 0x000fe200078e0033 */
[C---:B--2---:R-:W-:Y:S08]  /*70e10*/  HMMA.1688.F32.TF32 R40, R236.reuse, R20, R40 ;  /* 0x00000014ec28723c */ /* 0x044ff00000081028 */
[C---:B------:R-:W-:Y:S08]  /*70e20*/  HMMA.1688.F32.TF32 R44, R236.reuse, R28, R240 ;  /* 0x0000001cec2c723c */ /* 0x040ff000000810f0 */
[----:B------:R-:W-:Y:S08]  /*70e30*/  HMMA.1688.F32.TF32 R48, R236, R24, R244 ;  /* 0x00000018ec30723c */ /* 0x000ff000000810f4 */
[----:B------:R-:W-:-:S02]  /*70e40*/  IMAD.MOV.U32 R216, RZ, RZ, R40 ;  /* 0x000000ffffd87224 */ /* 0x000fc400078e0028 */
[----:B------:R-:W2:Y:S11]  /*70e50*/  LDL.LU R40, [R1+0xb90] ;  /* 0x000b900001287983 */ /* 0x000eb60000300800 */
[----:B------:R-:W-:Y:S02]  /*70e60*/  @!UPT UIADD3 URZ, URZ, URZ, URZ ;  /* 0x0000003f3f3ff290 */ /* 0x000fe4000fffe03f */
[----:B------:R-:W-:Y:S02]  /*70e70*/  STL.64 [R1+0xbd0], R48 ;  /* 0x000bd03001007387 */ /* 0x000fe40000100a00 */
[----:B------:R-:W-:Y:S02]  /*70e80*/  STL.64 [R1+0xbd8], R50 ;  /* 0x000bd83201007387 */ /* 0x000fe40000100a00 */
[----:B------:R1:W-:Y:S02]  /*70e90*/  STL.64 [R1+0xbf0], R44 ;  /* 0x000bf02c01007387 */ /* 0x0003e40000100a00 */
[----:B------:R-:W-:Y:S01]  /*70ea0*/  IMAD.MOV.U32 R217, RZ, RZ, R41 ;  /* 0x000000ffffd97224 */ /* 0x000fe200078e0029 */
[----:B------:R3:W-:Y:S01]  /*70eb0*/  STL.64 [R1+0xbf8], R46 ;  /* 0x000bf82e01007387 */ /* 0x0007e20000100a00 */
[----:B------:R-:W-:Y:S02]  /*70ec0*/  IMAD.MOV.U32 R218, RZ, RZ, R42 ;  /* 0x000000ffffda7224 */ /* 0x000fe400078e002a */
[----:B------:R-:W2:Y:S02]  /*70ed0*/  LDL.LU R41, [R1+0xb94] ;  /* 0x000b940001297983 */ /* 0x000ea40000300800 */
[----:B------:R-:W-:Y:S01]  /*70ee0*/  IMAD.MOV.U32 R225, RZ, RZ, R43 ;  /* 0x000000ffffe17224 */ /* 0x000fe200078e002b */
[----:B------:R-:W2:Y:S01]  /*70ef0*/  LDL.LU R42, [R1+0xb98] ;  /* 0x000b9800012a7983 */ /* 0x000ea20000300800 */
[----:B------:R-:W2:Y:S03]  /*70f00*/  LDL.LU R43, [R1+0xb9c] ;  /* 0x000b9c00012b7983 */ /* 0x000ea60000300800 */
[----:B-1----:R-:W4:Y:S01]  /*70f10*/  LDL.LU R44, [R1+0xba0] ;  /* 0x000ba000012c7983 */ /* 0x002f220000300800 */
[----:B------:R-:W4:Y:S02]  /*70f20*/  LDL.LU R45, [R1+0xba4] ;  /* 0x000ba400012d7983 */ /* 0x000f240000300800 */
[----:B---3--:R-:W-:-:S02]  /*70f30*/  IMAD.MOV.U32 R46, RZ, RZ, R232 ;  /* 0x000000ffff2e7224 */ /* 0x008fc400078e00e8 */
[----:B------:R-:W-:Y:S01]  /*70f40*/  IMAD.MOV.U32 R47, RZ, RZ, R233 ;  /* 0x000000ffff2f7224 */ /* 0x000fe200078e00e9 */
[----:B------:R-:W3:Y:S01]  /*70f50*/  LDL.LU R232, [R1+0x3134] ;  /* 0x0031340001e87983 */ /* 0x000ee20000300800 */
        /* <DEDUP_REMOVED lines=95> */
[C---:B------:R-:W-:Y:S08]  /*71550*/  HMMA.1688.F32.TF32 R204, R228.reuse, R4, R204 ;  /* 0x00000004e4cc723c */ /* 0x040ff000000810cc */
[C---:B------:R-:W-:Y:S08]  /*71560*/  HMMA.1688.F32.TF32 R208, R228.reuse, R8, R208 ;  /* 0x00000008e4d0723c */ /* 0x040ff000000810d0 */
[----:B------:R-:W-:Y:S01]  /*71570*/  HMMA.1688.F32.TF32 R212, R228, R12, R212 ;  /* 0x0000000ce4d4723c */ /* 0x000fe200000810d4 */
[----:B------:R-:W-:Y:S04]  /*71580*/  LDS R228, [R2+0x20680] ;  /* 0x0206800002e47984 */ /* 0x000fe80000000800 */
[----:B------:R-:W-:Y:S04]  /*71590*/  LDS R230, [R2+0x22680] ;  /* 0x0226800002e67984 */ /* 0x000fe80000000800 */
[----:B------:R-:W-:Y:S04]  /*715a0*/  LDS R229, [R3+0x20680] ;  /* 0x0206800003e57984 */ /* 0x000fe80000000800 */
[----:B------:R-:W-:Y:S01]  /*715b0*/  LDS R231, [R3+0x22680] ;  /* 0x0226800003e77984 */ /* 0x000fe20000000800 */
[----:B---3--:R-:W-:Y:S01]  /*715c0*/  MOV R51, R232 ;  /* 0x000000e800337202 */ /* 0x008fe20000000f00 */
[----:B--2---:R-:W-:-:S02]  /*715d0*/  IMAD.MOV.U32 R50, RZ, RZ, R233 ;  /* 0x000000ffff327224 */ /* 0x004fc400078e00e9 */
[----:B------:R-:W-:Y:S04]  /*715e0*/  LDS R232, [R2+0x20700] ;  /* 0x0207000002e87984 */ /* 0x000fe80000000800 */
[----:B------:R-:W1:Y:S01]  /*715f0*/  LDS R233, [R3+0x20700] ;  /* 0x0207000003e97984 */ /* 0x000e620000000800 */
[C---:B----4-:R-:W-:Y:S08]  /*71600*/  HMMA.1688.F32.TF32 R148, R236.reuse, R124, R148 ;  /* 0x0000007cec94723c */ /* 0x050ff00000081094 */
[C---:B------:R-:W-:Y:S08]  /*71610*/  HMMA.1688.F32.TF32 R152, R236.reuse, R128, R152 ;  /* 0x00000080ec98723c */ /* 0x040ff00000081098 */
[C---:B------:R-:W-:Y:S08]  /*71620*/  HMMA.1688.F32.TF32 R156, R236.reuse, R116, R156 ;  /* 0x00000074ec9c723c */ /* 0x040ff0000008109c */
[C---:B------:R-:W-:Y:S08]  /*71630*/  HMMA.1688.F32.TF32 R240, R236.reuse, R132, R240 ;  /* 0x00000084ecf0723c */ /* 0x040ff000000810f0 */
[C---:B------:R-:W-:Y:S08]  /*71640*/  HMMA.1688.F32.TF32 R244, R236.reuse, R136, R244 ;  /* 0x00000088ecf4723c */ /* 0x040ff000000810f4 */
[C---:B------:R-:W-:Y:S08]  /*71650*/  HMMA.1688.F32.TF32 R160, R236.reuse, R112, R160 ;  /* 0x00000070eca0723c */ /* 0x040ff000000810a0 */
[----:B------:R-:W-:Y:S08]  /*71660*/  HMMA.1688.F32.TF32 R144, R236, R120, R144 ;  /* 0x00000078ec90723c */ /* 0x000ff00000081090 */
[C---:B-1----:R-:W-:Y:S08]  /*71670*/  HMMA.1688.F32.TF32 R44, R232.reuse, R8, R44 ;  /* 0x00000008e82c723c */ /* 0x042ff0000008102c */
[----:B------:R-:W-:Y:S01]  /*71680*/  HMMA.1688.F32.TF32 R40, R232, R12, R40 ;  /* 0x0000000ce828723c */ /* 0x000fe20000081028 */
[----:B------:R-:W-:Y:S04]  /*71690*/  LDS R236, [R2+0x20780] ;  /* 0x0207800002ec7984 */ /* 0x000fe80000000800 */
[----:B------:R-:W-:Y:S04]  /*716a0*/  LDS R238, [R2+0x22780] ;  /* 0x0227800002ee7984 */ /* 0x000fe80000000800 */
[----:B------:R-:W-:Y:S04]  /*716b0*/  LDS R237, [R3+0x20780] ;  /* 0x0207800003ed7984 */ /* 0x000fe80000000800 */
[----:B------:R-:W1:Y:S04]  /*716c0*/  LDS R239, [R3+0x22780] ;  /* 0x0227800003ef7984 */ /* 0x000e680000000800 */
[----:B------:R-:W-:Y:S01]  /*716d0*/  STL.64 [R1+0xc10], R244 ;  /* 0x000c10f401007387 */ /* 0x000fe20000100a00 */
[----:B------:R2:W-:Y:S03]  /*716e0*/  STL.64 [R1+0xc18], R246 ;  /* 0x000c18f601007387 */ /* 0x0005e60000100a00 */
[----:B--2---:R-:W2:Y:S01]  /*716f0*/  LDL.LU.64 R246, [R1+0x3128] ;  /* 0x0031280001f67983 */ /* 0x004ea20000300a00 */
[----:B------:R-:W3:Y:S02]  /*71700*/  LDL.LU.64 R244, [R1+0x3120] ;  /* 0x0031200001f47983 */ /* 0x000ee40000300a00 */
[----:B------:R-:W-:Y:S02]  /*71710*/  STL.64 [R1+0xc30], R240 ;  /* 0x000c30f001007387 */ /* 0x000fe40000100a00 */
[----:B------:R4:W-:Y:S02]  /*71720*/  STL.64 [R1+0xc38], R242 ;  /* 0x000c38f201007387 */ /* 0x0009e40000100a00 */
[----:B----4-:R-:W4:Y:S01]  /*71730*/  LDL.LU.64 R242, [R1+0x3118] ;  /* 0x0031180001f27983 */ /* 0x010f220000300a00 */
[----:B------:R-:W4:Y:S02]  /*71740*/  LDL.LU.64 R240, [R1+0x3110] ;  /* 0x0031100001f07983 */ /* 0x000f240000300a00 */
        /* <DEDUP_REMOVED lines=56> */
[----:B------:R1:W-:Y:S02]  /*71ad0*/  STL.64 [R1+0xeb8], R58 ;  /* 0x000eb83a01007387 */ /* 0x0003e40000100a00 */
[----:B------:R-:W-:Y:S01]  /*71ae0*/  STL.64 [R1+0xe60], R52 ;  /* 0x000e603401007387 */ /* 0x000fe20000100a00 */
[----:B------:R-:W-:Y:S01]  /*71af0*/  STL.64 [R1+0xe68], R54 ;  /* 0x000e683601007387 */ /* 0x000fe20000100a00 */
[----:B------:R1:W-:Y:S02]  /*71b00*/  STL.64 [R1+0xe50], R48 ;  /* 0x000e503001007387 */ /* 0x0003e40000100a00 */
[----:B------:R1:W-:Y:S01]  /*71b10*/  STL.64 [R1+0xe58], R50 ;  /* 0x000e583201007387 */ /* 0x0003e20000100a00 */
[----:B------:R-:W-:Y:S04]  /*71b20*/  LDS R228, [R2+0x24000] ;  /* 0x0240000002e47984 */ /* 0x000fe80000000800 */
[----:B------:R-:W-:Y:S04]  /*71b30*/  LDS R230, [R2+0x26000] ;  /* 0x0260000002e67984 */ /* 0x000fe80000000800 */
[----:B------:R-:W-:Y:S04]  /*71b40*/  LDS R229, [R3+0x24000] ;  /* 0x0240000003e57984 */ /* 0x000fe80000000800 */
[----:B------:R-:W2:Y:S04]  /*71b50*/  LDS R231, [R3+0x26000] ;  /* 0x0260000003e77984 */ /* 0x000ea80000000800 */
[----:B-1----:R-:W2:Y:S01]  /*71b60*/  LDL.LU R56, [R1+0xab0] ;  /* 0x000ab00001387983 */ /* 0x002ea20000300800 */
[----:B------:R1:W-:Y:S02]  /*71b70*/  STL.64 [R1+0xe40], R44 ;  /* 0x000e402c01007387 */ /* 0x0003e40000100a00 */
[----:B------:R1:W-:Y:S02]  /*71b80*/  STL.64 [R1+0xe48], R46 ;  /* 0x000e482e01007387 */ /* 0x0003e40000100a00 */
[----:B------:R1:W-:Y:S01]  /*71b90*/  STL.64 [R1+0xe30], R40 ;  /* 0x000e302801007387 */ /* 0x0003e20000100a00 */
[----:B------:R1:W-:Y:S01]  /*71ba0*/  STL.64 [R1+0xe38], R42 ;  /* 0x000e382a01007387 */ /* 0x0003e20000100a00 */
        /* <DEDUP_REMOVED lines=35> */
[----:B-1----:R-:W3:Y:S01]  /*71de0*/  LDL.LU R44, [R1+0xb10] ;  /* 0x000b1000012c7983 */ /* 0x002ee20000300800 */
        /* <DEDUP_REMOVED lines=19> */
[C---:B--2---:R-:W-:Y:S01]  /*71f20*/  HMMA.1688.F32.TF32 R92, R232.reuse, R16, R48 ;  /* 0x00000010e85c723c */ /* 0x044fe20000081030 */
[----:B------:R-:W2:Y:S11]  /*71f30*/  LDL.LU R48, [R1+0xa90] ;  /* 0x000a900001307983 */ /* 0x000eb60000300800 */
[----:B------:R-:W-:Y:S11]  /*71f40*/  @!UPT UIADD3 URZ, URZ, URZ, URZ ;  /* 0x0000003f3f3ff290 */ /* 0x000ff6000fffe03f */
[----:B------:R-:W-:Y:S01]  /*71f50*/  STL.64 [R1+0xe20], R92 ;  /* 0x000e205c01007387 */ /* 0x000fe20000100a00 */
[----:B------:R3:W-:Y:S02]  /*71f60*/  STL.64 [R1+0xe28], R94 ;  /* 0x000e285e01007387 */ /* 0x0007e40000100a00 */
[----:B------:R-:W2:Y:S02]  /*71f70*/  LDL.LU R49, [R1+0xa94] ;  /* 0x000a940001317983 */ /* 0x000ea40000300800 */
[----:B------:R-:W2:Y:S01]  /*71f80*/  LDL.LU R50, [R1+0xa98] ;  /* 0x000a980001327983 */ /* 0x000ea20000300800 */
[----:B------:R-:W2:Y:S01]  /*71f90*/  LDL.LU R51, [R1+0xa9c] ;  /* 0x000a9c0001337983 */ /* 0x000ea20000300800 */
[C---:B---3--:R-:W-:Y:S03]  /*71fa0*/  HMMA.1688.F32.TF32 R92, R232.reuse, R36, R108 ;  /* 0x00000024e85c723c */ /* 0x048fe6000008106c */
[----:B------:R-:W3:Y:S11]  /*71fb0*/  LDL.LU R108, [R1+0xa70] ;  /* 0x000a7000016c7983 */ /* 0x000ef60000300800 */
[----:B------:R-:W-:Y:S09]  /*71fc0*/  @!UPT UIADD3 URZ, URZ, URZ, URZ ;  /* 0x0000003f3f3ff290 */ /* 0x000ff2000fffe03f */
[----:B------:R-:W-:Y:S01]  /*71fd0*/  STL.64 [R1+0xe10], R92 ;  /* 0x000e105c01007387 */ /* 0x000fe20000100a00 */
[----:B------:R1:W-:Y:S02]  /*71fe0*/  STL.64 [R1+0xe18], R94 ;  /* 0x000e185e01007387 */ /* 0x0003e40000100a00 */
[----:B------:R-:W3:Y:S02]  /*71ff0*/  LDL.LU R109, [R1+0xa74] ;  /* 0x000a7400016d7983 */ /* 0x000ee40000300800 */
[----:B------:R-:W3:Y:S01]  /*72000*/  LDL.LU R110, [R1+0xa78] ;  /* 0x000a7800016e7983 */ /* 0x000ee20000300800 */
[----:B------:R-:W3:Y:S01]  /*72010*/  LDL.LU R111, [R1+0xa7c] ;  /* 0x000a7c00016f7983 */ /* 0x000ee20000300800 */
[C---:B-1----:R-:W-:Y:S08]  /*72020*/  HMMA.1688.F32.TF32 R92, R232.reuse, R32, R88 ;  /* 0x00000020e85c723c */ /* 0x042ff00000081058 */
        /* <DEDUP_REMOVED lines=10> */
[----:B------:R-:W4:Y:S05]  /*720d0*/  LDL.LU R44, [R1+0xa50] ;  /* 0x000a5000012c7983 */ /* 0x000f2a0000300800 */
[----:B------:R-:W-:Y:S01]  /*720e0*/  STL.64 [R1+0xdd0], R80 ;  /* 0x000dd05001007387 */ /* 0x000fe20000100a00 */
[----:B------:R-:W-:Y:S07]  /*720f0*/  STL.64 [R1+0xdd8], R82 ;  /* 0x000dd85201007387 */ /* 0x000fee0000100a00 */
[----:B------:R-:W-:Y:S02]  /*72100*/  STL.64 [R1+0xdc0], R76 ;  /* 0x000dc04c01007387 */ /* 0x000fe40000100a00 */
[----:B------:R1:W-:Y:S02]  /*72110*/  STL.64 [R1+0xdc8], R78 ;  /* 0x000dc84e01007387 */ /* 0x0003e40000100a00 */
[----:B------:R-:W4:Y:S01]  /*72120*/  LDL.LU R45, [R1+0xa54] ;  /* 0x000a5400012d7983 */ /* 0x000f220000300800 */
[----:B------:R-:W4:Y:S01]  /*72130*/  LDL.LU R46, [R1+0xa58] ;  /* 0x000a5800012e7983 */ /* 0x000f220000300800 */
[----:B------:R-:W4:Y:S01]  /*72140*/  LDL.LU R47, [R1+0xa5c] ;  /* 0x000a5c00012f7983 */ /* 0x000f220000300800 */
[C---:B-1----:R-:W-:Y:S02]  /*72150*/  HMMA.1688.F32.TF32 R76, R232.reuse, R132, R40 ;  /* 0x00000084e84c723c */ /* 0x042fe40000081028 */
[----:B------:R-:W4:Y:S11]  /*72160*/  LDL.LU R40, [R1+0xa30] ;  /* 0x000a300001287983 */ /* 0x000f360000300800 */
[----:B------:R-:W-:Y:S10]  /*72170*/  @!UPT UIADD3 URZ, URZ, URZ, URZ ;  /* 0x0000003f3f3ff290 */ /* 0x000ff4000fffe03f */
[----:B------:R-:W-:Y:S01]  /*72180*/  STL.64 [R1+0xdb0], R76 ;  /* 0x000db04c01007387 */ /* 0x000fe20000100a00 */
[----:B------:R-:W-:Y:S02]  /*72190*/  STL.64 [R1+0xdb8], R78 ;  /* 0x000db84e01007387 */ /* 0x000fe40000100a00 */
[----:B------:R-:W4:Y:S02]  /*721a0*/  LDL.LU R41, [R1+0xa34] ;  /* 0x000a340001297983 */ /* 0x000f240000300800 */
[----:B------:R-:W4:Y:S01]  /*721b0*/  LDL.LU R42, [R1+0xa38] ;  /* 0x000a3800012a7983 */ /* 0x000f220000300800 */
[C---:B------:R-:W-:Y:S08]  /*721c0*/  HMMA.1688.F32.TF32 R72, R232.reuse, R112, R72 ;  /* 0x00000070e848723c */ /* 0x040ff00000081048 */
[C---:B------:R-:W-:Y:S08]  /*721d0*/  HMMA.1688.F32.TF32 R68, R232.reuse, R116, R68 ;  /* 0x00000074e844723c */ /* 0x040ff00000081044 */
[----:B------:R-:W-:Y:S08]  /*721e0*/  HMMA.1688.F32.TF32 R64, R232, R128, R64 ;  /* 0x00000080e840723c */ /* 0x000ff00000081040 */
[----:B------:R-:W-:Y:S08]  /*721f0*/  HMMA.1688.F32.TF32 R52, R236, R4, R52 ;  /* 0x00000004ec34723c */ /* 0x000ff00000081034 */
[C---:B------:R-:W-:Y:S08]  /*72200*/  HMMA.1688.F32.TF32 R56, R232.reuse, R120, R56 ;  /* 0x00000078e838723c */ /* 0x040ff00000081038 */
[----:B------:R-:W-:Y:S01]  /*72210*/  HMMA.1688.F32.TF32 R60, R232, R124, R60 ;  /* 0x0000007ce83c723c */ /* 0x000fe2000008103c */
[----:B------:R-:W-:Y:S01]  /*72220*/  IMAD.MOV.U32 R43, RZ, RZ, R252 ;  /* 0x000000ffff2b7224 */ /* 0x000fe200078e00fc */
        /* <DEDUP_REMOVED lines=11> */
[----:B------:R-:W-:Y:S01]  /*722e0*/  IMAD.MOV.U32 R4, RZ, RZ, R55 ;  /* 0x000000ffff047224 */ /* 0x000fe200078e0037 */
[----:B------:R-:W-:Y:S01]  /*722f0*/  STL.64 [R1+0xe90], R60 ;  /* 0x000e903c01007387 */ /* 0x000fe20000100a00 */
[----:B------:R-:W-:-:S02]  /*72300*/  IMAD.MOV.U32 R5, RZ, RZ, R54 ;  /* 0x000000ffff057224 */ /* 0x000fc400078e0036 */
[----:B------:R-:W-:Y:S02]  /*72310*/  STL.64 [R1+0xe98], R62 ;  /* 0x000e983e01007387 */ /* 0x000fe40000100a00 */
[----:B------:R-:W-:Y:S01]  /*72320*/  STL [R1+0xd88], R58 ;  /* 0x000d883a01007387 */ /* 0x000fe20000100800 */
[----:B------:R-:W-:Y:S01]  /*72330*/  STL.64 [R1+0x1670], R52 ;  /* 0x0016703401007387 */ /* 0x000fe20000100a00 */
[----:B------:R-:W-:Y:S02]  /*72340*/  STL [R1+0x2d94], R4 ;  /* 0x002d940401007387 */ /* 0x000fe40000100800 */
[----:B------:R-:W-:Y:S02]  /*72350*/  STL [R1+0x2d90], R5 ;  /* 0x002d900501007387 */ /* 0x000fe40000100800 */
[----:B------:R-:W-:Y:S01]  /*72360*/  IMAD.MOV.U32 R252, RZ, RZ, R59 ;  /* 0x000000fffffc7224 */ /* 0x000fe200078e003b */
[C---:B--2---:R-:W-:Y:S11]  /*72370*/  HMMA.1688.F32.TF32 R48, R236.reuse, R8, R48 ;  /* 0x00000008ec30723c */ /* 0x044ff60000081030 */
[----:B------:R-:W-:Y:S11]  /*72380*/  @!UPT UIADD3 URZ, URZ, URZ, URZ ;  /* 0x0000003f3f3ff290 */ /* 0x000ff6000fffe03f */
[----:B------:R-:W-:Y:S01]  /*72390*/  @!UPT UIADD3 URZ, URZ, URZ, URZ ;  /* 0x0000003f3f3ff290 */ /* 0x000fe2000fffe03f */
[----:B------:R3:W-:Y:S01]  /*723a0*/  STL.64 [R1+0x1660], R48 ;  /* 0x0016603001007387 */ /* 0x0007e20000100a00 */
[----:B------:R-:W-:Y:S02]  /*723b0*/  IMAD.MOV.U32 R9, RZ, RZ, R50 ;  /* 0x000000ffff097224 */ /* 0x000fe400078e0032 */
[----:B------:R-:W-:Y:S02]  /*723c0*/  IMAD.MOV.U32 R8, RZ, RZ, R51 ;  /* 0x000000ffff087224 */ /* 0x000fe400078e0033 */
[C---:B---3--:R-:W-:Y:S03]  /*723d0*/  HMMA.1688.F32.TF32 R48, R236.reuse, R12, R108 ;  /* 0x0000000cec30723c */ /* 0x048fe6000008106c */
[----:B------:R-:W-:Y:S01]  /*723e0*/  STL [R1+0x2d9c], R8 ;  /* 0x002d9c0801007387 */ /* 0x000fe20000100800 */
[----:B------:R2:W-:Y:S11]  /*723f0*/  STL [R1+0x2d98], R9 ;  /* 0x002d980901007387 */ /* 0x0005f60000100800 */
[----:B------:R-:W-:Y:S09]  /*72400*/  @!UPT UIADD3 URZ, URZ, URZ, URZ ;  /* 0x0000003f3f3ff290 */ /* 0x000ff2000fffe03f */
[----:B------:R-:W-:Y:S01]  /*72410*/  IMAD.MOV.U32 R12, RZ, RZ, R51 ;  /* 0x000000ffff0c7224 */ /* 0x000fe200078e0033 */
[----:B------:R-:W-:Y:S01]  /*72420*/  MOV R13, R50 ;  /* 0x00000032000d7202 */ /* 0x000fe20000000f00 */
[C---:B----4-:R-:W-:Y:S01]  /*72430*/  HMMA.1688.F32.TF32 R44, R236.reuse, R16, R44 ;  /* 0x00000010ec2c723c */ /* 0x050fe2000008102c */
[----:B------:R-:W-:Y:S02]  /*72440*/  IMAD.MOV.U32 R4, RZ, RZ, R48 ;  /* 0x000000ffff047224 */ /* 0x000fe400078e0030 */
[----:B------:R-:W-:Y:S01]  /*72450*/  IMAD.MOV.U32 R5, RZ, RZ, R49 ;  /* 0x000000ffff057224 */ /* 0x000fe200078e0031 */
[----:B------:R-:W-:Y:S01]  /*72460*/  STL [R1+0x2dac], R12 ;  /* 0x002dac0c01007387 */ /* 0x000fe20000100800 */
[----:B------:R-:W-:Y:S02]  /*72470*/  STL [R1+0x2da8], R13 ;  /* 0x002da80d01007387 */ /* 0x000fe40000100800 */
[----:B------:R-:W-:Y:S01]  /*72480*/  STL [R1+0x2da4], R4 ;  /* 0x002da40401007387 */ /* 0x000fe20000100800 */
[----:B------:R-:W-:Y:S11]  /*72490*/  STL [R1+0x2da0], R5 ;  /* 0x002da00501007387 */ /* 0x000ff60000100800 */
[----:B------:R-:W-:Y:S05]  /*724a0*/  @!UPT UIADD3 URZ, URZ, URZ, URZ ;  /* 0x0000003f3f3ff290 */ /* 0x000fea000fffe03f */
[----:B--2---:R-:W-:Y:S02]  /*724b0*/  IMAD.MOV.U32 R9, RZ, RZ, R47 ;  /* 0x000000ffff097224 */ /* 0x004fe400078e002f */
[----:B------:R-:W-:Y:S01]  /*724c0*/  IMAD.MOV.U32 R8, RZ, RZ, R46 ;  /* 0x000000ffff087224 */ /* 0x000fe200078e002e */
[----:B------:R2:W-:Y:S02]  /*724d0*/  STL.64 [R1+0x1640], R44 ;  /* 0x0016402c01007387 */ /* 0x0005e40000100a00 */
[----:B------:R-:W-:Y:S02]  /*724e0*/  STL [R1+0x2db4], R9 ;  /* 0x002db40901007387 */ /* 0x000fe40000100800 */
[----:B------:R-:W-:Y:S01]  /*724f0*/  STL [R1+0x2db0], R8 ;  /* 0x002db00801007387 */ /* 0x000fe20000100800 */
        /* <DEDUP_REMOVED lines=29> */
[C---:B------:R-:W-:Y:S01]  /*726d0*/  HMMA.1688.F32.TF32 R40, R236.reuse, R36, R40 ;  /* 0x00000024ec28723c */ /* 0x040fe20000081028 */
[----:B------:R-:W3:Y:S01]  /*726e0*/  LDL.LU R49, [R1+0x934] ;  /* 0x0009340001317983 */ /* 0x000ee20000300800 */
[----:B------:R-:W3:Y:S01]  /*726f0*/  LDL.LU R50, [R1+0x938] ;  /* 0x0009380001327983 */ /* 0x000ee20000300800 */
[----:B------:R-:W3:Y:S02]  /*72700*/  LDL.LU R51, [R1+0x93c] ;  /* 0x00093c0001337983 */ /* 0x000ee40000300800 */
[----:B--2---:R-:W2:Y:S02]  /*72710*/  LDL.LU R44, [R1+0x8e0] ;  /* 0x0008e000012c7983 */ /* 0x004ea40000300800 */
[----:B------:R-:W2:Y:S01]  /*72720*/  LDL.LU R45, [R1+0x8e4] ;  /* 0x0008e400012d7983 */ /* 0x000ea20000300800 */
[----:B------:R-:W2:Y:S01]  /*72730*/  LDL.LU R46, [R1+0x8e8] ;  /* 0x0008e800012e7983 */ /* 0x000ea20000300800 */
[----:B------:R-:W2:Y:S11]  /*72740*/  LDL.LU R47, [R1+0x8ec] ;  /* 0x0008ec00012f7983 */ /* 0x000eb60000300800 */
[----:B------:R-:W-:Y:S04]  /*72750*/  @!UPT UIADD3 URZ, URZ, URZ, URZ ;  /* 0x0000003f3f3ff290 */ /* 0x000fe8000fffe03f */
[----:B------:R-:W-:Y:S02]  /*72760*/  IMAD.MOV.U32 R12, RZ, RZ, R40 ;  /* 0x000000ffff0c7224 */ /* 0x000fe400078e0028 */
[----:B------:R-:W-:Y:S01]  /*72770*/  IMAD.MOV.U32 R13, RZ, RZ, R41 ;  /* 0x000000ffff0d7224 */ /* 0x000fe200078e0029 */
[----:B------:R-:W2:Y:S01]  /*72780*/  LDL.LU R40, [R1+0x5c0] ;  /* 0x0005c00001287983 */ /* 0x000ea20000300800 */
[----:B------:R-:W-:Y:S02]  /*72790*/  IMAD.MOV.U32 R4, RZ, RZ, R42 ;  /* 0x000000ffff047224 */ /* 0x000fe400078e002a */
[----:B------:R-:W2:Y:S02]  /*727a0*/  LDL.LU R41, [R1+0x5c4] ;  /* 0x0005c40001297983 */ /* 0x000ea40000300800 */
[----:B------:R-:W-:Y:S01]  /*727b0*/  IMAD.MOV.U32 R5, RZ, RZ, R43 ;  /* 0x000000ffff057224 */ /* 0x000fe200078e002b */
[----:B------:R-:W2:Y:S01]  /*727c0*/  LDL.LU R42, [R1+0x5c8] ;  /* 0x0005c800012a7983 */ /* 0x000ea20000300800 */
[----:B------:R-:W2:Y:S01]  /*727d0*/  LDL.LU R43, [R1+0x5cc] ;  /* 0x0005cc00012b7983 */ /* 0x000ea20000300800 */
[C---:B----4-:R-:W-:Y:S08]  /*727e0*/  HMMA.1688.F32.TF32 R72, R236.reuse, R32, R72 ;  /* 0x00000020ec48723c */ /* 0x050ff00000081048 */
[C---:B---3--:R-:W-:Y:S08]  /*727f0*/  HMMA.1688.F32.TF32 R60, R236.reuse, R28, R60 ;  /* 0x0000001cec3c723c */ /* 0x048ff0000008103c */
[C---:B------:R-:W-:Y:S08]  /*72800*/  HMMA.1688.F32.TF32 R68, R236.reuse, R20, R68 ;  /* 0x00000014ec44723c */ /* 0x040ff00000081044 */
[C---:B------:R-:W-:Y:S08]  /*72810*/  HMMA.1688.F32.TF32 R52, R236.reuse, R132, R52 ;  /* 0x00000084ec34723c */ /* 0x040ff00000081034 */
[C---:B------:R-:W-:Y:S08]  /*72820*/  HMMA.1688.F32.TF32 R64, R236.reuse, R24, R64 ;  /* 0x00000018ec40723c */ /* 0x040ff00000081040 */
[C---:B------:R-:W-:Y:S08]  /*72830*/  HMMA.1688.F32.TF32 R56, R236.reuse, R136, R56 ;  /* 0x00000088ec38723c */ /* 0x040ff00000081038 */
[C---:B------:R-:W-:Y:S01]  /*72840*/  HMMA.1688.F32.TF32 R48, R236.reuse, R112, R48 ;  /* 0x00000070ec30723c */ /* 0x040fe20000081030 */
[----:B------:R-:W-:Y:S04]  /*72850*/  STL.64 [R1+0x1620], R72 ;  /* 0x0016204801007387 */ /* 0x000fe80000100a00 */
[----:B------:R-:W-:Y:S04]  /*72860*/  STL.64 [R1+0x1610], R68 ;  /* 0x0016104401007387 */ /* 0x000fe80000100a00 */
[----:B------:R-:W-:Y:S01]  /*72870*/  STL.64 [R1+0x1600], R64 ;  /* 0x0016004001007387 */ /* 0x000fe20000100a00 */
[----:B------:R-:W-:Y:S05]  /*72880*/  STL.64 [R1+0x15f0], R60 ;  /* 0x0015f03c01007387 */ /* 0x000fea0000100a00 */
[----:B------:R-:W-:Y:S02]  /*72890*/  STL.64 [R1+0x15e0], R56 ;  /* 0x0015e03801007387 */ /* 0x000fe40000100a00 */
[----:B------:R-:W-:Y:S01]  /*728a0*/  STL.64 [R1+0x15e8], R58 ;  /* 0x0015e83a01007387 */ /* 0x000fe20000100a00 */
[----:B------:R-:W-:Y:S01]  /*728b0*/  STL.64 [R1+0x15d0], R52 ;  /* 0x0015d03401007387 */ /* 0x000fe20000100a00 */
[----:B------:R-:W-:Y:S01]  /*728c0*/  STL.64 [R1+0x15d8], R54 ;  /* 0x0015d83601007387 */ /* 0x000fe20000100a00 */
[----:B--2---:R-:W-:Y:S03]  /*728d0*/  HMMA.1688.F32.TF32 R44, R236, R128, R44 ;  /* 0x00000080ec2c723c */ /* 0x004fe6000008102c */
[----:B------:R2:W-:Y:S01]  /*728e0*/  STL.64 [R1+0x15c0], R48 ;  /* 0x0015c03001007387 */ /* 0x0005e20000100a00 */
[----:B------:R-:W-:-:S02]  /*728f0*/  IMAD.MOV.U32 R25, RZ, RZ, R50 ;  /* 0x000000ffff197224 */ /* 0x000fc400078e0032 */
[----:B------:R-:W-:Y:S02]  /*72900*/  IMAD.MOV.U32 R24, RZ, RZ, R51 ;  /* 0x000000ffff187224 */ /* 0x000fe400078e0033 */
[C---:B------:R-:W-:Y:S08]  /*72910*/  HMMA.1688.F32.TF32 R40, R236.reuse, R124, R40 ;  /* 0x0000007cec28723c */ /* 0x040ff00000081028 */
[C---:B--2---:R-:W-:Y:S11]  /*72920*/  HMMA.1688.F32.TF32 R48, R236.reuse, R116, R108 ;  /* 0x00000074ec30723c */ /* 0x044ff6000008106c */
[----:B------:R-:W-:Y:S11]  /*72930*/  @!UPT UIADD3 URZ, URZ, URZ, URZ ;  /* 0x0000003f3f3ff290 */ /* 0x000ff6000fffe03f */
[----:B------:R-:W-:Y:S01]  /*72940*/  @!UPT UIADD3 URZ, URZ, URZ, URZ ;  /* 0x0000003f3f3ff290 */ /* 0x000fe2000fffe03f */
[----:B------:R-:W-:Y:S01]  /*72950*/  STL.64 [R1+0x15b0], R48 ;  /* 0x0015b03001007387 */ /* 0x000fe20000100a00 */
[----:B------:R-:W-:Y:S02]  /*72960*/  STL.64 [R1+0x15a0], R44 ;  /* 0x0015a02c01007387 */ /* 0x000fe40000100a00 */
[----:B------:R-:W-:Y:S02]  /*72970*/  IMAD.MOV.U32 R133, RZ, RZ, R42 ;  /* 0x000000ffff857224 */ /* 0x000fe400078e002a */
[----:B------:R2:W-:Y:S02]  /*72980*/  STL.64 [R1+0x1590], R40 ;  /* 0x0015902801007387 */ /* 0x0005e40000100a00 */
[----:B------:R-:W-:Y:S02]  /*72990*/  IMAD.MOV.U32 R132, RZ, RZ, R43 ;  /* 0x000000ffff847224 */ /* 0x000fe400078e002b */
[----:B--2---:R-:W-:Y:S01]  /*729a0*/  HMMA.1688.F32.TF32 R40, R236, R120, R240 ;  /* 0x00000078ec28723c */ /* 0x004fe200000810f0 */
[----:B------:R-:W-:-:S02]  /*729b0*/  IMAD.MOV.U32 R44, RZ, RZ, R122 ;  /* 0x000000ffff2c7224 */ /* 0x000fc400078e007a */
[----:B------:R-:W-:Y:S02]  /*729c0*/  IMAD.MOV.U32 R137, RZ, RZ, R46 ;  /* 0x000000ffff897224 */ /* 0x000fe400078e002e */
[----:B------:R-:W-:Y:S02]  /*729d0*/  IMAD.MOV.U32 R45, RZ, RZ, R123 ;  /* 0x000000ffff2d7224 */ /* 0x000fe400078e007b */
[----:B------:R-:W-:Y:S02]  /*729e0*/  IMAD.MOV.U32 R136, RZ, RZ, R47 ;  /* 0x000000ffff887224 */ /* 0x000fe400078e002f */
[----:B------:R-:W-:Y:S02]  /*729f0*/  IMAD.MOV.U32 R46, RZ, RZ, R126 ;  /* 0x000000ffff2e7224 */ /* 0x000fe400078e007e */
[----:B------:R-:W-:Y:S02]  /*72a00*/  IMAD.MOV.U32 R47, RZ, RZ, R127 ;  /* 0x000000ffff2f7224 */ /* 0x000fe400078e007f */
[----:B------:R-:W-:Y:S01]  /*72a10*/  IMAD.MOV.U32 R48, RZ, RZ, R39 ;  /* 0x000000ffff307224 */ /* 0x000fe200078e0027 */
[----:B------:R-:W-:Y:S01]  /*72a20*/  MOV R29, R50 ;  /* 0x00000032001d7202 */ /* 0x000fe20000000f00 */
        /* <DEDUP_REMOVED lines=10> */
[----:B------:R-:W-:Y:S01]  /*72ad0*/  MOV R59, R119 ;  /* 0x00000077003b7202 */ /* 0x000fe20000000f00 */
[----:B------:R-:W-:Y:S02]  /*72ae0*/  IMAD.MOV.U32 R64, RZ, RZ, R114 ;  /* 0x000000ffff407224 */ /* 0x000fe400078e0072 */
[----:B------:R-:W-:Y:S02]  /*72af0*/  IMAD.MOV.U32 R37, RZ, RZ, R66 ;  /* 0x000000ffff257224 */ /* 0x000fe400078e0042 */
[----:B------:R-:W-:Y:S01]  /*72b00*/  IMAD.MOV.U32 R65, RZ, RZ, R115 ;  /* 0x000000ffff417224 */ /* 0x000fe200078e0073 */
[----:B------:R2:W-:Y:S01]  /*72b10*/  STL.64 [R1+0x1270], R40 ;  /* 0x0012702801007387 */ /* 0x0005e20000100a00 */
        /* <DEDUP_REMOVED lines=11> */
[----:B--2---:R-:W-:Y:S01]  /*72bd0*/  IMAD.MOV.U32 R40, RZ, RZ, R26 ;  /* 0x000000ffff287224 */ /* 0x004fe200078e001a */
[----:B------:R-:W-:Y:S01]  /*72be0*/  MOV R41, R27 ;  /* 0x0000001b00297202 */ /* 0x000fe20000000f00 */
[----:B------:R-:W2:Y:S01]  /*72bf0*/  LDL.LU R26, [R1+0x310c] ;  /* 0x00310c00011a7983 */ /* 0x000ea20000300800 */
        /* <DEDUP_REMOVED lines=10> */
[----:B------:R-:W-:-:S02]  /*72ca0*/  IMAD.MOV.U32 R51, RZ, RZ, R34 ;  /* 0x000000ffff337224 */ /* 0x000fc400078e0022 */
[----:B------:R-:W-:Y:S01]  /*72cb0*/  IMAD.MOV.U32 R61, RZ, RZ, R19 ;  /* 0x000000ffff3d7224 */ /* 0x000fe200078e0013 */
        /* <DEDUP_REMOVED lines=15> */
[----:B------:R-:W-:Y:S02]  /*72db0*/  IMAD.MOV.U32 R32, RZ, RZ, R63 ;  /* 0x000000ffff207224 */ /* 0x000fe400078e003f */
[----:B------:R-:W-:Y:S01]  /*72dc0*/  IMAD.MOV.U32 R108, RZ, RZ, R7 ;  /* 0x000000ffff6c7224 */ /* 0x000fe200078e0007 */
[----:B------:R-:W-:Y:S01]  /*72dd0*/  MOV R109, R10 ;  /* 0x0000000a006d7202 */ /* 0x000fe20000000f00 */
[----:B------:R-:W-:Y:S02]  /*72de0*/  IMAD.MOV.U32 R110, RZ, RZ, R11 ;  /* 0x000000ffff6e7224 */ /* 0x000fe400078e000b */
[----:B------:R-:W-:Y:S01]  /*72df0*/  IMAD.MOV.U32 R111, RZ, RZ, R15 ;  /* 0x000000ffff6f7224 */ /* 0x000fe200078e000f */
[----:B------:R-:W-:Y:S04]  /*72e00*/  LDS R236, [R2+0x24100] ;  /* 0x0241000002ec7984 */ /* 0x000fe80000000800 */
[----:B------:R-:W-:Y:S04]  /*72e10*/  LDS R238, [R2+0x26100] ;  /* 0x0261000002ee7984 */ /* 0x000fe80000000800 */
[----:B------:R-:W-:Y:S04]  /*72e20*/  LDS R237, [R3+0x24100] ;  /* 0x0241000003ed7984 */ /* 0x000fe80000000800 */
[----:B------:R-:W1:Y:S01]  /*72e30*/  LDS R239, [R3+0x26100] ;  /* 0x0261000003ef7984 */ /* 0x000e620000000800 */
[----:B--2---:R-:W-:-:S02]  /*72e40*/  IMAD.MOV.U32 R71, RZ, RZ, R26 ;  /* 0x000000ffff477224 */ /* 0x004fc400078e001a */
[----:B---3--:R-:W-:Y:S02]  /*72e50*/  IMAD.MOV.U32 R70, RZ, RZ, R27 ;  /* 0x000000ffff467224 */ /* 0x008fe400078e001b */
[----:B----4-:R-:W-:Y:S02]  /*72e60*/  IMAD.MOV.U32 R69, RZ, RZ, R22 ;  /* 0x000000ffff457224 */ /* 0x010fe400078e0016 */
[----:B------:R-:W-:Y:S02]  /*72e70*/  IMAD.MOV.U32 R68, RZ, RZ, R23 ;  /* 0x000000ffff447224 */ /* 0x000fe400078e0017 */
[----:B------:R-:W2:Y:S01]  /*72e80*/  LDL.LU R23, [R1+0x30ac] ;  /* 0x0030ac0001177983 */ /* 0x000ea20000300800 */
[----:B------:R-:W3:Y:S02]  /*72e90*/  LDL.LU R22, [R1+0x30a8] ;  /* 0x0030a80001167983 */ /* 0x000ee40000300800 */
[----:B------:R-:W4:Y:S02]  /*72ea0*/  LDL.LU R27, [R1+0x30a4] ;  /* 0x0030a400011b7983 */ /* 0x000f240000300800 */
[----:B------:R-:W2:Y:S01]  /*72eb0*/  LDL.LU R26, [R1+0x30a0] ;  /* 0x0030a000011a7983 */ /* 0x000ea20000300800 */
[----:B------:R-:W-:Y:S01]  /*72ec0*/  MOV R72, R127 ;  /* 0x0000007f00487202 */ /* 0x000fe20000000f00 */
[----:B------:R-:W-:Y:S01]  /*72ed0*/  IMAD.MOV.U32 R73, RZ, RZ, R126 ;  /* 0x000000ffff497224 */ /* 0x000fe200078e007e */
[----:B------:R-:W2:Y:S01]  /*72ee0*/  LDL.LU R127, [R1+0x309c] ;  /* 0x00309c00017f7983 */ /* 0x000ea20000300800 */
[----:B------:R-:W3:Y:S02]  /*72ef0*/  LDL.LU R126, [R1+0x3098] ;  /* 0x00309800017e7983 */ /* 0x000ee40000300800 */
[----:B------:R-:W-:-:S02]  /*72f00*/  IMAD.MOV.U32 R74, RZ, RZ, R123 ;  /* 0x000000ffff4a7224 */ /* 0x000fc400078e007b */
[----:B------:R-:W-:Y:S01]  /*72f10*/  IMAD.MOV.U32 R75, RZ, RZ, R122 ;  /* 0x000000ffff4b7224 */ /* 0x000fe200078e007a */
[----:B------:R-:W4:Y:S01]  /*72f20*/  LDL.LU R123, [R1+0x3094] ;  /* 0x00309400017b7983 */ /* 0x000f220000300800 */
[----:B------:R-:W4:Y:S02]  /*72f30*/  LDL.LU R122, [R1+0x3090] ;  /* 0x00309000017a7983 */ /* 0x000f240000300800 */
[----:B------:R-:W-:Y:S02]  /*72f40*/  IMAD.MOV.U32 R80, RZ, RZ, R31 ;  /* 0x000000ffff507224 */ /* 0x000fe400078e001f */
[----:B------:R-:W-:Y:S01]  /*72f50*/  IMAD.MOV.U32 R81, RZ, RZ, R30 ;  /* 0x000000ffff517224 */ /* 0x000fe200078e001e */
[----:B------:R-:W4:Y:S01]  /*72f60*/  LDL.LU R31, [R1+0x308c] ;  /* 0x00308c00011f7983 */ /* 0x000f220000300800 */
[----:B------:R-:W4:Y:S02]  /*72f70*/  LDL.LU R30, [R1+0x3088] ;  /* 0x00308800011e7983 */ /* 0x000f240000300800 */
[----:B------:R-:W-:-:S02]  /*72f80*/  IMAD.MOV.U32 R82, RZ, RZ, R139 ;  /* 0x000000ffff527224 */ /* 0x000fc400078e008b */
[----:B------:R-:W-:Y:S01]  /*72f90*/  IMAD.MOV.U32 R83, RZ, RZ, R138 ;  /* 0x000000ffff537224 */ /* 0x000fe200078e008a */
[----:B------:R-:W4:Y:S01]  /*72fa0*/  LDL.LU R139, [R1+0x3084] ;  /* 0x00308400018b7983 */ /* 0x000f220000300800 */
[----:B------:R-:W4:Y:S02]  /*72fb0*/  LDL.LU R138, [R1+0x3080] ;  /* 0x00308000018a7983 */ /* 0x000f240000300800 */
[----:B------:R-:W-:Y:S01]  /*72fc0*/  IMAD.MOV.U32 R84, RZ, RZ, R119 ;  /* 0x000000ffff547224 */ /* 0x000fe200078e0077 */
[----:B------:R-:W-:Y:S01]  /*72fd0*/  MOV R85, R118 ;  /* 0x0000007600557202 */ /* 0x000fe20000000f00 */
        /* <DEDUP_REMOVED lines=10> */
[----:B------:R-:W-:Y:S02]  /*73080*/  IMAD.MOV.U32 R90, RZ, RZ, R115 ;  /* 0x000000ffff5a7224 */ /* 0x000fe400078e0073 */
[----:B------:R-:W-:Y:S01]  /*73090*/  IMAD.MOV.U32 R91, RZ, RZ, R114 ;  /* 0x000000ffff5b7224 */ /* 0x000fe200078e0072 */
[----:B------:R-:W4:Y:S01]  /*730a0*/  LDL.LU R115, [R1+0x3064] ;  /* 0x0030640001737983 */ /* 0x000f220000300800 */
[----:B------:R-:W4:Y:S01]  /*730b0*/  LDL.LU R114, [R1+0x3060] ;  /* 0x0030600001727983 */ /* 0x000f220000300800 */
[----:B------:R-:W-:Y:S01]  /*730c0*/  MOV R76, R34 ;  /* 0x00000022004c7202 */ /* 0x000fe20000000f00 */
[----:B------:R-:W-:-:S02]  /*730d0*/  IMAD.MOV.U32 R77, RZ, RZ, R35 ;  /* 0x000000ffff4d7224 */ /* 0x000fc400078e0023 */
[----:B------:R-:W-:Y:S02]  /*730e0*/  IMAD.MOV.U32 R78, RZ, RZ, R38 ;  /* 0x000000ffff4e7224 */ /* 0x000fe400078e0026 */
[----:B------:R-:W-:Y:S02]  /*730f0*/  IMAD.MOV.U32 R79, RZ, RZ, R39 ;  /* 0x000000ffff4f7224 */ /* 0x000fe400078e0027 */
[----:B------:R-:W-:Y:S02]  /*73100*/  IMAD.MOV.U32 R62, RZ, RZ, R14 ;  /* 0x000000ffff3e7224 */ /* 0x000fe400078e000e */
[----:B------:R-:W-:Y:S02]  /*73110*/  IMAD.MOV.U32 R63, RZ, RZ, R6 ;  /* 0x000000ffff3f7224 */ /* 0x000fe400078e0006 */
[----:B--2---:R-:W-:Y:S01]  /*73120*/  IMAD.MOV.U32 R99, RZ, RZ, R127 ;  /* 0x000000ffff637224 */ /* 0x004fe200078e007f */
[----:B---3--:R-:W-:Y:S01]  /*73130*/  MOV R98, R126 ;  /* 0x0000007e00627202 */ /* 0x008fe20000000f00 */
[----:B----4-:R-:W-:-:S02]  /*73140*/  IMAD.MOV.U32 R97, RZ, RZ, R123 ;  /* 0x000000ffff617224 */ /* 0x010fc400078e007b */
[----:B------:R-:W-:Y:S02]  /*73150*/  IMAD.MOV.U32 R96, RZ, RZ, R122 ;  /* 0x000000ffff607224 */ /* 0x000fe400078e007a */
[----:B------:R-:W2:Y:S01]  /*73160*/  LDL.LU R122, [R1+0x305c] ;  /* 0x00305c00017a7983 */ /* 0x000ea20000300800 */
[----:B------:R-:W2:Y:S02]  /*73170*/  LDL.LU R123, [R1+0x3058] ;  /* 0x00305800017b7983 */ /* 0x000ea40000300800 */
[----:B------:R-:W3:Y:S02]  /*73180*/  LDL.LU R126, [R1+0x3054] ;  /* 0x00305400017e7983 */ /* 0x000ee40000300800 */
[----:B------:R-:W3:Y:S02]  /*73190*/  LDL.LU R127, [R1+0x3050] ;  /* 0x00305000017f7983 */ /* 0x000ee40000300800 */
[----:B------:R-:W-:Y:S02]  /*731a0*/  IMAD.MOV.U32 R107, RZ, RZ, R119 ;  /* 0x000000ffff6b7224 */ /* 0x000fe400078e0077 */
[----:B------:R-:W-:-:S02]  /*731b0*/  IMAD.MOV.U32 R106, RZ, RZ, R118 ;  /* 0x000000ffff6a7224 */ /* 0x000fc400078e0076 */
[----:B------:R-:W-:Y:S02]  /*731c0*/  IMAD.MOV.U32 R105, RZ, RZ, R131 ;  /* 0x000000ffff697224 */ /* 0x000fe400078e0083 */
[----:B------:R-:W-:Y:S02]  /*731d0*/  IMAD.MOV.U32 R104, RZ, RZ, R130 ;  /* 0x000000ffff687224 */ /* 0x000fe400078e0082 */
[----:B------:R-:W4:Y:S01]  /*731e0*/  LDL.LU R130, [R1+0x304c] ;  /* 0x00304c0001827983 */ /* 0x000f220000300800 */
[----:B------:R-:W4:Y:S02]  /*731f0*/  LDL.LU R131, [R1+0x3048] ;  /* 0x0030480001837983 */ /* 0x000f240000300800 */
        /* <DEDUP_REMOVED lines=9> */
[----:B------:R-:W2:Y:S02]  /*73290*/  LDL.LU R147, [R1+0x20c] ;  /* 0x00020c0001937983 */ /* 0x000ea40000300800 */
[----:B------:R-:W-:-:S02]  /*732a0*/  IMAD.MOV.U32 R140, RZ, RZ, R114 ;  /* 0x000000ffff8c7224 */ /* 0x000fc400078e0072 */
[----:B------:R-:W-:Y:S01]  /*732b0*/  IMAD.MOV.U32 R141, RZ, RZ, R115 ;  /* 0x000000ffff8d7224 */ /* 0x000fe200078e0073 */
[----:B------:R-:W2:Y:S01]  /*732c0*/  LDL.LU R114, [R1+0x303c] ;  /* 0x00303c0001727983 */ /* 0x000ea20000300800 */
[----:B------:R-:W2:Y:S02]  /*732d0*/  LDL.LU R115, [R1+0x3038] ;  /* 0x0030380001737983 */ /* 0x000ea40000300800 */
[----:B------:R-:W-:Y:S01]  /*732e0*/  IMAD.MOV.U32 R142, RZ, RZ, R134 ;  /* 0x000000ffff8e7224 */ /* 0x000fe200078e0086 */
[----:B------:R-:W-:Y:S01]  /*732f0*/  MOV R143, R135 ;  /* 0x00000087008f7202 */ /* 0x000fe20000000f00 */
[----:B------:R-:W2:Y:S01]  /*73300*/  LDL.LU R134, [R1+0x3034] ;  /* 0x0030340001867983 */ /* 0x000ea20000300800 */
[----:B------:R-:W2:Y:S02]  /*73310*/  LDL.LU R135, [R1+0x3030] ;  /* 0x0030300001877983 */ /* 0x000ea40000300800 */
[----:B------:R-:W-:Y:S02]  /*73320*/  IMAD.MOV.U32 R100, RZ, RZ, R138 ;  /* 0x000000ffff647224 */ /* 0x000fe400078e008a */
[----:B------:R-:W-:Y:S01]  /*73330*/  IMAD.MOV.U32 R101, RZ, RZ, R139 ;  /* 0x000000ffff657224 */ /* 0x000fe200078e008b */
[----:B------:R-:W2:Y:S01]  /*73340*/  LDL.LU R138, [R1+0x302c] ;  /* 0x00302c00018a7983 */ /* 0x000ea20000300800 */
[----:B------:R-:W2:Y:S02]  /*73350*/  LDL.LU R139, [R1+0x3028] ;  /* 0x00302800018b7983 */ /* 0x000ea40000300800 */
[----:B------:R-:W-:-:S02]  /*73360*/  IMAD.MOV.U32 R102, RZ, RZ, R30 ;  /* 0x000000ffff667224 */ /* 0x000fc400078e001e */
[----:B------:R-:W-:Y:S01]  /*73370*/  IMAD.MOV.U32 R103, RZ, RZ, R31 ;  /* 0x000000ffff677224 */ /* 0x000fe200078e001f */
        /* <DEDUP_REMOVED lines=21> */
[----:B------:R-:W3:Y:S01]  /*734d0*/  LDL.LU R15, [R1+0x2fe0] ;  /* 0x002fe000010f7983 */ /* 0x000ee20000300800 */
[C---:B--2---:R-:W-:Y:S08]  /*734e0*/  HMMA.1688.F32.TF32 R104, R228.reuse, R18, R104 ;  /* 0x00000012e468723c */ /* 0x044ff00000081068 */
[C---:B---3--:R-:W-:Y:S08]  /*734f0*/  HMMA.1688.F32.TF32 R148, R228.reuse, R6, R148 ;  /* 0x00000006e494723c */ /* 0x048ff00000081094 */
[C---:B------:R-:W-:Y:S08]  /*73500*/  HMMA.1688.F32.TF32 R144, R228.reuse, R10, R144 ;  /* 0x0000000ae490723c */ /* 0x040ff00000081090 */
[----:B------:R-:W-:Y:S07]  /*73510*/  HMMA.1688.F32.TF32 R140, R228, R14, R140 ;  /* 0x0000000ee48c723c */ /* 0x000fee000008108c */
[----:B------:R-:W-:Y:S08]  /*73520*/  STL.64 [R1+0x1260], R148 ;  /* 0x0012609401007387 */ /* 0x000ff00000100a00 */
[----:B------:R-:W-:Y:S08]  /*73530*/  STL.64 [R1+0x1250], R144 ;  /* 0x0012509001007387 */ /* 0x000ff00000100a00 */
[----:B------:R2:W-:Y:S02]  /*73540*/  STL.64 [R1+0x1240], R140 ;  /* 0x0012408c01007387 */ /* 0x0005e40000100a00 */
[----:B------:R-:W-:-:S02]  /*73550*/  IMAD.MOV.U32 R125, RZ, RZ, R142 ;  /* 0x000000ffff7d7224 */ /* 0x000fc400078e008e */
[----:B------:R-:W-:Y:S01]  /*73560*/  IMAD.MOV.U32 R124, RZ, RZ, R143 ;  /* 0x000000ffff7c7224 */ /* 0x000fe200078e008f */
[----:B------:R-:W-:Y:S01]  /*73570*/  MOV R121, R106 ;  /* 0x0000006a00797202 */ /* 0x000fe20000000f00 */
[----:B------:R3:W-:Y:S01]  /*73580*/  STL.64 [R1+0x1230], R104 ;  /* 0x0012306801007387 */ /* 0x0007e20000100a00 */
[----:B------:R-:W-:Y:S01]  /*73590*/  IMAD.MOV.U32 R120, RZ, RZ, R107 ;  /* 0x000000ffff787224 */ /* 0x000fe200078e006b */
        /* <DEDUP_REMOVED lines=9> */
[C---:B----4-:R-:W-:Y:S08]  /*73630*/  HMMA.1688.F32.TF32 R72, R228.reuse, R130, R64 ;  /* 0x00000082e448723c */ /* 0x050ff00000081040 */
[C---:B------:R-:W-:Y:S08]  /*73640*/  HMMA.1688.F32.TF32 R68, R228.reuse, R126, R60 ;  /* 0x0000007ee444723c */ /* 0x040ff0000008103c */
[----:B------:R-:W-:Y:S08]  /*73650*/  HMMA.1688.F32.TF32 R64, R228, R122, R56 ;  /* 0x0000007ae440723c */ /* 0x000ff00000081038 */
[C---:B-1----:R-:W-:Y:S08]  /*73660*/  HMMA.1688.F32.TF32 R60, R232.reuse, R6, R52 ;  /* 0x00000006e83c723c */ /* 0x042ff00000081034 */
[C---:B------:R-:W-:Y:S08]  /*73670*/  HMMA.1688.F32.TF32 R56, R232.reuse, R10, R48 ;  /* 0x0000000ae838723c */ /* 0x040ff00000081030 */
[C---:B------:R-:W-:Y:S08]  /*73680*/  HMMA.1688.F32.TF32 R52, R232.reuse, R14, R108 ;  /* 0x0000000ee834723c */ /* 0x040ff0000008106c */
[C---:B------:R-:W-:Y:S08]  /*73690*/  HMMA.1688.F32.TF32 R48, R232.reuse, R18, R44 ;  /* 0x00000012e830723c */ /* 0x040ff0000008102c */
[----:B------:R-:W-:Y:S01]  /*736a0*/  HMMA.1688.F32.TF32 R40, R232, R38, R40 ;  /* 0x00000026e828723c */ /* 0x000fe20000081028 */
[----:B------:R-:W-:-:S02]  /*736b0*/  IMAD.MOV.U32 R129, RZ, RZ, R146 ;  /* 0x000000ffff817224 */ /* 0x000fc400078e0092 */
[----:B------:R-:W-:Y:S02]  /*736c0*/  IMAD.MOV.U32 R128, RZ, RZ, R147 ;  /* 0x000000ffff807224 */ /* 0x000fe400078e0093 */
[----:B------:R-:W-:Y:S02]  /*736d0*/  IMAD.MOV.U32 R117, RZ, RZ, R150 ;  /* 0x000000ffff757224 */ /* 0x000fe400078e0096 */
[----:B------:R-:W-:Y:S01]  /*736e0*/  IMAD.MOV.U32 R116, RZ, RZ, R151 ;  /* 0x000000ffff747224 */ /* 0x000fe200078e0097 */
[----:B------:R-:W-:Y:S04]  /*736f0*/  LDS R228, [R2+0x24180] ;  /* 0x0241800002e47984 */ /* 0x000fe80000000800 */
        /* <DEDUP_REMOVED lines=28> */
[----:B------:R1:W-:Y:S01]  /*738c0*/  STL.64 [R1+0x200], R52 ;  /* 0x0002003401007387 */ /* 0x0003e20000100a00 */
[----:B------:R2:W-:Y:S02]  /*738d0*/  STL.64 [R1+0x208], R54 ;  /* 0x0002083601007387 */ /* 0x0005e40000100a00 */
[----:B------:R3:W-:Y:S02]  /*738e0*/  STL.64 [R1+0x1170], R48 ;  /* 0x0011703001007387 */ /* 0x0007e40000100a00 */
[----:B------:R-:W-:Y:S01]  /*738f0*/  IMAD.MOV.U32 R44, RZ, RZ, R244 ;  /* 0x000000ffff2c7224 */ /* 0x000fe200078e00f4 */
[----:B------:R2:W-:Y:S01]  /*73900*/  STL.64 [R1+0x1178], R50 ;  /* 0x0011783201007387 */ /* 0x0005e20000100a00 */
[----:B------:R-:W4:Y:S02]  /*73910*/  LDL.LU R244, [R1+0x2fdc] ;  /* 0x002fdc0001f47983 */ /* 0x000f240000300800 */
[----:B------:R3:W-:Y:S02]  /*73920*/  STL.64 [R1+0x1160], R40 ;  /* 0x0011602801007387 */ /* 0x0007e40000100a00 */
[----:B------:R3:W-:Y:S02]  /*73930*/  STL.64 [R1+0x1168], R42 ;  /* 0x0011682a01007387 */ /* 0x0007e40000100a00 */
[----:B------:R-:W-:-:S02]  /*73940*/  IMAD.MOV.U32 R45, RZ, RZ, R245 ;  /* 0x000000ffff2d7224 */ /* 0x000fc400078e00f5 */
[----:B------:R-:W-:Y:S01]  /*73950*/  IMAD.MOV.U32 R46, RZ, RZ, R246 ;  /* 0x000000ffff2e7224 */ /* 0x000fe200078e00f6 */
[----:B------:R-:W4:Y:S01]  /*73960*/  LDL.LU R245, [R1+0x2fd8] ;  /* 0x002fd80001f57983 */ /* 0x000f220000300800 */
[----:B------:R-:W4:Y:S02]  /*73970*/  LDL.LU R246, [R1+0x2fd4] ;  /* 0x002fd40001f67983 */ /* 0x000f240000300800 */
[----:B------:R-:W-:Y:S01]  /*73980*/  IMAD.MOV.U32 R47, RZ, RZ, R247 ;  /* 0x000000ffff2f7224 */ /* 0x000fe200078e00f7 */
[----:B------:R-:W-:Y:S04]  /*73990*/  LDS R230, [R2+0x26180] ;  /* 0x0261800002e67984 */ /* 0x000fe80000000800 */
        /* <DEDUP_REMOVED lines=9> */
[----:B------:R-:W2:Y:S02]  /*73a30*/  LDL.LU R68, [R1] ;  /* 0x0000000001447983 */ /* 0x000ea40000300800 */
        /* <DEDUP_REMOVED lines=67> */
[----:B------:R-:W-:-:S02]  /*73e70*/  IMAD.MOV.U32 R40, RZ, RZ, R248 ;  /* 0x000000ffff287224 */ /* 0x000fc400078e00f8 */
[----:B------:R-:W3:Y:S02]  /*73e80*/  LDL.LU R248, [R1+0x2fcc] ;  /* 0x002fcc0001f87983 */ /* 0x000ee40000300800 */
[----:B------:R-:W-:Y:S02]  /*73e90*/  IMAD.MOV.U32 R41, RZ, RZ, R249 ;  /* 0x000000ffff297224 */ /* 0x000fe400078e00f9 */
[----:B------:R-:W-:Y:S01]  /*73ea0*/  IMAD.MOV.U32 R42, RZ, RZ, R250 ;  /* 0x000000ffff2a7224 */ /* 0x000fe200078e00fa */
[----:B------:R-:W3:Y:S01]  /*73eb0*/  LDL.LU R249, [R1+0x2fc8] ;  /* 0x002fc80001f97983 */ /* 0x000ee20000300800 */
[----:B------:R-:W3:Y:S01]  /*73ec0*/  LDL.LU R250, [R1+0x2fc4] ;  /* 0x002fc40001fa7983 */ /* 0x000ee20000300800 */
[----:B------:R-:W-:Y:S02]  /*73ed0*/  MOV R43, R251 ;  /* 0x000000fb002b7202 */ /* 0x000fe40000000f00 */
[----:B------:R-:W-:Y:S04]  /*73ee0*/  LDS R229, [R3+0x24180] ;  /* 0x0241800003e57984 */ /* 0x000fe80000000800 */
[----:B------:R-:W3:Y:S04]  /*73ef0*/  LDL.LU R251, [R1+0x2fc0] ;  /* 0x002fc00001fb7983 */ /* 0x000ee80000300800 */
[----:B------:R-:W-:Y:S01]  /*73f00*/  LDS R231, [R3+0x26180] ;  /* 0x0261800003e77984 */ /* 0x000fe20000000800 */
[----:B------:R-:W-:Y:S08]  /*73f10*/  HMMA.1688.F32.TF32 R40, R236, R114, R40 ;  /* 0x00000072ec28723c */ /* 0x000ff00000081028 */
[C---:B--2---:R-:W-:Y:S08]  /*73f20*/  HMMA.1688.F32.TF32 R152, R232.reuse, R34, R148 ;  /* 0x00000022e898723c */ /* 0x044ff00000081094 */
[C---:B------:R-:W-:Y:S08]  /*73f30*/  HMMA.1688.F32.TF32 R148, R232.reuse, R22, R144 ;  /* 0x00000016e894723c */ /* 0x040ff00000081090 */
        /* <DEDUP_REMOVED lines=9> */
[C---:B------:R-:W-:Y:S08]  /*73fd0*/  HMMA.1688.F32.TF32 R76, R236.reuse, R6, R72 ;  /* 0x00000006ec4c723c */ /* 0x040ff00000081048 */
[C---:B------:R-:W-:Y:S01]  /*73fe0*/  HMMA.1688.F32.TF32 R72, R236.reuse, R10, R68 ;  /* 0x0000000aec48723c */ /* 0x040fe20000081044 */
        /* <DEDUP_REMOVED lines=13> */
[C---:B---3--:R-:W-:Y:S03]  /*740c0*/  HMMA.1688.F32.TF32 R68, R236.reuse, R14, R248 ;  /* 0x0000000eec44723c */ /* 0x048fe600000810f8 */
        /* <DEDUP_REMOVED lines=16> */
[----:B------:R-:W-:Y:S04]  /*741d0*/  STL.64 [R1+0x1518], R74 ;  /* 0x0015184a01007387 */ /* 0x000fe80000100a00 */
[----:B------:R-:W-:Y:S01]  /*741e0*/  STL.64 [R1+0x1500], R68 ;  /* 0x0015004401007387 */ /* 0x000fe20000100a00 */
[----:B------:R2:W-:Y:S02]  /*741f0*/  STL.64 [R1+0x1508], R70 ;  /* 0x0015084601007387 */ /* 0x0005e40000100a00 */
[C---:B--2---:R-:W-:Y:S08]  /*74200*/  HMMA.1688.F32.TF32 R68, R236.reuse, R18, R64 ;  /* 0x00000012ec44723c */ /* 0x044ff00000081040 */
        /* <DEDUP_REMOVED lines=12> */
[----:B------:R-:W-:Y:S03]  /*742d0*/  STL.64 [R1+0x14c8], R58 ;  /* 0x0014c83a01007387 */ /* 0x000fe60000100a00 */
[----:B------:R-:W-:Y:S01]  /*742e0*/  STL.64 [R1+0x14b0], R52 ;  /* 0x0014b03401007387 */ /* 0x000fe20000100a00 */
[----:B------:R2:W-:Y:S07]  /*742f0*/  STL.64 [R1+0x14b8], R54 ;  /* 0x0014b83601007387 */ /* 0x0005ee0000100a00 */
[----:B------:R-:W-:Y:S02]  /*74300*/  STL.64 [R1+0x14a0], R48 ;  /* 0x0014a03001007387 */ /* 0x000fe40000100a00 */
[----:B------:R3:W-:Y:S01]  /*74310*/  STL.64 [R1+0x14a8], R50 ;  /* 0x0014a83201007387 */ /* 0x0007e20000100a00 */
[C---:B--2---:R-:W-:Y:S08]  /*74320*/  HMMA.1688.F32.TF32 R52, R236.reuse, R138, R108 ;  /* 0x0000008aec34723c */ /* 0x044ff0000008106c */
[C---:B---3--:R-:W-:Y:S11]  /*74330*/  HMMA.1688.F32.TF32 R48, R236.reuse, R134, R44 ;  /* 0x00000086ec30723c */ /* 0x048ff6000008102c */
[----:B------:R-:W-:Y:S04]  /*74340*/  @!UPT UIADD3 URZ, URZ, URZ, URZ ;  /* 0x0000003f3f3ff290 */ /* 0x000fe8000fffe03f */
[----:B------:R-:W-:Y:S01]  /*74350*/  STL.64 [R1+0x1490], R52 ;  /* 0x0014903401007387 */ /* 0x000fe20000100a00 */
[----:B------:R-:W-:Y:S02]  /*74360*/  STL.64 [R1+0x1498], R54 ;  /* 0x0014983601007387 */ /* 0x000fe40000100a00 */
[----:B------:R-:W2:Y:S05]  /*74370*/  LDL.LU R44, [R1+0x530] ;  /* 0x00053000012c7983 */ /* 0x000eaa0000300800 */
[----:B------:R3:W-:Y:S01]  /*74380*/  STL.64 [R1+0x1480], R48 ;  /* 0x0014803001007387 */ /* 0x0007e20000100a00 */
[----:B------:R4:W-:Y:S01]  /*74390*/  STL.64 [R1+0x1488], R50 ;  /* 0x0014883201007387 */ /* 0x0009e20000100a00 */
[----:B------:R1:W-:Y:S02]  /*743a0*/  STL.64 [R1+0x1470], R40 ;  /* 0x0014702801007387 */ /* 0x0003e40000100a00 */
[----:B------:R1:W-:Y:S02]  /*743b0*/  STL.64 [R1+0x1478], R42 ;  /* 0x0014782a01007387 */ /* 0x0003e40000100a00 */
[----:B------:R-:W2:Y:S01]  /*743c0*/  LDL.LU R45, [R1+0x534] ;  /* 0x00053400012d7983 */ /* 0x000ea20000300800 */
[----:B------:R-:W2:Y:S01]  /*743d0*/  LDL.LU R46, [R1+0x538] ;  /* 0x00053800012e7983 */ /* 0x000ea20000300800 */
[----:B------:R-:W2:Y:S02]  /*743e0*/  LDL.LU R47, [R1+0x53c] ;  /* 0x00053c00012f7983 */ /* 0x000ea40000300800 */
[----:B------:R-:W2:Y:S02]  /*743f0*/  LDL.LU R108, [R1+0x540] ;  /* 0x00054000016c7983 */ /* 0x000ea40000300800 */
[----:B------:R-:W2:Y:S01]  /*74400*/  LDL.LU R109, [R1+0x544] ;  /* 0x00054400016d7983 */ /* 0x000ea20000300800 */
[----:B------:R-:W2:Y:S01]  /*74410*/  LDL.LU R110, [R1+0x548] ;  /* 0x00054800016e7983 */ /* 0x000ea20000300800 */
[----:B------:R-:W2:Y:S02]  /*74420*/  LDL.LU R111, [R1+0x54c] ;  /* 0x00054c00016f7983 */ /* 0x000ea40000300800 */
[----:B---3--:R-:W3:Y:S02]  /*74430*/  LDL.LU R48, [R1+0x550] ;  /* 0x0005500001307983 */ /* 0x008ee40000300800 */
[----:B------:R-:W3:Y:S01]  /*74440*/  LDL.LU R49, [R1+0x554] ;  /* 0x0005540001317983 */ /* 0x000ee20000300800 */
[----:B----4-:R-:W3:Y:S01]  /*74450*/  LDL.LU R50, [R1+0x558] ;  /* 0x0005580001327983 */ /* 0x010ee20000300800 */
[----:B------:R-:W3:Y:S02]  /*74460*/  LDL.LU R51, [R1+0x55c] ;  /* 0x00055c0001337983 */ /* 0x000ee40000300800 */
[----:B------:R-:W4:Y:S02]  /*74470*/  LDL.LU R56, [R1+0x570] ;  /* 0x0005700001387983 */ /* 0x000f240000300800 */
[----:B------:R-:W4:Y:S01]  /*74480*/  LDL.LU R57, [R1+0x574] ;  /* 0x0005740001397983 */ /* 0x000f220000300800 */
        /* <DEDUP_REMOVED lines=90> */
[----:B-1----:R-:W4:Y:S02]  /*74a30*/  LDL.LU R40, [R1+0x520] ;  /* 0x0005200001287983 */ /* 0x002f240000300800 */
[----:B------:R-:W4:Y:S01]  /*74a40*/  LDL.LU R41, [R1+0x524] ;  /* 0x0005240001297983 */ /* 0x000f220000300800 */
[----:B------:R-:W4:Y:S01]  /*74a50*/  LDL.LU R42, [R1+0x528] ;  /* 0x00052800012a7983 */ /* 0x000f220000300800 */
[----:B------:R-:W4:Y:S01]  /*74a60*/  LDL.LU R43, [R1+0x52c] ;  /* 0x00052c00012b7983 */ /* 0x000f220000300800 */
[C---:B--2---:R-:W-:Y:S08]  /*74a70*/  HMMA.1688.F32.TF32 R244, R236.reuse, R130, R244 ;  /* 0x00000082ecf4723c */ /* 0x044ff000000810f4 */
[C---:B---3--:R-:W-:Y:S08]  /*74a80*/  HMMA.1688.F32.TF32 R160, R236.reuse, R118, R160 ;  /* 0x00000076eca0723c */ /* 0x048ff000000810a0 */
[C---:B------:R-:W-:Y:S11]  /*74a90*/  HMMA.1688.F32.TF32 R240, R236.reuse, R122, R240 ;  /* 0x0000007aecf0723c */ /* 0x040ff600000810f0 */
[----:B------:R-:W-:Y:S04]  /*74aa0*/  @!UPT UIADD3 URZ, URZ, URZ, URZ ;  /* 0x0000003f3f3ff290 */ /* 0x000fe8000fffe03f */
[----:B------:R-:W-:Y:S01]  /*74ab0*/  STL.64 [R1+0x1460], R160 ;  /* 0x001460a001007387 */ /* 0x000fe20000100a00 */
[----:B------:R1:W-:Y:S03]  /*74ac0*/  STL.64 [R1+0x1468], R162 ;  /* 0x001468a201007387 */ /* 0x0003e60000100a00 */
[----:B-1----:R-:W2:Y:S01]  /*74ad0*/  LDL.LU.64 R162, [R1+0x2fb8] ;  /* 0x002fb80001a27983 */ /* 0x002ea20000300a00 */
[----:B------:R-:W2:Y:S02]  /*74ae0*/  LDL.LU.64 R160, [R1+0x2fb0] ;  /* 0x002fb00001a07983 */ /* 0x000ea40000300a00 */
[----:B------:R-:W-:Y:S02]  /*74af0*/  STL.64 [R1+0x1450], R244 ;  /* 0x001450f401007387 */ /* 0x000fe40000100a00 */
[----:B------:R4:W-:Y:S02]  /*74b00*/  STL.64 [R1+0x1458], R246 ;  /* 0x001458f601007387 */ /* 0x0009e40000100a00 */
[----:B----4-:R-:W-:Y:S08]  /*74b10*/  HMMA.1688.F32.TF32 R244, R236, R126, R248 ;  /* 0x0000007eecf4723c */ /* 0x010ff000000810f8 */
[----:B------:R-:W-:Y:S01]  /*74b20*/  HMMA.1688.F32.TF32 R40, R232, R22, R40 ;  /* 0x00000016e828723c */ /* 0x000fe20000081028 */
[----:B------:R-:W-:Y:S04]  /*74b30*/  LDS R236, [R2+0x24280] ;  /* 0x0242800002ec7984 */ /* 0x000fe80000000800 */
[----:B------:R-:W-:Y:S04]  /*74b40*/  LDS R238, [R2+0x26280] ;  /* 0x0262800002ee7984 */ /* 0x000fe80000000800 */
[----:B------:R-:W-:Y:S04]  /*74b50*/  LDS R237, [R3+0x24280] ;  /* 0x0242800003ed7984 */ /* 0x000fe80000000800 */
[----:B------:R-:W1:Y:S04]  /*74b60*/  LDS R239, [R3+0x26280] ;  /* 0x0262800003ef7984 */ /* 0x000e680000000800 */
[----:B------:R-:W-:Y:S01]  /*74b70*/  STL.64 [R1+0x1440], R244 ;  /* 0x001440f401007387 */ /* 0x000fe20000100a00 */
[----:B------:R3:W-:Y:S02]  /*74b80*/  STL.64 [R1+0x1448], R246 ;  /* 0x001448f601007387 */ /* 0x0007e40000100a00 */
[----:B------:R-:W-:Y:S02]  /*74b90*/  STL.64 [R1+0x1100], R240 ;  /* 0x001100f001007387 */ /* 0x000fe40000100a00 */
[----:B------:R4:W-:Y:S01]  /*74ba0*/  STL.64 [R1+0x1108], R242 ;  /* 0x001108f201007387 */ /* 0x0009e20000100a00 */
        /* <DEDUP_REMOVED lines=28> */
[----:B------:R-:W-:Y:S06]  /*74d70*/  STL.64 [R1+0x8b8], R146 ;  /* 0x0008b89201007387 */ /* 0x000fec0000100a00 */
[C---:B------:R-:W-:Y:S01]  /*74d80*/  HMMA.1688.F32.TF32 R64, R232.reuse, R10, R56 ;  /* 0x0000000ae840723c */ /* 0x040fe20000081038 */
[----:B------:R-:W-:Y:S02]  /*74d90*/  STL.64 [R1+0x8a0], R140 ;  /* 0x0008a08c01007387 */ /* 0x000fe40000100a00 */
[----:B------:R-:W-:Y:S05]  /*74da0*/  STL.64 [R1+0x8a8], R142 ;  /* 0x0008a88e01007387 */ /* 0x000fea0000100a00 */
[C---:B------:R-:W-:Y:S01]  /*74db0*/  HMMA.1688.F32.TF32 R60, R232.reuse, R14, R52 ;  /* 0x0000000ee83c723c */ /* 0x040fe20000081034 */
[----:B------:R-:W-:Y:S01]  /*74dc0*/  STL.64 [R1+0x890], R104 ;  /* 0x0008906801007387 */ /* 0x000fe20000100a00 */
[----:B------:R-:W-:Y:S06]  /*74dd0*/  STL.64 [R1+0x898], R106 ;  /* 0x0008986a01007387 */ /* 0x000fec0000100a00 */
[C---:B------:R-:W-:Y:S01]  /*74de0*/  HMMA.1688.F32.TF32 R56, R232.reuse, R18, R48 ;  /* 0x00000012e838723c */ /* 0x040fe20000081030 */
[----:B------:R-:W-:Y:S01]  /*74df0*/  STL.64 [R1+0x880], R100 ;  /* 0x0008806401007387 */ /* 0x000fe20000100a00 */
[----:B------:R-:W-:Y:S06]  /*74e00*/  STL.64 [R1+0x888], R102 ;  /* 0x0008886601007387 */ /* 0x000fec0000100a00 */
[C---:B------:R-:W-:Y:S01]  /*74e10*/  HMMA.1688.F32.TF32 R52, R232.reuse, R38, R108 ;  /* 0x00000026e834723c */ /* 0x040fe2000008106c */
[----:B------:R-:W-:Y:S02]  /*74e20*/  STL.64 [R1+0x870], R96 ;  /* 0x0008706001007387 */ /* 0x000fe40000100a00 */
[----:B------:R-:W-:Y:S01]  /*74e30*/  STL.64 [R1+0x878], R98 ;  /* 0x0008786201007387 */ /* 0x000fe20000100a00 */
[----:B------:R-:W-:Y:S04]  /*74e40*/  STL.64 [R1+0x860], R92 ;  /* 0x0008605c01007387 */ /* 0x000fe80000100a00 */
[----:B------:R-:W-:Y:S01]  /*74e50*/  HMMA.1688.F32.TF32 R48, R232, R34, R44 ;  /* 0x00000022e830723c */ /* 0x000fe2000008102c */
        /* <DEDUP_REMOVED lines=18> */
[----:B------:R4:W-:Y:S01]  /*74f80*/  STL.64 [R1+0x818], R58 ;  /* 0x0008183a01007387 */ /* 0x0009e20000100a00 */
[----:B------:R1:W-:Y:S02]  /*74f90*/  STL.64 [R1+0x800], R52 ;  /* 0x0008003401007387 */ /* 0x0003e40000100a00 */
[----:B------:R1:W-:Y:S02]  /*74fa0*/  STL.64 [R1+0x808], R54 ;  /* 0x0008083601007387 */ /* 0x0003e40000100a00 */
[----:B------:R-:W2:Y:S01]  /*74fb0*/  LDL.LU R44, [R1+0x740] ;  /* 0x00074000012c7983 */ /* 0x000ea20000300800 */
[----:B------:R1:W-:Y:S01]  /*74fc0*/  STL.64 [R1+0x7f0], R48 ;  /* 0x0007f03001007387 */ /* 0x0003e20000100a00 */
[----:B------:R1:W-:Y:S02]  /*74fd0*/  STL.64 [R1+0x7f8], R50 ;  /* 0x0007f83201007387 */ /* 0x0003e40000100a00 */
[----:B------:R1:W-:Y:S02]  /*74fe0*/  STL.64 [R1+0x7e0], R40 ;  /* 0x0007e02801007387 */ /* 0x0003e40000100a00 */
[----:B------:R1:W-:Y:S01]  /*74ff0*/  STL.64 [R1+0x7e8], R42 ;  /* 0x0007e82a01007387 */ /* 0x0003e20000100a00 */
[----:B------:R-:W2:Y:S01]  /*75000*/  LDL.LU R45, [R1+0x744] ;  /* 0x00074400012d7983 */ /* 0x000ea20000300800 */
[----:B------:R-:W2:Y:S02]  /*75010*/  LDL.LU R46, [R1+0x748] ;  /* 0x00074800012e7983 */ /* 0x000ea40000300800 */
[----:B------:R-:W2:Y:S02]  /*75020*/  LDL.LU R47, [R1+0x74c] ;  /* 0x00074c00012f7983 */ /* 0x000ea40000300800 */
[----:B------:R-:W2:Y:S01]  /*75030*/  LDL.LU R108, [R1+0x750] ;  /* 0x00075000016c7983 */ /* 0x000ea20000300800 */
[----:B------:R-:W2:Y:S01]  /*75040*/  LDL.LU R109, [R1+0x754] ;  /* 0x00075400016d7983 */ /* 0x000ea20000300800 */
[----:B------:R-:W2:Y:S02]  /*75050*/  LDL.LU R110, [R1+0x758] ;  /* 0x00075800016e7983 */ /* 0x000ea40000300800 */
[----:B------:R-:W2:Y:S02]  /*75060*/  LDL.LU R111, [R1+0x75c] ;  /* 0x00075c00016f7983 */ /* 0x000ea40000300800 */
[----:B---3--:R-:W3:Y:S01]  /*75070*/  LDL.LU R56, [R1+0x440] ;  /* 0x0004400001387983 */ /* 0x008ee20000300800 */
[----:B------:R-:W3:Y:S01]  /*75080*/  LDL.LU R57, [R1+0x444] ;  /* 0x0004440001397983 */ /* 0x000ee20000300800 */
[----:B----4-:R-:W3:Y:S02]  /*75090*/  LDL.LU R58, [R1+0x448] ;  /* 0x00044800013a7983 */ /* 0x010ee40000300800 */
[----:B------:R-:W3:Y:S02]  /*750a0*/  LDL.LU R59, [R1+0x44c] ;  /* 0x00044c00013b7983 */ /* 0x000ee40000300800 */
        /* <DEDUP_REMOVED lines=68> */
[----:B-1----:R-:W2:Y:S01]  /*754f0*/  LDL.LU R52, [R1+0x770] ;  /* 0x0007700001347983 */ /* 0x002ea20000300800 */
        /* <DEDUP_REMOVED lines=10> */
[----:B------:R-:W2:Y:S01]  /*755a0*/  LDL.LU R43, [R1+0x73c] ;  /* 0x00073c00012b7983 */ /* 0x000ea20000300800 */
[----:B------:R-:W-:Y:S04]  /*755b0*/  LDS R228, [R2+0x24380] ;  /* 0x0243800002e47984 */ /* 0x000fe80000000800 */
[----:B------:R-:W-:Y:S04]  /*755c0*/  LDS R230, [R2+0x26380] ;  /* 0x0263800002e67984 */ /* 0x000fe80000000800 */
[----:B------:R-:W-:Y:S04]  /*755d0*/  LDS R229, [R3+0x24380] ;  /* 0x0243800003e57984 */ /* 0x000fe80000000800 */
[----:B------:R-:W-:Y:S01]  /*755e0*/  LDS R231, [R3+0x26380] ;  /* 0x0263800003e77984 */ /* 0x000fe20000000800 */
[C---:B---3--:R-:W-:Y:S08]  /*755f0*/  HMMA.1688.F32.TF32 R56, R236.reuse, R30, R56 ;  /* 0x0000001eec38723c */ /* 0x048ff00000081038 */
[C---:B----4-:R-:W-:Y:S08]  /*75600*/  HMMA.1688.F32.TF32 R60, R236.reuse, R26, R60 ;  /* 0x0000001aec3c723c */ /* 0x050ff0000008103c */
[C---:B------:R-:W-:Y:S08]  /*75610*/  HMMA.1688.F32.TF32 R64, R236.reuse, R22, R64 ;  /* 0x00000016ec40723c */ /* 0x040ff00000081040 */
[C---:B--2---:R-:W-:Y:S08]  /*75620*/  HMMA.1688.F32.TF32 R72, R236.reuse, R38, R72 ;  /* 0x00000026ec48723c */ /* 0x044ff00000081048 */
        /* <DEDUP_REMOVED lines=11> */
[C---:B------:R-:W-:Y:S01]  /*756e0*/  HMMA.1688.F32.TF32 R44, R236.reuse, R118, R44 ;  /* 0x00000076ec2c723c */ /* 0x040fe2000008102c */
[----:B------:R-:W-:Y:S04]  /*756f0*/  LDS R232, [R2+0x24300] ;  /* 0x0243000002e87984 */ /* 0x000fe80000000800 */
[----:B------:R-:W-:Y:S04]  /*75700*/  LDS R234, [R2+0x26300] ;  /* 0x0263000002ea7984 */ /* 0x000fe80000000800 */
[----:B------:R-:W-:Y:S04]  /*75710*/  LDS R233, [R3+0x24300] ;  /* 0x0243000003e97984 */ /* 0x000fe80000000800 */
[----:B------:R-:W1:Y:S01]  /*75720*/  LDS R235, [R3+0x26300] ;  /* 0x0263000003eb7984 */ /* 0x000e620000000800 */
        /* <DEDUP_REMOVED lines=39> */
[C---:B------:R-:W-:Y:S08]  /*759a0*/  HMMA.1688.F32.TF32 R40, R236.reuse, R130, R40 ;  /* 0x00000082ec28723c */ /* 0x040ff00000081028 */
[C---:B--2---:R-:W-:Y:S08]  /*759b0*/  HMMA.1688.F32.TF32 R56, R236.reuse, R138, R52 ;  /* 0x0000008aec38723c */ /* 0x044ff00000081034 */
[C---:B------:R-:W-:Y:S08]  /*759c0*/  HMMA.1688.F32.TF32 R52, R236.reuse, R134, R48 ;  /* 0x00000086ec34723c */ /* 0x040ff00000081030 */
[C---:B------:R-:W-:Y:S07]  /*759d0*/  HMMA.1688.F32.TF32 R48, R236.reuse, R114, R108 ;  /* 0x00000072ec30723c */ /* 0x040fee000008106c */
[----:B------:R-:W-:Y:S01]  /*759e0*/  STL.64 [R1+0x1340], R56 ;  /* 0x0013403801007387 */ /* 0x000fe20000100a00 */
[----:B------:R-:W-:Y:S07]  /*759f0*/  STL.64 [R1+0x1348], R58 ;  /* 0x0013483a01007387 */ /* 0x000fee0000100a00 */
[----:B------:R-:W-:Y:S02]  /*75a00*/  STL.64 [R1+0x1330], R52 ;  /* 0x0013303401007387 */ /* 0x000fe40000100a00 */
[----:B------:R-:W-:Y:S06]  /*75a10*/  STL.64 [R1+0x1338], R54 ;  /* 0x0013383601007387 */ /* 0x000fec0000100a00 */
[----:B------:R2:W-:Y:S01]  /*75a20*/  STL.64 [R1+0x1320], R48 ;  /* 0x0013203001007387 */ /* 0x0005e20000100a00 */
[----:B------:R3:W-:Y:S02]  /*75a30*/  STL.64 [R1+0x1328], R50 ;  /* 0x0013283201007387 */ /* 0x0007e40000100a00 */
[----:B------:R-:W4:Y:S02]  /*75a40*/  LDL.LU R108, [R1+0x3b0] ;  /* 0x0003b000016c7983 */ /* 0x000f240000300800 */
[----:B------:R-:W-:Y:S01]  /*75a50*/  STL.64 [R1+0x1310], R44 ;  /* 0x0013102c01007387 */ /* 0x000fe20000100a00 */
[----:B------:R-:W-:Y:S01]  /*75a60*/  STL.64 [R1+0x1318], R46 ;  /* 0x0013182e01007387 */ /* 0x000fe20000100a00 */
[----:B------:R1:W-:Y:S02]  /*75a70*/  STL.64 [R1+0x1300], R40 ;  /* 0x0013002801007387 */ /* 0x0003e40000100a00 */
[----:B------:R1:W-:Y:S02]  /*75a80*/  STL.64 [R1+0x1308], R42 ;  /* 0x0013082a01007387 */ /* 0x0003e40000100a00 */
[----:B------:R-:W4:Y:S01]  /*75a90*/  LDL.LU R109, [R1+0x3b4] ;  /* 0x0003b400016d7983 */ /* 0x000f220000300800 */
[----:B------:R-:W4:Y:S01]  /*75aa0*/  LDL.LU R110, [R1+0x3b8] ;  /* 0x0003b800016e7983 */ /* 0x000f220000300800 */
[----:B------:R-:W4:Y:S03]  /*75ab0*/  LDL.LU R111, [R1+0x3bc] ;  /* 0x0003bc00016f7983 */ /* 0x000f260000300800 */
[----:B--2---:R-:W2:Y:S01]  /*75ac0*/  LDL.LU R48, [R1+0x3c0] ;  /* 0x0003c00001307983 */ /* 0x004ea20000300800 */
[----:B------:R-:W2:Y:S02]  /*75ad0*/  LDL.LU R49, [R1+0x3c4] ;  /* 0x0003c40001317983 */ /* 0x000ea40000300800 */
[----:B---3--:R-:W2:Y:S02]  /*75ae0*/  LDL.LU R50, [R1+0x3c8] ;  /* 0x0003c80001327983 */ /* 0x008ea40000300800 */
[----:B------:R-:W2:Y:S01]  /*75af0*/  LDL.LU R51, [R1+0x3cc] ;  /* 0x0003cc0001337983 */ /* 0x000ea20000300800 */
[----:B------:R-:W3:Y:S01]  /*75b00*/  LDL.LU R52, [R1+0x3d0] ;  /* 0x0003d00001347983 */ /* 0x000ee20000300800 */
[----:B------:R-:W3:Y:S02]  /*75b10*/  LDL.LU R53, [R1+0x3d4] ;  /* 0x0003d40001357983 */ /* 0x000ee40000300800 */
[----:B------:R-:W3:Y:S02]  /*75b20*/  LDL.LU R54, [R1+0x3d8] ;  /* 0x0003d80001367983 */ /* 0x000ee40000300800 */
[----:B------:R-:W3:Y:S01]  /*75b30*/  LDL.LU R55, [R1+0x3dc] ;  /* 0x0003dc0001377983 */ /* 0x000ee20000300800 */
        /* <DEDUP_REMOVED lines=40> */
[----:B-1----:R-:W2:Y:S01]  /*75dc0*/  LDL.LU R40, [R1+0x6c0] ;  /* 0x0006c00001287983 */ /* 0x002ea20000300800 */
        /* <DEDUP_REMOVED lines=50> */
[----:B------:R-:W-:Y:S01]  /*760f0*/  IMAD.MOV.U32 R47, RZ, RZ, R0 ;  /* 0x000000ffff2f7224 */ /* 0x000fe200078e0000 */
[C---:B--2---:R-:W-:Y:S08]  /*76100*/  HMMA.1688.F32.TF32 R156, R236.reuse, R126, R156 ;  /* 0x0000007eec9c723c */ /* 0x044ff0000008109c */
[----:B------:R-:W-:Y:S08]  /*76110*/  HMMA.1688.F32.TF32 R236, R236, R122, R152 ;  /* 0x0000007aecec723c */ /* 0x000ff00000081098 */
[C---:B---3--:R-:W-:Y:S08]  /*76120*/  HMMA.1688.F32.TF32 R148, R232.reuse, R6, R148 ;  /* 0x00000006e894723c */ /* 0x048ff00000081094 */
[C---:B------:R-:W-:Y:S08]  /*76130*/  HMMA.1688.F32.TF32 R144, R232.reuse, R10, R144 ;  /* 0x0000000ae890723c */ /* 0x040ff00000081090 */
[C---:B------:R-:W-:Y:S08]  /*76140*/  HMMA.1688.F32.TF32 R140, R232.reuse, R14, R140 ;  /* 0x0000000ee88c723c */ /* 0x040ff0000008108c */
[C---:B------:R-:W-:Y:S08]  /*76150*/  HMMA.1688.F32.TF32 R104, R232.reuse, R18, R104 ;  /* 0x00000012e868723c */ /* 0x040ff00000081068 */
[C---:B------:R-:W-:Y:S08]  /*76160*/  HMMA.1688.F32.TF32 R100, R232.reuse, R38, R100 ;  /* 0x00000026e864723c */ /* 0x040ff00000081064 */
[C---:B------:R-:W-:Y:S08]  /*76170*/  HMMA.1688.F32.TF32 R40, R232.reuse, R34, R40 ;  /* 0x00000022e828723c */ /* 0x040ff00000081028 */
[C---:B------:R-:W-:Y:S01]  /*76180*/  HMMA.1688.F32.TF32 R244, R232.reuse, R22, R244 ;  /* 0x00000016e8f4723c */ /* 0x040fe200000810f4 */
[----:B------:R-:W-:Y:S01]  /*76190*/  STL.64 [R1+0x12f0], R156 ;  /* 0x0012f09c01007387 */ /* 0x000fe20000100a00 */
[----:B------:R1:W-:Y:S03]  /*761a0*/  STL.64 [R1+0x12f8], R158 ;  /* 0x0012f89e01007387 */ /* 0x0003e60000100a00 */
[----:B-1----:R-:W2:Y:S01]  /*761b0*/  LDL.LU.64 R158, [R1+0x2fa8] ;  /* 0x002fa800019e7983 */ /* 0x002ea20000300a00 */
[----:B------:R-:W2:Y:S02]  /*761c0*/  LDL.LU.64 R156, [R1+0x2fa0] ;  /* 0x002fa000019c7983 */ /* 0x000ea40000300a00 */
[----:B------:R-:W3:Y:S02]  /*761d0*/  LDL.LU.64 R154, [R1+0x2f98] ;  /* 0x002f9800019a7983 */ /* 0x000ee40000300a00 */
[----:B------:R-:W3:Y:S01]  /*761e0*/  LDL.LU.64 R152, [R1+0x2f90] ;  /* 0x002f900001987983 */ /* 0x000ee20000300a00 */
[----:B------:R-:W-:Y:S01]  /*761f0*/  STL.64 [R1+0x4d0], R236 ;  /* 0x0004d0ec01007387 */ /* 0x000fe20000100a00 */
[----:B------:R-:W-:Y:S02]  /*76200*/  STL.64 [R1+0x4d8], R238 ;  /* 0x0004d8ee01007387 */ /* 0x000fe40000100a00 */
[----:B------:R-:W-:Y:S02]  /*76210*/  STL.64 [R1+0x4c0], R148 ;  /* 0x0004c09401007387 */ /* 0x000fe40000100a00 */
[----:B------:R1:W-:Y:S01]  /*76220*/  STL.64 [R1+0x4c8], R150 ;  /* 0x0004c89601007387 */ /* 0x0003e20000100a00 */
[C---:B----4-:R-:W-:Y:S08]  /*76230*/  HMMA.1688.F32.TF32 R240, R232.reuse, R30, R240 ;  /* 0x0000001ee8f0723c */ /* 0x050ff000000810f0 */
        /* <DEDUP_REMOVED lines=8> */
[-C--:B------:R-:W-:Y:S01]  /*762c0*/  HMMA.1688.F32.TF32 R44, R228, R26.reuse, R44 ;  /* 0x0000001ae42c723c */ /* 0x080fe2000008102c */
[----:B------:R-:W-:Y:S04]  /*762d0*/  LDS R236, [R2+0x24400] ;  /* 0x0244000002ec7984 */ /* 0x000fe80000000800 */
[----:B-1----:R-:W4:Y:S01]  /*762e0*/  LDL.LU.64 R150, [R1+0x2f88] ;  /* 0x002f880001967983 */ /* 0x002f220000300a00 */
[----:B------:R-:W4:Y:S02]  /*762f0*/  LDL.LU.64 R148, [R1+0x2f80] ;  /* 0x002f800001947983 */ /* 0x000f240000300a00 */
[----:B------:R-:W-:Y:S02]  /*76300*/  STL.64 [R1+0x4b0], R144 ;  /* 0x0004b09001007387 */ /* 0x000fe40000100a00 */
[----:B------:R1:W-:Y:S01]  /*76310*/  STL.64 [R1+0x4b8], R146 ;  /* 0x0004b89201007387 */ /* 0x0003e20000100a00 */
[----:B------:R-:W-:Y:S04]  /*76320*/  LDS R238, [R2+0x26400] ;  /* 0x0264000002ee7984 */ /* 0x000fe80000000800 */
[----:B------:R-:W-:Y:S04]  /*76330*/  LDS R237, [R3+0x24400] ;  /* 0x0244000003ed7984 */ /* 0x000fe80000000800 */
[----:B------:R-:W2:Y:S04]  /*76340*/  LDS R239, [R3+0x26400] ;  /* 0x0264000003ef7984 */ /* 0x000ea80000000800 */
        /* <DEDUP_REMOVED lines=20> */
[----:B-1----:R-:W-:Y:S01]  /*76490*/  HMMA.1688.F32.TF32 R244, R232, R26, R248 ;  /* 0x0000001ae8f4723c */ /* 0x002fe200000810f8 */
[----:B------:R-:W-:Y:S11]  /*764a0*/  IMAD.MOV.U32 R0, RZ, RZ, R71 ;  /* 0x000000ffff007224 */ /* 0x000ff600078e0047 */
[----:B------:R-:W-:Y:S11]  /*764b0*/  @!UPT UIADD3 URZ, URZ, URZ, URZ ;  /* 0x0000003f3f3ff290 */ /* 0x000ff6000fffe03f */
        /* <DEDUP_REMOVED lines=19> */
[----:B------:R1:W-:Y:S02]  /*765f0*/  STL [R1+0xfc8], R70 ;  /* 0x000fc84601007387 */ /* 0x0003e40000100800 */
[C---:B-1----:R-:W-:Y:S08]  /*76600*/  HMMA.1688.F32.TF32 R68, R228.reuse, R10, R64 ;  /* 0x0000000ae444723c */ /* 0x042ff00000081040 */
        /* <DEDUP_REMOVED lines=14> */
[----:B------:R-:W-:Y:S02]  /*766f0*/  STL.64 [R1+0x1038], R54 ;  /* 0x0010383601007387 */ /* 0x000fe40000100a00 */
[----:B------:R-:W3:Y:S05]  /*76700*/  LDL.LU R248, [R1+0x5e0] ;  /* 0x0005e00001f87983 */ /* 0x000eea0000300800 */
[----:B------:R1:W-:Y:S01]  /*76710*/  STL.64 [R1+0x1020], R48 ;  /* 0x0010203001007387 */ /* 0x0003e20000100a00 */
[----:B------:R1:W-:Y:S01]  /*76720*/  STL.64 [R1+0x1028], R50 ;  /* 0x0010283201007387 */ /* 0x0003e20000100a00 */
[----:B------:R2:W-:Y:S02]  /*76730*/  STL.64 [R1+0x1010], R44 ;  /* 0x0010102c01007387 */ /* 0x0005e40000100a00 */
[----:B------:R2:W-:Y:S02]  /*76740*/  STL.64 [R1+0x1018], R46 ;  /* 0x0010182e01007387 */ /* 0x0005e40000100a00 */
[----:B------:R-:W3:Y:S01]  /*76750*/  LDL.LU R249, [R1+0x5e4] ;  /* 0x0005e40001f97983 */ /* 0x000ee20000300800 */
[----:B------:R-:W3:Y:S01]  /*76760*/  LDL.LU R250, [R1+0x5e8] ;  /* 0x0005e80001fa7983 */ /* 0x000ee20000300800 */
[----:B------:R-:W3:Y:S02]  /*76770*/  LDL.LU R251, [R1+0x5ec] ;  /* 0x0005ec0001fb7983 */ /* 0x000ee40000300800 */
[----:B------:R-:W3:Y:S02]  /*76780*/  LDL.LU R232, [R1+0x2e0] ;  /* 0x0002e00001e87983 */ /* 0x000ee40000300800 */
[----:B------:R-:W3:Y:S01]  /*76790*/  LDL.LU R233, [R1+0x2e4] ;  /* 0x0002e40001e97983 */ /* 0x000ee20000300800 */
[----:B------:R-:W3:Y:S01]  /*767a0*/  LDL.LU R234, [R1+0x2e8] ;  /* 0x0002e80001ea7983 */ /* 0x000ee20000300800 */
[----:B------:R-:W3:Y:S02]  /*767b0*/  LDL.LU R235, [R1+0x2ec] ;  /* 0x0002ec0001eb7983 */ /* 0x000ee40000300800 */
[----:B-1----:R-:W3:Y:S01]  /*767c0*/  LDL.LU R48, [R1+0x300] ;  /* 0x0003000001307983 */ /* 0x002ee20000300800 */
[----:B------:R-:W3:Y:S04]  /*767d0*/  LDL.LU R49, [R1+0x304] ;  /* 0x0003040001317983 */ /* 0x000ee80000300800 */
        /* <DEDUP_REMOVED lines=50> */
[----:B--2---:R-:W-:-:S02]  /*76b00*/  IMAD.MOV.U32 R247, RZ, RZ, R40 ;  /* 0x000000fffff77224 */ /* 0x004fc400078e0028 */
        /* <DEDUP_REMOVED lines=20> */
[C---:B----4-:R-:W-:Y:S08]  /*76c50*/  HMMA.1688.F32.TF32 R96, R228.reuse, R30, R96 ;  /* 0x0000001ee460723c */ /* 0x050ff00000081060 */
[C---:B------:R-:W-:Y:S08]  /*76c60*/  HMMA.1688.F32.TF32 R88, R228.reuse, R134, R88 ;  /* 0x00000086e458723c */ /* 0x040ff00000081058 */
[C---:B------:R-:W-:Y:S08]  /*76c70*/  HMMA.1688.F32.TF32 R84, R228.reuse, R114, R84 ;  /* 0x00000072e454723c */ /* 0x040ff00000081054 */
[C---:B------:R-:W-:Y:S08]  /*76c80*/  HMMA.1688.F32.TF32 R80, R228.reuse, R118, R80 ;  /* 0x00000076e450723c */ /* 0x040ff00000081050 */
[C---:B------:R-:W-:Y:S08]  /*76c90*/  HMMA.1688.F32.TF32 R76, R228.reuse, R130, R76 ;  /* 0x00000082e44c723c */ /* 0x040ff0000008104c */
[C---:B------:R-:W-:Y:S08]  /*76ca0*/  HMMA.1688.F32.TF32 R72, R228.reuse, R126, R72 ;  /* 0x0000007ee448723c */ /* 0x040ff00000081048 */
[----:B------:R-:W-:Y:S01]  /*76cb0*/  HMMA.1688.F32.TF32 R228, R228, R122, R68 ;  /* 0x0000007ae4e4723c */ /* 0x000fe20000081044 */
[----:B------:R-:W-:Y:S01]  /*76cc0*/  STL.64 [R1+0x1000], R96 ;  /* 0x0010006001007387 */ /* 0x000fe20000100a00 */
[----:B------:R1:W-:Y:S03]  /*76cd0*/  STL.64 [R1+0x1008], R98 ;  /* 0x0010086201007387 */ /* 0x0003e60000100a00 */
[----:B-1----:R-:W3:Y:S01]  /*76ce0*/  LDL.LU.64 R98, [R1+0x2f28] ;  /* 0x002f280001627983 */ /* 0x002ee20000300a00 */
[----:B------:R-:W3:Y:S02]  /*76cf0*/  LDL.LU.64 R96, [R1+0x2f20] ;  /* 0x002f200001607983 */ /* 0x000ee40000300a00 */
[----:B------:R-:W-:Y:S02]  /*76d00*/  STL.64 [R1+0x12e0], R92 ;  /* 0x0012e05c01007387 */ /* 0x000fe40000100a00 */
[----:B------:R1:W-:Y:S02]  /*76d10*/  STL.64 [R1+0x12e8], R94 ;  /* 0x0012e85e01007387 */ /* 0x0003e40000100a00 */
[----:B-1----:R-:W4:Y:S01]  /*76d20*/  LDL.LU.64 R94, [R1+0x2f18] ;  /* 0x002f1800015e7983 */ /* 0x002f220000300a00 */
[----:B------:R-:W4:Y:S02]  /*76d30*/  LDL.LU.64 R92, [R1+0x2f10] ;  /* 0x002f1000015c7983 */ /* 0x000f240000300a00 */
[----:B------:R-:W-:Y:S02]  /*76d40*/  STL.64 [R1+0x12d0], R88 ;  /* 0x0012d05801007387 */ /* 0x000fe40000100a00 */
[----:B------:R1:W-:Y:S02]  /*76d50*/  STL.64 [R1+0x12d8], R90 ;  /* 0x0012d85a01007387 */ /* 0x0003e40000100a00 */
[----:B-1----:R-:W3:Y:S01]  /*76d60*/  LDL.LU.64 R90, [R1+0x2f08] ;  /* 0x002f0800015a7983 */ /* 0x002ee20000300a00 */
[----:B------:R-:W3:Y:S02]  /*76d70*/  LDL.LU.64 R88, [R1+0x2f00] ;  /* 0x002f000001587983 */ /* 0x000ee40000300a00 */
        /* <DEDUP_REMOVED lines=16> */
[----:B------:R-:W3:Y:S02]  /*76e80*/  LDL.LU.64 R70, [R1+0x2eb8] ;  /* 0x002eb80001467983 */ /* 0x000ee40000300a00 */
[----:B------:R-:W3:Y:S01]  /*76e90*/  LDL.LU.64 R68, [R1+0x2eb0] ;  /* 0x002eb00001447983 */ /* 0x000ee20000300a00 */
[----:B------:R1:W-:Y:S01]  /*76ea0*/  STL.64 [R1+0xff0], R228 ;  /* 0x000ff0e401007387 */ /* 0x0003e20000100a00 */
[----:B------:R1:W-:Y:S03]  /*76eb0*/  STL.64 [R1+0xff8], R230 ;  /* 0x000ff8e601007387 */ /* 0x0003e60000100a00 */
[----:B-1----:R-:W3:Y:S01]  /*76ec0*/  LDL.LU R228, [R1+0x260] ;  /* 0x0002600001e47983 */ /* 0x002ee20000300800 */
[----:B------:R-:W3:Y:S02]  /*76ed0*/  LDL.LU R229, [R1+0x264] ;  /* 0x0002640001e57983 */ /* 0x000ee40000300800 */
[----:B------:R-:W3:Y:S02]  /*76ee0*/  LDL.LU R230, [R1+0x268] ;  /* 0x0002680001e67983 */ /* 0x000ee40000300800 */
[----:B------:R-:W3:Y:S01]  /*76ef0*/  LDL.LU R231, [R1+0x26c] ;  /* 0x00026c0001e77983 */ /* 0x000ee20000300800 */
[C---:B------:R-:W-:Y:S08]  /*76f00*/  HMMA.1688.F32.TF32 R64, R236.reuse, R6, R64 ;  /* 0x00000006ec40723c */ /* 0x040ff00000081040 */
[C---:B------:R-:W-:Y:S08]  /*76f10*/  HMMA.1688.F32.TF32 R60, R236.reuse, R10, R60 ;  /* 0x0000000aec3c723c */ /* 0x040ff0000008103c */
[C---:B------:R-:W-:Y:S08]  /*76f20*/  HMMA.1688.F32.TF32 R56, R236.reuse, R18, R56 ;  /* 0x00000012ec38723c */ /* 0x040ff00000081038 */
[C---:B------:R-:W-:Y:S08]  /*76f30*/  HMMA.1688.F32.TF32 R52, R236.reuse, R38, R52 ;  /* 0x00000026ec34723c */ /* 0x040ff00000081034 */
[C---:B------:R-:W-:Y:S08]  /*76f40*/  HMMA.1688.F32.TF32 R48, R236.reuse, R34, R48 ;  /* 0x00000022ec30723c */ /* 0x040ff00000081030 */
[C---:B--2---:R-:W-:Y:S01]  /*76f50*/  HMMA.1688.F32.TF32 R40, R236.reuse, R22, R40 ;  /* 0x00000016ec28723c */ /* 0x044fe20000081028 */
[----:B------:R-:W-:Y:S01]  /*76f60*/  STL.64 [R1+0x1280], R64 ;  /* 0x0012804001007387 */ /* 0x000fe20000100a00 */
[----:B------:R1:W-:Y:S03]  /*76f70*/  STL.64 [R1+0x1288], R66 ;  /* 0x0012884201007387 */ /* 0x0003e60000100a00 */
[----:B-1----:R-:W2:Y:S01]  /*76f80*/  LDL.LU.64 R66, [R1+0x2ea8] ;  /* 0x002ea80001427983 */ /* 0x002ea20000300a00 */
[----:B------:R-:W2:Y:S02]  /*76f90*/  LDL.LU.64 R64, [R1+0x2ea0] ;  /* 0x002ea00001407983 */ /* 0x000ea40000300a00 */
[----:B------:R-:W-:Y:S02]  /*76fa0*/  STL.64 [R1+0xfe0], R60 ;  /* 0x000fe03c01007387 */ /* 0x000fe40000100a00 */
[----:B------:R1:W-:Y:S02]  /*76fb0*/  STL.64 [R1+0xfe8], R62 ;  /* 0x000fe83e01007387 */ /* 0x0003e40000100a00 */
[----:B-1----:R-:W2:Y:S01]  /*76fc0*/  LDL.LU.64 R62, [R1+0x2e98] ;  /* 0x002e9800013e7983 */ /* 0x002ea20000300a00 */
[----:B------:R-:W2:Y:S01]  /*76fd0*/  LDL.LU.64 R60, [R1+0x2e90] ;  /* 0x002e9000013c7983 */ /* 0x000ea20000300a00 */
[C---:B---3--:R-:W-:Y:S11]  /*76fe0*/  HMMA.1688.F32.TF32 R228, R236.reuse, R14, R228 ;  /* 0x0000000eece4723c */ /* 0x048ff600000810e4 */
[----:B------:R-:W-:Y:S11]  /*76ff0*/  @!UPT UIADD3 URZ, URZ, URZ, URZ ;  /* 0x0000003f3f3ff290 */ /* 0x000ff6000fffe03f */
[----:B------:R-:W-:Y:S01]  /*77000*/  @!UPT UIADD3 URZ, URZ, URZ, URZ ;  /* 0x0000003f3f3ff290 */ /* 0x000fe2000fffe03f */
[----:B------:R-:W-:Y:S01]  /*77010*/  STL.64 [R1+0xf90], R228 ;  /* 0x000f90e401007387 */ /* 0x000fe20000100a00 */
[----:B------:R-:W-:Y:S02]  /*77020*/  STL.64 [R1+0xf98], R230 ;  /* 0x000f98e601007387 */ /* 0x000fe40000100a00 */
[----:B------:R-:W-:Y:S02]  /*77030*/  STL.64 [R1+0xf80], R56 ;  /* 0x000f803801007387 */ /* 0x000fe40000100a00 */
[----:B------:R1:W-:Y:S01]  /*77040*/  STL.64 [R1+0xf88], R58 ;  /* 0x000f883a01007387 */ /* 0x0003e20000100a00 */
[C---:B------:R-:W-:Y:S08]  /*77050*/  HMMA.1688.F32.TF32 R232, R236.reuse, R26, R232 ;  /* 0x0000001aece8723c */ /* 0x040ff000000810e8 */
[C---:B------:R-:W-:Y:S08]  /*77060*/  HMMA.1688.F32.TF32 R108, R236.reuse, R138, R108 ;  /* 0x0000008aec6c723c */ /* 0x040ff0000008106c */
[C---:B------:R-:W-:Y:S01]  /*77070*/  HMMA.1688.F32.TF32 R44, R236.reuse, R134, R44 ;  /* 0x00000086ec2c723c */ /* 0x040fe2000008102c */
[----:B------:R-:W-:Y:S04]  /*77080*/  LDS R228, [R2+0x24480] ;  /* 0x0244800002e47984 */ /* 0x000fe80000000800 */
[----:B------:R-:W-:Y:S04]  /*77090*/  LDS R230, [R2+0x26480] ;  /* 0x0264800002e67984 */ /* 0x000fe80000000800 */
[----:B------:R-:W-:Y:S04]  /*770a0*/  LDS R229, [R3+0x24480] ;  /* 0x0244800003e57984 */ /* 0x000fe80000000800 */
[----:B------:R-:W3:Y:S04]  /*770b0*/  LDS R231, [R3+0x26480] ;  /* 0x0264800003e77984 */ /* 0x000ee80000000800 */
[----:B-1----:R-:W2:Y:S01]  /*770c0*/  LDL.LU.64 R58, [R1+0x2e88] ;  /* 0x002e8800013a7983 */ /* 0x002ea20000300a00 */
[----:B------:R-:W2:Y:S02]  /*770d0*/  LDL.LU.64 R56, [R1+0x2e80] ;  /* 0x002e800001387983 */ /* 0x000ea40000300a00 */
[----:B------:R-:W-:Y:S02]  /*770e0*/  STL.64 [R1+0xf70], R52 ;  /* 0x000f703401007387 */ /* 0x000fe40000100a00 */
[----:B------:R1:W-:Y:S02]  /*770f0*/  STL.64 [R1+0xf78], R54 ;  /* 0x000f783601007387 */ /* 0x0003e40000100a00 */
[----:B-1----:R-:W3:Y:S01]  /*77100*/  LDL.LU.64 R54, [R1+0x2e78] ;  /* 0x002e780001367983 */ /* 0x002ee20000300a00 */
[----:B------:R-:W3:Y:S02]  /*77110*/  LDL.LU.64 R52, [R1+0x2e70] ;  /* 0x002e700001347983 */ /* 0x000ee40000300a00 */
        /* <DEDUP_REMOVED lines=10> */
[C---:B--2---:R-:W-:Y:S01]  /*771c0*/  HMMA.1688.F32.TF32 R232, R236.reuse, R30, R40 ;  /* 0x0000001eece8723c */ /* 0x044fe20000081028 */
[----:B------:R-:W2:Y:S11]  /*771d0*/  LDL.LU R40, [R1+0x600] ;  /* 0x0006000001287983 */ /* 0x000eb60000300800 */
[----:B------:R-:W-:Y:S11]  /*771e0*/  @!UPT UIADD3 URZ, URZ, URZ, URZ ;  /* 0x0000003f3f3ff290 */ /* 0x000ff6000fffe03f */
[----:B------:R-:W-:Y:S01]  /*771f0*/  STL.64 [R1+0xf30], R232 ;  /* 0x000f30e801007387 */ /* 0x000fe20000100a00 */
[----:B------:R-:W-:Y:S02]  /*77200*/  STL.64 [R1+0xf38], R234 ;  /* 0x000f38ea01007387 */ /* 0x000fe40000100a00 */
[----:B------:R-:W2:Y:S02]  /*77210*/  LDL.LU R41, [R1+0x604] ;  /* 0x0006040001297983 */ /* 0x000ea40000300800 */
[----:B------:R-:W2:Y:S01]  /*77220*/  LDL.LU R42, [R1+0x608] ;  /* 0x00060800012a7983 */ /* 0x000ea20000300800 */
[----:B------:R-:W2:Y:S01]  /*77230*/  LDL.LU R43, [R1+0x60c] ;  /* 0x00060c00012b7983 */ /* 0x000ea20000300800 */
[----:B------:R-:W-:Y:S02]  /*77240*/  STL.64 [R1+0xf20], R108 ;  /* 0x000f206c01007387 */ /* 0x000fe40000100a00 */
[----:B------:R1:W-:Y:S01]  /*77250*/  STL.64 [R1+0xf28], R110 ;  /* 0x000f286e01007387 */ /* 0x0003e20000100a00 */
[C---:B------:R-:W-:Y:S08]  /*77260*/  HMMA.1688.F32.TF32 R244, R236.reuse, R118, R244 ;  /* 0x00000076ecf4723c */ /* 0x040ff000000810f4 */
[----:B------:R-:W-:Y:S08]  /*77270*/  HMMA.1688.F32.TF32 R240, R236, R126, R240 ;  /* 0x0000007eecf0723c */ /* 0x000ff000000810f0 */
[----:B---3--:R-:W-:Y:S01]  /*77280*/  HMMA.1688.F32.TF32 R52, R228, R14, R52 ;  /* 0x0000000ee434723c */ /* 0x008fe20000081034 */
[----:B------:R-:W-:Y:S04]  /*77290*/  LDS R232, [R2+0x24500] ;  /* 0x0245000002e87984 */ /* 0x000fe80000000800 */
[----:B------:R-:W-:Y:S04]  /*772a0*/  LDS R234, [R2+0x26500] ;  /* 0x0265000002ea7984 */ /* 0x000fe80000000800 */
[----:B------:R-:W-:Y:S04]  /*772b0*/  LDS R233, [R3+0x24500] ;  /* 0x0245000003e97984 */ /* 0x000fe80000000800 */
[----:B------:R-:W3:Y:S04]  /*772c0*/  LDS R235, [R3+0x26500] ;  /* 0x0265000003eb7984 */ /* 0x000ee80000000800 */
[----:B-1----:R-:W3:Y:S01]  /*772d0*/  LDL.LU.64 R110, [R1+0x2e48] ;  /* 0x002e4800016e7983 */ /* 0x002ee20000300a00 */
[----:B------:R-:W3:Y:S02]  /*772e0*/  LDL.LU.64 R108, [R1+0x2e40] ;  /* 0x002e4000016c7983 */ /* 0x000ee40000300a00 */
[----:B------:R-:W-:Y:S02]  /*772f0*/  STL.64 [R1+0xf10], R44 ;  /* 0x000f102c01007387 */ /* 0x000fe40000100a00 */
[----:B------:R1:W-:Y:S02]  /*77300*/  STL.64 [R1+0xf18], R46 ;  /* 0x000f182e01007387 */ /* 0x0003e40000100a00 */
[----:B-1----:R-:W3:Y:S01]  /*77310*/  LDL.LU.64 R46, [R1+0x2e38] ;  /* 0x002e3800012e7983 */ /* 0x002ee20000300a00 */
[----:B------:R-:W3:Y:S01]  /*77320*/  LDL.LU.64 R44, [R1+0x2e30] ;  /* 0x002e3000012c7983 */ /* 0x000ee20000300a00 */
[C---:B--2---:R-:W-:Y:S11]  /*77330*/  HMMA.1688.F32.TF32 R40, R236.reuse, R114, R40 ;  /* 0x00000072ec28723c */ /* 0x044ff60000081028 */
[----:B------:R-:W-:Y:S11]  /*77340*/  @!UPT UIADD3 URZ, URZ, URZ, URZ ;  /* 0x0000003f3f3ff290 */ /* 0x000ff6000fffe03f */
[----:B------:R-:W-:Y:S01]  /*77350*/  @!UPT UIADD3 URZ, URZ, URZ, URZ ;  /* 0x0000003f3f3ff290 */ /* 0x000fe2000fffe03f */
[----:B------:R-:W-:Y:S01]  /*77360*/  STL.64 [R1+0xf00], R40 ;  /* 0x000f002801007387 */ /* 0x000fe20000100a00 */
[----:B------:R1:W-:Y:S01]  /*77370*/  STL.64 [R1+0xf08], R42 ;  /* 0x000f082a01007387 */ /* 0x0003e20000100a00 */
[C---:B---3--:R-:W-:Y:S08]  /*77380*/  HMMA.1688.F32.TF32 R44, R236.reuse, R122, R44 ;  /* 0x0000007aec2c723c */ /* 0x048ff0000008102c */
[----:B-1----:R-:W-:Y:S01]  /*77390*/  HMMA.1688.F32.TF32 R40, R236, R130, R248 ;  /* 0x00000082ec28723c */ /* 0x002fe200000810f8 */
[----:B------:R1:W-:Y:S01]  /*773a0*/  STL.64 [R1+0xef0], R244 ;  /* 0x000ef0f401007387 */ /* 0x0003e20000100a00 */
[----:B------:R-:W-:Y:S06]  /*773b0*/  STL.64 [R1+0xef8], R246 ;  /* 0x000ef8f601007387 */ /* 0x000fec0000100a00 */
[----:B------:R-:W-:Y:S11]  /*773c0*/  HMMA.1688.F32.TF32 R108, R228, R6, R108 ;  /* 0x00000006e46c723c */ /* 0x000ff6000008106c */
[----:B------:R-:W-:Y:S04]  /*773d0*/  @!UPT UIADD3 URZ, URZ, URZ, URZ ;  /* 0x0000003f3f3ff290 */ /* 0x000fe8000fffe03f */
[----:B------:R-:W-:Y:S01]  /*773e0*/  STL.64 [R1+0xee0], R40 ;  /* 0x000ee02801007387 */ /* 0x000fe20000100a00 */
[----:B------:R-:W-:Y:S02]  /*773f0*/  STL.64 [R1+0xee8], R42 ;  /* 0x000ee82a01007387 */ /* 0x000fe40000100a00 */
[----:B------:R-:W-:Y:S02]  /*77400*/  STL.64 [R1+0xed0], R240 ;  /* 0x000ed0f001007387 */ /* 0x000fe40000100a00 */
[----:B------:R-:W-:Y:S01]  /*77410*/  STL.64 [R1+0xed8], R242 ;  /* 0x000ed8f201007387 */ /* 0x000fe20000100a00 */
[----:B------:R-:W-:Y:S01]  /*77420*/  STL.64 [R1+0xec0], R44 ;  /* 0x000ec02c01007387 */ /* 0x000fe20000100a00 */
[----:B------:R2:W-:Y:S03]  /*77430*/  STL.64 [R1+0xec8], R46 ;  /* 0x000ec82e01007387 */ /* 0x0005e60000100a00 */
[----:B------:R-:W-:Y:S04]  /*77440*/  LDS R40, [R2+0x24580] ;  /* 0x0245800002287984 */ /* 0x000fe80000000800 */
[----:B------:R-:W-:Y:S04]  /*77450*/  LDS R42, [R2+0x26580] ;  /* 0x02658000022a7984 */ /* 0x000fe80000000800 */
[----:B------:R-:W-:Y:S04]  /*77460*/  LDS R41, [R3+0x24580] ;  /* 0x0245800003297984 */ /* 0x000fe80000000800 */
[----:B------:R-:W3:Y:S01]  /*77470*/  LDS R43, [R3+0x26580] ;  /* 0x02658000032b7984 */ /* 0x000ee20000000800 */
[----:B------:R-:W-:-:S02]  /*77480*/  IMAD.MOV.U32 R248, RZ, RZ, R216 ;  /* 0x000000fffff87224 */ /* 0x000fc400078e00d8 */
[----:B------:R-:W-:Y:S01]  /*77490*/  IMAD.MOV.U32 R249, RZ, RZ, R217 ;  /* 0x000000fffff97224 */ /* 0x000fe200078e00d9 */
[----:B------:R-:W-:Y:S01]  /*774a0*/  MOV R250, R218 ;  /* 0x000000da00fa7202 */ /* 0x000fe20000000f00 */
[----:B------:R-:W-:Y:S01]  /*774b0*/  IMAD.MOV.U32 R251, RZ, RZ, R225 ;  /* 0x000000fffffb7224 */ /* 0x000fe200078e00e1 */
[----:B------:R-:W-:Y:S01]  /*774c0*/  MOV R239, R222 ;  /* 0x000000de00ef7202 */ /* 0x000fe20000000f00 */
[----:B-1----:R-:W-:Y:S02]  /*774d0*/  IMAD.MOV.U32 R244, RZ, RZ, R223 ;  /* 0x000000fffff47224 */ /* 0x002fe400078e00df */
[----:B------:R-:W-:Y:S01]  /*774e0*/  IMAD.MOV.U32 R245, RZ, RZ, R226 ;  /* 0x000000fffff57224 */ /* 0x000fe200078e00e2 */
[C---:B--2---:R-:W-:Y:S01]  /*774f0*/  HMMA.1688.F32.TF32 R44, R228.reuse, R10, R48 ;  /* 0x0000000ae42c723c */ /* 0x044fe20000081030 */
[----:B------:R-:W-:Y:S01]  /*77500*/  STL.64 [R1+0xe80], R108 ;  /* 0x000e806c01007387 */ /* 0x000fe20000100a00 */
[----:B------:R-:W-:Y:S06]  /*77510*/  STL.64 [R1+0xe88], R110 ;  /* 0x000e886e01007387 */ /* 0x000fec0000100a00 */
[C---:B------:R-:W-:Y:S01]  /*77520*/  HMMA.1688.F32.TF32 R48, R228.reuse, R18, R56 ;  /* 0x00000012e430723c */ /* 0x040fe20000081038 */
[----:B------:R-:W-:Y:S01]  /*77530*/  IMAD.MOV.U32 R246, RZ, RZ, R227 ;  /* 0x000000fffff67224 */ /* 0x000fe200078e00e3 */
[----:B------:R-:W-:Y:S04]  /*77540*/  LDS R240, [R2+0x24600] ;  /* 0x0246000002f07984 */ /* 0x000fe80000000800 */
[----:B------:R-:W-:Y:S04]  /*77550*/  LDS R242, [R2+0x26600] ;  /* 0x0266000002f27984 */ /* 0x000fe80000000800 */
[----:B------:R-:W-:Y:S04]  /*77560*/  LDS R241, [R3+0x24600] ;  /* 0x0246000003f17984 */ /* 0x000fe80000000800 */
[----:B------:R-:W1:Y:S04]  /*77570*/  LDS R243, [R3+0x26600] ;  /* 0x0266000003f37984 */ /* 0x000e680000000800 */
[----:B------:R-:W-:Y:S01]  /*77580*/  STL.64 [R1+0xc60], R44 ;  /* 0x000c602c01007387 */ /* 0x000fe20000100a00 */
[----:B------:R2:W-:Y:S02]  /*77590*/  STL.64 [R1+0xc68], R46 ;  /* 0x000c682e01007387 */ /* 0x0005e40000100a00 */
[C---:B--2---:R-:W-:Y:S01]  /*775a0*/  HMMA.1688.F32.TF32 R44, R228.reuse, R38, R60 ;  /* 0x00000026e42c723c */ /* 0x044fe2000008103c */
[----:B------:R-:W-:Y:S01]  /*775b0*/  STL.64 [R1+0xc40], R52 ;  /* 0x000c403401007387 */ /* 0x000fe20000100a00 */
[----:B------:R2:W-:Y:S02]  /*775c0*/  STL.64 [R1+0xc48], R54 ;  /* 0x000c483601007387 */ /* 0x0005e40000100a00 */
[----:B------:R-:W-:Y:S02]  /*775d0*/  STL.64 [R1+0xc20], R48 ;  /* 0x000c203001007387 */ /* 0x000fe40000100a00 */
[----:B------:R1:W-:Y:S02]  /*775e0*/  STL.64 [R1+0xc28], R50 ;  /* 0x000c283201007387 */ /* 0x0003e40000100a00 */
[C---:B--2---:R-:W-:Y:S08]  /*775f0*/  HMMA.1688.F32.TF32 R52, R228.reuse, R34, R64 ;  /* 0x00000022e434723c */ /* 0x044ff00000081040 */
[C---:B-1----:R-:W-:Y:S07]  /*77600*/  HMMA.1688.F32.TF32 R48, R228.reuse, R22, R68 ;  /* 0x00000016e430723c */ /* 0x042fee0000081044 */
[----:B------:R-:W-:Y:S01]  /*77610*/  STL.64 [R1+0xc00], R44 ;  /* 0x000c002c01007387 */ /* 0x000fe20000100a00 */
[----:B------:R1:W-:Y:S02]  /*77620*/  STL.64 [R1+0xc08], R46 ;  /* 0x000c082e01007387 */ /* 0x0003e40000100a00 */
[C---:B-1----:R-:W-:Y:S05]  /*77630*/  HMMA.1688.F32.TF32 R44, R228.reuse, R26, R72 ;  /* 0x0000001ae42c723c */ /* 0x042fea0000081048 */
[----:B------:R-:W-:Y:S01]  /*77640*/  STL.64 [R1+0xbe0], R52 ;  /* 0x000be03401007387 */ /* 0x000fe20000100a00 */
[----:B------:R1:W-:Y:S07]  /*77650*/  STL.64 [R1+0xbe8], R54 ;  /* 0x000be83601007387 */ /* 0x0003ee0000100a00 */
[----:B------:R-:W-:Y:S02]  /*77660*/  STL.64 [R1+0xbc0], R48 ;  /* 0x000bc03001007387 */ /* 0x000fe40000100a00 */
[----:B------:R2:W-:Y:S01]  /*77670*/  STL.64 [R1+0xbc8], R50 ;  /* 0x000bc83201007387 */ /* 0x0005e20000100a00 */
[C---:B-1----:R-:W-:Y:S08]  /*77680*/  HMMA.1688.F32.TF32 R52, R228.reuse, R30, R76 ;  /* 0x0000001ee434723c */ /* 0x042ff0000008104c */
[C---:B--2---:R-:W-:Y:S01]  /*77690*/  HMMA.1688.F32.TF32 R48, R228.reuse, R138, R80 ;  /* 0x0000008ae430723c */ /* 0x044fe20000081050 */
[----:B------:R-:W-:Y:S01]  /*776a0*/  STL.64 [R1+0xbb0], R44 ;  /* 0x000bb02c01007387 */ /* 0x000fe20000100a00 */
[----:B------:R1:W-:Y:S06]  /*776b0*/  STL.64 [R1+0xbb8], R46 ;  /* 0x000bb82e01007387 */ /* 0x0003ec0000100a00 */
[C---:B-1----:R-:W-:Y:S07]  /*776c0*/  HMMA.1688.F32.TF32 R44, R228.reuse, R134, R84 ;  /* 0x00000086e42c723c */ /* 0x042fee0000081054 */
[----:B------:R-:W-:Y:S01]  /*776d0*/  STL.64 [R1+0xba0], R52 ;  /* 0x000ba03401007387 */ /* 0x000fe20000100a00 */
[----:B------:R1:W-:Y:S07]  /*776e0*/  STL.64 [R1+0xba8], R54 ;  /* 0x000ba83601007387 */ /* 0x0003ee0000100a00 */
[----:B------:R-:W-:Y:S02]  /*776f0*/  STL.64 [R1+0xb90], R48 ;  /* 0x000b903001007387 */ /* 0x000fe40000100a00 */
[----:B------:R4:W-:Y:S01]  /*77700*/  STL.64 [R1+0xb98], R50 ;  /* 0x000b983201007387 */ /* 0x0009e20000100a00 */
[C---:B-1----:R-:W-:Y:S08]  /*77710*/  HMMA.1688.F32.TF32 R52, R228.reuse, R114, R88 ;  /* 0x00000072e434723c */ /* 0x042ff00000081058 */
[C---:B----4-:R-:W-:Y:S01]  /*77720*/  HMMA.1688.F32.TF32 R48, R228.reuse, R118, R92 ;  /* 0x00000076e430723c */ /* 0x050fe2000008105c */
        /* <DEDUP_REMOVED lines=8> */
[----:B--2---:R-:W-:Y:S01]  /*777b0*/  HMMA.1688.F32.TF32 R48, R228, R122, R104 ;  /* 0x0000007ae430723c */ /* 0x004fe20000081068 */
        /* <DEDUP_REMOVED lines=18> */
[----:B------:R-:W-:Y:S04]  /*778e0*/  LDS R160, [R2+0x28000] ;  /* 0x0280000002a07984 */ /* 0x000fe80000000800 */
[----:B------:R-:W-:Y:S04]  /*778f0*/  LDS R162, [R2+0x2a000] ;  /* 0x02a0000002a27984 */ /* 0x000fe80000000800 */
[----:B------:R-:W-:Y:S04]  /*77900*/  LDS R161, [R3+0x28000] ;  /* 0x0280000003a17984 */ /* 0x000fe80000000800 */
[----:B------:R-:W-:Y:S04]  /*77910*/  LDS R163, [R3+0x2a000] ;  /* 0x02a0000003a37984 */ /* 0x000fe80000000800 */
[----:B------:R-:W-:Y:S01]  /*77920*/  STL.64 [R1+0xae0], R44 ;  /* 0x000ae02c01007387 */ /* 0x000fe20000100a00 */
[----:B------:R1:W-:Y:S02]  /*77930*/  STL.64 [R1+0xae8], R46 ;  /* 0x000ae82e01007387 */ /* 0x0003e40000100a00 */
[C---:B-1----:R-:W-:Y:S01]  /*77940*/  HMMA.1688.F32.TF32 R44, R232.reuse, R22, R164 ;  /* 0x00000016e82c723c */ /* 0x042fe200000810a4 */
[----:B------:R-:W-:Y:S01]  /*77950*/  STL.64 [R1+0xad0], R52 ;  /* 0x000ad03401007387 */ /* 0x000fe20000100a00 */
[----:B------:R1:W-:Y:S02]  /*77960*/  STL.64 [R1+0xad8], R54 ;  /* 0x000ad83601007387 */ /* 0x0003e40000100a00 */
[----:B------:R-:W-:Y:S02]  /*77970*/  STL.64 [R1+0xac0], R48 ;  /* 0x000ac03001007387 */ /* 0x000fe40000100a00 */
[----:B------:R2:W-:Y:S01]  /*77980*/  STL.64 [R1+0xac8], R50 ;  /* 0x000ac83201007387 */ /* 0x0005e20000100a00 */
[----:B------:R-:W-:Y:S04]  /*77990*/  LDS R164, [R2+0x24780] ;  /* 0x0247800002a47984 */ /* 0x000fe80000000800 */
[----:B------:R-:W-:Y:S04]  /*779a0*/  LDS R166, [R2+0x26780] ;  /* 0x0267800002a67984 */ /* 0x000fe80000000800 */
[----:B------:R-:W-:Y:S04]  /*779b0*/  LDS R165, [R3+0x24780] ;  /* 0x0247800003a57984 */ /* 0x000fe80000000800 */
[----:B------:R-:W-:Y:S01]  /*779c0*/  LDS R167, [R3+0x26780] ;  /* 0x0267800003a77984 */ /* 0x000fe20000000800 */
        /* <DEDUP_REMOVED lines=22> */
[----:B-1----:R-:W-:Y:S07]  /*77b30*/  HMMA.1688.F32.TF32 R44, R232, R122, R200 ;  /* 0x0000007ae82c723c */ /* 0x002fee00000810c8 */
[----:B------:R-:W-:Y:S01]  /*77b40*/  STL.64 [R1+0xa10], R52 ;  /* 0x000a103401007387 */ /* 0x000fe20000100a00 */
[----:B------:R3:W-:Y:S07]  /*77b50*/  STL.64 [R1+0xa18], R54 ;  /* 0x000a183601007387 */ /* 0x0007ee0000100a00 */
[----:B------:R-:W-:Y:S02]  /*77b60*/  STL.64 [R1+0x9e0], R48 ;  /* 0x0009e03001007387 */ /* 0x000fe40000100a00 */
[----:B------:R1:W-:Y:S01]  /*77b70*/  STL.64 [R1+0x9e8], R50 ;  /* 0x0009e83201007387 */ /* 0x0003e20000100a00 */
[C---:B---3--:R-:W-:Y:S08]  /*77b80*/  HMMA.1688.F32.TF32 R52, R40.reuse, R6, R204 ;  /* 0x000000062834723c */ /* 0x048ff000000810cc */
[C---:B-1----:R-:W-:Y:S01]  /*77b90*/  HMMA.1688.F32.TF32 R48, R40.reuse, R10, R208 ;  /* 0x0000000a2830723c */ /* 0x042fe200000810d0 */
[----:B------:R-:W-:Y:S01]  /*77ba0*/  STL.64 [R1+0x9c0], R44 ;  /* 0x0009c02c01007387 */ /* 0x000fe20000100a00 */
[----:B------:R1:W-:Y:S06]  /*77bb0*/  STL.64 [R1+0x9c8], R46 ;  /* 0x0009c82e01007387 */ /* 0x0003ec0000100a00 */
[----:B-1----:R-:W-:Y:S07]  /*77bc0*/  HMMA.1688.F32.TF32 R44, R40, R14, R212 ;  /* 0x0000000e282c723c */ /* 0x002fee00000810d4 */
[----:B------:R-:W-:Y:S01]  /*77bd0*/  STL.64 [R1+0x990], R52 ;  /* 0x0009903401007387 */ /* 0x000fe20000100a00 */
[----:B------:R-:W-:Y:S07]  /*77be0*/  STL.64 [R1+0x998], R54 ;  /* 0x0009983601007387 */ /* 0x000fee0000100a00 */
[----:B------:R-:W-:Y:S02]  /*77bf0*/  STL.64 [R1+0x950], R48 ;  /* 0x0009503001007387 */ /* 0x000fe40000100a00 */
[----:B------:R-:W-:Y:S01]  /*77c00*/  STL.64 [R1+0x958], R50 ;  /* 0x0009583201007387 */ /* 0x000fe20000100a00 */
[----:B------:R-:W2:Y:S05]  /*77c10*/  LDL.LU R216, [R1+0x2e2c] ;  /* 0x002e2c0001d87983 */ /* 0x000eaa0000300800 */
[----:B------:R1:W-:Y:S01]  /*77c20*/  STL.64 [R1+0x930], R44 ;  /* 0x0009302c01007387 */ /* 0x0003e20000100a00 */
[----:B------:R3:W-:Y:S02]  /*77c30*/  STL.64 [R1+0x938], R46 ;  /* 0x0009382e01007387 */ /* 0x0007e40000100a00 */
[----:B------:R-:W4:Y:S02]  /*77c40*/  LDL.LU R217, [R1+0x2e28] ;  /* 0x002e280001d97983 */ /* 0x000f240000300800 */
[----:B------:R-:W4:Y:S01]  /*77c50*/  LDL.LU R218, [R1+0x2e24] ;  /* 0x002e240001da7983 */ /* 0x000f220000300800 */
[----:B------:R-:W4:Y:S01]  /*77c60*/  LDL.LU R225, [R1+0x2e20] ;  /* 0x002e200001e17983 */ /* 0x000f220000300800 */
[----:B-1----:R-:W-:-:S02]  /*77c70*/  IMAD.MOV.U32 R44, RZ, RZ, R220 ;  /* 0x000000ffff2c7224 */ /* 0x002fc400078e00dc */
[----:B------:R-:W-:Y:S01]  /*77c80*/  IMAD.MOV.U32 R45, RZ, RZ, R224 ;  /* 0x000000ffff2d7224 */ /* 0x000fe200078e00e0 */
[----:B------:R-:W4:Y:S01]  /*77c90*/  LDL.LU R220, [R1+0x2e1c] ;  /* 0x002e1c0001dc7983 */ /* 0x000f220000300800 */
[----:B------:R-:W4:Y:S02]  /*77ca0*/  LDL.LU R224, [R1+0x2e18] ;  /* 0x002e180001e07983 */ /* 0x000f240000300800 */
[----:B---3--:R-:W-:Y:S02]  /*77cb0*/  IMAD.MOV.U32 R46, RZ, RZ, R221 ;  /* 0x000000ffff2e7224 */ /* 0x008fe400078e00dd */
[----:B------:R-:W3:Y:S01]  /*77cc0*/  LDL.LU R221, [R1+0x2e14] ;  /* 0x002e140001dd7983 */ /* 0x000ee20000300800 */
[----:B------:R-:W-:Y:S02]  /*77cd0*/  IMAD.MOV.U32 R47, RZ, RZ, R219 ;  /* 0x000000ffff2f7224 */ /* 0x000fe400078e00db */
[----:B------:R-:W3:Y:S02]  /*77ce0*/  LDL.LU R219, [R1+0x2e10] ;  /* 0x002e100001db7983 */ /* 0x000ee40000300800 */
[----:B--2---:R-:W-:-:S02]  /*77cf0*/  IMAD.MOV.U32 R238, RZ, RZ, R216 ;  /* 0x000000ffffee7224 */ /* 0x004fc400078e00d8 */
[----:B----4-:R-:W-:Y:S02]  /*77d00*/  IMAD.MOV.U32 R237, RZ, RZ, R217 ;  /* 0x000000ffffed7224 */ /* 0x010fe400078e00d9 */
[----:B------:R-:W-:Y:S02]  /*77d10*/  IMAD.MOV.U32 R236, RZ, RZ, R218 ;  /* 0x000000ffffec7224 */ /* 0x000fe400078e00da */
[----:B------:R-:W2:Y:S01]  /*77d20*/  LDL.LU R218, [R1+0x2e0c] ;  /* 0x002e0c0001da7983 */ /* 0x000ea20000300800 */
[----:B------:R-:W4:Y:S02]  /*77d30*/  LDL.LU R217, [R1+0x2e08] ;  /* 0x002e080001d97983 */ /* 0x000f240000300800 */
[----:B------:R-:W2:Y:S02]  /*77d40*/  LDL.LU R216, [R1+0x2e04] ;  /* 0x002e040001d87983 */ /* 0x000ea40000300800 */
[----:B------:R-:W2:Y:S02]  /*77d50*/  LDL.LU R222, [R1+0x2e00] ;  /* 0x002e000001de7983 */ /* 0x000ea40000300800 */
[----:B------:R-:W-:-:S02]  /*77d60*/  IMAD.MOV.U32 R109, RZ, RZ, R224 ;  /* 0x000000ffff6d7224 */ /* 0x000fc400078e00e0 */
[----:B---3--:R-:W-:Y:S02]  /*77d70*/  IMAD.MOV.U32 R108, RZ, RZ, R221 ;  /* 0x000000ffff6c7224 */ /* 0x008fe400078e00dd */
[----:B------:R-:W3:Y:S01]  /*77d80*/  LDL.LU R221, [R1+0x2dfc] ;  /* 0x002dfc0001dd7983 */ /* 0x000ee20000300800 */
[----:B------:R-:W2:Y:S02]  /*77d90*/  LDL.LU R224, [R1+0x2df8] ;  /* 0x002df80001e07983 */ /* 0x000ea40000300800 */
[----:B------:R-:W-:Y:S02]  /*77da0*/  IMAD.MOV.U32 R110, RZ, RZ, R220 ;  /* 0x000000ffff6e7224 */ /* 0x000fe400078e00dc */
[----:B------:R-:W-:Y:S01]  /*77db0*/  IMAD.MOV.U32 R111, RZ, RZ, R225 ;  /* 0x000000ffff6f7224 */ /* 0x000fe200078e00e1 */
[----:B------:R-:W3:Y:S01]  /*77dc0*/  LDL.LU R220, [R1+0x2df4] ;  /* 0x002df40001dc7983 */ /* 0x000ee20000300800 */
[----:B------:R-:W3:Y:S02]  /*77dd0*/  LDL.LU R225, [R1+0x2df0] ;  /* 0x002df00001e17983 */ /* 0x000ee40000300800 */
[----:B------:R-:W3:Y:S02]  /*77de0*/  LDL.LU R56, [R1+0x9a0] ;  /* 0x0009a00001387983 */ /* 0x000ee40000300800 */
[----:B------:R-:W3:Y:S01]  /*77df0*/  LDL.LU R57, [R1+0x9a4] ;  /* 0x0009a40001397983 */ /* 0x000ee20000300800 */
[----:B------:R-:W3:Y:S01]  /*77e00*/  LDL.LU R58, [R1+0x9a8] ;  /* 0x0009a800013a7983 */ /* 0x000ee20000300800 */
[----:B--2---:R-:W-:-:S03]  /*77e10*/  IMAD.MOV.U32 R59, RZ, RZ, R224 ;  /* 0x000000ffff3b7224 */ /* 0x004fc600078e00e0 */
        /* <DEDUP_REMOVED lines=36> */
[----:B---3--:R-:W-:-:S02]  /*78060*/  IMAD.MOV.U32 R52, RZ, RZ, R225 ;  /* 0x000000ffff347224 */ /* 0x008fc400078e00e1 */
[----:B------:R-:W-:Y:S01]  /*78070*/  IMAD.MOV.U32 R53, RZ, RZ, R220 ;  /* 0x000000ffff357224 */ /* 0x000fe200078e00dc */
[----:B------:R-:W-:Y:S01]  /*78080*/  MOV R54, R221 ;  /* 0x000000dd00367202 */ /* 0x000fe20000000f00 */
[----:B------:R-:W-:Y:S02]  /*78090*/  IMAD.MOV.U32 R55, RZ, RZ, R222 ;  /* 0x000000ffff377224 */ /* 0x000fe400078e00de */
[----:B------:R-:W-:Y:S02]  /*780a0*/  IMAD.MOV.U32 R48, RZ, RZ, R216 ;  /* 0x000000ffff307224 */ /* 0x000fe400078e00d8 */
[----:B----4-:R-:W-:Y:S02]  /*780b0*/  IMAD.MOV.U32 R49, RZ, RZ, R217 ;  /* 0x000000ffff317224 */ /* 0x010fe400078e00d9 */
[----:B------:R-:W-:Y:S02]  /*780c0*/  IMAD.MOV.U32 R50, RZ, RZ, R218 ;  /* 0x000000ffff327224 */ /* 0x000fe400078e00da */
[----:B------:R-:W-:-:S02]  /*780d0*/  IMAD.MOV.U32 R51, RZ, RZ, R219 ;  /* 0x000000ffff337224 */ /* 0x000fc400078e00db */
[----:B--2---:R-:W-:Y:S02]  /*780e0*/  IMAD.MOV.U32 R67, RZ, RZ, R224 ;  /* 0x000000ffff437224 */ /* 0x004fe400078e00e0 */
[----:B------:R-:W2:Y:S01]  /*780f0*/  LDL.LU R224, [R1+0x2de8] ;  /* 0x002de80001e07983 */ /* 0x000ea20000300800 */
[----:B------:R-:W2:Y:S02]  /*78100*/  LDL.LU R225, [R1+0x2de4] ;  /* 0x002de40001e17983 */ /* 0x000ea40000300800 */
        /* <DEDUP_REMOVED lines=8> */
[----:B------:R-:W2:Y:S02]  /*78190*/  LDL.LU R226, [R1+0x2dc0] ;  /* 0x002dc00001e27983 */ /* 0x000ea40000300800 */
[----:B------:R-:W2:Y:S01]  /*781a0*/  LDL.LU R227, [R1+0x2dbc] ;  /* 0x002dbc0001e37983 */ /* 0x000ea20000300800 */
        /* <DEDUP_REMOVED lines=11> */
[C---:B----4-:R-:W-:Y:S08]  /*78260*/  HMMA.1688.F32.TF32 R96, R40.reuse, R18, R216 ;  /* 0x000000122860723c */ /* 0x050ff000000810d8 */
[C---:B---3--:R-:W-:Y:S11]  /*78270*/  HMMA.1688.F32.TF32 R100, R40.reuse, R38, R220 ;  /* 0x000000262864723c */ /* 0x048ff600000810dc */
[----:B------:R-:W-:Y:S04]  /*78280*/  @!UPT UIADD3 URZ, URZ, URZ, URZ ;  /* 0x0000003f3f3ff290 */ /* 0x000fe8000fffe03f */
[----:B------:R-:W-:Y:S01]  /*78290*/  STL.64 [R1+0x340], R96 ;  /* 0x0003406001007387 */ /* 0x000fe20000100a00 */
[----:B------:R2:W-:Y:S02]  /*782a0*/  STL.64 [R1+0x348], R98 ;  /* 0x0003486201007387 */ /* 0x0005e40000100a00 */
[C---:B--2---:R-:W-:Y:S08]  /*782b0*/  HMMA.1688.F32.TF32 R96, R40.reuse, R34, R224 ;  /* 0x000000222860723c */ /* 0x044ff000000810e0 */
[----:B------:R-:W-:Y:S01]  /*782c0*/  HMMA.1688.F32.TF32 R40, R40, R122, R56 ;  /* 0x0000007a2828723c */ /* 0x000fe20000081038 */
[----:B------:R-:W-:Y:S01]  /*782d0*/  STL.64 [R1+0x330], R100 ;  /* 0x0003306401007387 */ /* 0x000fe20000100a00 */
[----:B------:R-:W-:Y:S11]  /*782e0*/  STL.64 [R1+0x338], R102 ;  /* 0x0003386601007387 */ /* 0x000ff60000100a00 */
[----:B------:R-:W-:Y:S02]  /*782f0*/  @!UPT UIADD3 URZ, URZ, URZ, URZ ;  /* 0x0000003f3f3ff290 */ /* 0x000fe4000fffe03f */
        /* <DEDUP_REMOVED lines=25> */
[----:B------:R-:W2:Y:S04]  /*78490*/  LDS R95, [R3+0x26680] ;  /* 0x02668000035f7984 */ /* 0x000ea80000000800 */
[----:B------:R-:W-:Y:S04]  /*784a0*/  LDS R96, [R2+0x24700] ;  /* 0x0247000002607984 */ /* 0x000fe80000000800 */
[----:B------:R-:W-:Y:S04]  /*784b0*/  LDS R98, [R2+0x26700] ;  /* 0x0267000002627984 */ /* 0x000fe80000000800 */
[----:B------:R-:W-:Y:S04]  /*784c0*/  LDS R97, [R3+0x24700] ;  /* 0x0247000003617984 */ /* 0x000fe80000000800 */
[----:B------:R-:W3:Y:S01]  /*784d0*/  LDS R99, [R3+0x26700] ;  /* 0x0267000003637984 */ /* 0x000ee20000000800 */
[C---:B-1----:R-:W-:Y:S08]  /*784e0*/  HMMA.1688.F32.TF32 R40, R240.reuse, R6, R52 ;  /* 0x00000006f028723c */ /* 0x042ff00000081034 */
[C---:B------:R-:W-:Y:S11]  /*784f0*/  HMMA.1688.F32.TF32 R52, R240.reuse, R14, R108 ;  /* 0x0000000ef034723c */ /* 0x040ff6000008106c */
[----:B------:R-:W-:Y:S04]  /*78500*/  @!UPT UIADD3 URZ, URZ, URZ, URZ ;  /* 0x0000003f3f3ff290 */ /* 0x000fe8000fffe03f */
[----:B------:R-:W-:Y:S01]  /*78510*/  STL.64 [R1+0xc0], R40 ;  /* 0x0000c02801007387 */ /* 0x000fe20000100a00 */
[----:B------:R1:W-:Y:S02]  /*78520*/  STL.64 [R1+0xc8], R42 ;  /* 0x0000c82a01007387 */ /* 0x0003e40000100a00 */
[C---:B-1----:R-:W-:Y:S01]  /*78530*/  HMMA.1688.F32.TF32 R40, R240.reuse, R18, R236 ;  /* 0x00000012f028723c */ /* 0x042fe200000810ec */
[----:B------:R-:W-:Y:S01]  /*78540*/  STL.64 [R1+0xb0], R48 ;  /* 0x0000b03001007387 */ /* 0x000fe20000100a00 */
[----:B------:R1:W-:Y:S03]  /*78550*/  STL.64 [R1+0xb8], R50 ;  /* 0x0000b83201007387 */ /* 0x0003e60000100a00 */
[----:B------:R-:W-:Y:S02]  /*78560*/  STL.64 [R1+0xa0], R52 ;  /* 0x0000a03401007387 */ /* 0x000fe40000100a00 */
[----:B------:R-:W-:Y:S01]  /*78570*/  STL.64 [R1+0xa8], R54 ;  /* 0x0000a83601007387 */ /* 0x000fe20000100a00 */
[C---:B-1----:R-:W-:Y:S08]  /*78580*/  HMMA.1688.F32.TF32 R48, R240.reuse, R38, R44 ;  /* 0x00000026f030723c */ /* 0x042ff0000008102c */
[C---:B------:R-:W-:Y:S07]  /*78590*/  HMMA.1688.F32.TF32 R44, R240.reuse, R34, R244 ;  /* 0x00000022f02c723c */ /* 0x040fee00000810f4 */
[----:B------:R-:W-:Y:S01]  /*785a0*/  STL.64 [R1+0x90], R40 ;  /* 0x0000902801007387 */ /* 0x000fe20000100a00 */
[----:B------:R1:W-:Y:S02]  /*785b0*/  STL.64 [R1+0x98], R42 ;  /* 0x0000982a01007387 */ /* 0x0003e40000100a00 */
[C---:B-1----:R-:W-:Y:S05]  /*785c0*/  HMMA.1688.F32.TF32 R40, R240.reuse, R22, R248 ;  /* 0x00000016f028723c */ /* 0x042fea00000810f8 */
[----:B------:R-:W-:Y:S01]  /*785d0*/  STL.64 [R1+0x80], R48 ;  /* 0x0000803001007387 */ /* 0x000fe20000100a00 */
[----:B------:R-:W-:Y:S02]  /*785e0*/  STL.64 [R1+0x88], R50 ;  /* 0x0000883201007387 */ /* 0x000fe40000100a00 */
[----:B------:R-:W4:Y:S05]  /*785f0*/  LDL.LU R244, [R1+0xca0] ;  /* 0x000ca00001f47983 */ /* 0x000f2a0000300800 */
[----:B------:R1:W-:Y:S01]  /*78600*/  STL.64 [R1+0x70], R44 ;  /* 0x0000702c01007387 */ /* 0x0003e20000100a00 */
[----:B------:R1:W-:Y:S09]  /*78610*/  STL.64 [R1+0x78], R46 ;  /* 0x0000782e01007387 */ /* 0x0003f20000100a00 */
[----:B------:R-:W-:Y:S01]  /*78620*/  STL.64 [R1+0x60], R40 ;  /* 0x0000602801007387 */ /* 0x000fe20000100a00 */
[----:B------:R1:W-:Y:S02]  /*78630*/  STL.64 [R1+0x68], R42 ;  /* 0x0000682a01007387 */ /* 0x0003e40000100a00 */
        /* <DEDUP_REMOVED lines=41> */
[----:B------:R-:W4:Y:S01]  /*788d0*/  LDL.LU R46, [R1+0xcc8] ;  /* 0x000cc800012e7983 */ /* 0x000f220000300800 */
[----:B------:R-:W4:Y:S01]  /*788e0*/  LDL.LU R47, [R1+0xccc] ;  /* 0x000ccc00012f7983 */ /* 0x000f220000300800 */
[----:B------:R-:W4:Y:S01]  /*788f0*/  LDL.LU R48, [R1+0xcd0] ;  /* 0x000cd00001307983 */ /* 0x000f220000300800 */
[C---:B--2---:R-:W-:Y:S08]  /*78900*/  HMMA.1688.F32.TF32 R40, R240.reuse, R26, R108 ;  /* 0x0000001af028723c */ /* 0x044ff0000008106c */
[C---:B---3--:R-:W-:Y:S11]  /*78910*/  HMMA.1688.F32.TF32 R76, R240.reuse, R30, R76 ;  /* 0x0000001ef04c723c */ /* 0x048ff6000008104c */
[----:B------:R-:W-:Y:S04]  /*78920*/  @!UPT UIADD3 URZ, URZ, URZ, URZ ;  /* 0x0000003f3f3ff290 */ /* 0x000fe8000fffe03f */
[----:B------:R-:W-:Y:S01]  /*78930*/  STL.64 [R1+0x50], R40 ;  /* 0x0000502801007387 */ /* 0x000fe20000100a00 */
[----:B------:R4:W-:Y:S02]  /*78940*/  STL.64 [R1+0x58], R42 ;  /* 0x0000582a01007387 */ /* 0x0009e40000100a00 */
        /* <DEDUP_REMOVED lines=11> */
[C---:B----4-:R-:W-:Y:S08]  /*78a00*/  HMMA.1688.F32.TF32 R40, R240.reuse, R138, R72 ;  /* 0x0000008af028723c */ /* 0x050ff00000081048 */
[C---:B------:R-:W-:Y:S01]  /*78a10*/  HMMA.1688.F32.TF32 R68, R240.reuse, R134, R68 ;  /* 0x00000086f044723c */ /* 0x040fe20000081044 */
[----:B------:R-:W-:Y:S01]  /*78a20*/  STL.64 [R1+0x40], R76 ;  /* 0x0000404c01007387 */ /* 0x000fe20000100a00 */
[----:B------:R-:W-:Y:S06]  /*78a30*/  STL.64 [R1+0x48], R78 ;  /* 0x0000484e01007387 */ /* 0x000fec0000100a00 */
[C---:B------:R-:W-:Y:S08]  /*78a40*/  HMMA.1688.F32.TF32 R64, R240.reuse, R114, R64 ;  /* 0x00000072f040723c */ /* 0x040ff00000081040 */
[C---:B------:R-:W-:Y:S01]  /*78a50*/  HMMA.1688.F32.TF32 R248, R240.reuse, R130, R248 ;  /* 0x00000082f0f8723c */ /* 0x040fe200000810f8 */
[----:B------:R-:W-:Y:S01]  /*78a60*/  STL.64 [R1+0x30], R40 ;  /* 0x0000302801007387 */ /* 0x000fe20000100a00 */
[----:B------:R1:W-:Y:S06]  /*78a70*/  STL.64 [R1+0x38], R42 ;  /* 0x0000382a01007387 */ /* 0x0003ec0000100a00 */
[C---:B-1----:R-:W-:Y:S01]  /*78a80*/  HMMA.1688.F32.TF32 R40, R240.reuse, R118, R60 ;  /* 0x00000076f028723c */ /* 0x042fe2000008103c */
[----:B------:R-:W-:Y:S01]  /*78a90*/  STL.64 [R1+0x20], R68 ;  /* 0x0000204401007387 */ /* 0x000fe20000100a00 */
[----:B------:R-:W-:Y:S05]  /*78aa0*/  STL.64 [R1+0x28], R70 ;  /* 0x0000284601007387 */ /* 0x000fea0000100a00 */
[----:B------:R-:W-:Y:S02]  /*78ab0*/  STL.64 [R1+0x10], R64 ;  /* 0x0000104001007387 */ /* 0x000fe40000100a00 */
[----:B------:R-:W-:Y:S01]  /*78ac0*/  STL.64 [R1+0x18], R66 ;  /* 0x0000184201007387 */ /* 0x000fe20000100a00 */
[C---:B------:R-:W-:Y:S05]  /*78ad0*/  HMMA.1688.F32.TF32 R244, R240.reuse, R126, R244 ;  /* 0x0000007ef0f4723c */ /* 0x040fea00000810f4 */
[----:B------:R-:W-:Y:S03]  /*78ae0*/  STL.64 [R1+0x2ba8], R250 ;  /* 0x002ba8fa01007387 */ /* 0x000fe60000100a00 */
[----:B------:R-:W-:Y:S05]  /*78af0*/  HMMA.1688.F32.TF32 R240, R240, R122, R56 ;  /* 0x0000007af0f0723c */ /* 0x000fea0000081038 */
[----:B------:R-:W-:Y:S01]  /*78b00*/  STL.64 [R1], R40 ;  /* 0x0000002801007387 */ /* 0x000fe20000100a00 */
[----:B------:R1:W-:Y:S02]  /*78b10*/  STL.64 [R1+0x8], R42 ;  /* 0x0000082a01007387 */ /* 0x0003e40000100a00 */
[C---:B-1----:R-:W-:Y:S01]  /*78b20*/  HMMA.1688.F32.TF32 R40, R92.reuse, R6, R236 ;  /* 0x000000065c28723c */ /* 0x042fe200000810ec */
[----:B------:R-:W-:Y:S06]  /*78b30*/  STL.64 [R1+0x2ba0], R248 ;  /* 0x002ba0f801007387 */ /* 0x000fec0000100a00 */
[----:B------:R-:W-:Y:S02]  /*78b40*/  STL [R1+0x2b9c], R245 ;  /* 0x002b9cf501007387 */ /* 0x000fe40000100800 */
[----:B------:R-:W-:Y:S02]  /*78b50*/  STL [R1+0x2b98], R246 ;  /* 0x002b98f601007387 */ /* 0x000fe40000100800 */
[----:B------:R-:W-:Y:S04]  /*78b60*/  STL [R1+0x2b94], R247 ;  /* 0x002b94f701007387 */ /* 0x000fe80000100800 */
[----:B------:R-:W-:Y:S08]  /*78b70*/  STL [R1+0x2b90], R243 ;  /* 0x002b90f301007387 */ /* 0x000ff00000100800 */
[----:B------:R-:W-:Y:S01]  /*78b80*/  STL.64 [R1+0x2bb8], R42 ;  /* 0x002bb82a01007387 */ /* 0x000fe20000100a00 */
[----:B------:R1:W-:Y:S02]  /*78b90*/  STL.64 [R1+0x2bb0], R40 ;  /* 0x002bb02801007387 */ /* 0x0003e40000100a00 */
[----:B------:R-:W4:Y:S02]  /*78ba0*/  LDL.LU R236, [R1+0xd00] ;  /* 0x000d000001ec7983 */ /* 0x000f240000300800 */
[----:B------:R-:W4:Y:S01]  /*78bb0*/  LDL.LU R237, [R1+0xd04] ;  /* 0x000d040001ed7983 */ /* 0x000f220000300800 */
[----:B------:R-:W4:Y:S01]  /*78bc0*/  LDL.LU R238, [R1+0xd08] ;  /* 0x000d080001ee7983 */ /* 0x000f220000300800 */
[----:B------:R-:W4:Y:S01]  /*78bd0*/  LDL.LU R239, [R1+0xd0c] ;  /* 0x000d0c0001ef7983 */ /* 0x000f220000300800 */
[C---:B------:R-:W-:Y:S11]  /*78be0*/  HMMA.1688.F32.TF32 R44, R92.reuse, R10, R44 ;  /* 0x0000000a5c2c723c */ /* 0x040ff6000008102c */
[----:B------:R-:W-:Y:S11]  /*78bf0*/  @!UPT UIADD3 URZ, URZ, URZ, URZ ;  /* 0x0000003f3f3ff290 */ /* 0x000ff6000fffe03f */
[----:B------:R-:W-:Y:S01]  /*78c00*/  @!UPT UIADD3 URZ, URZ, URZ, URZ ;  /* 0x0000003f3f3ff290 */ /* 0x000fe2000fffe03f */
[----:B------:R-:W-:Y:S01]  /*78c10*/  STL.64 [R1+0x2bc8], R46 ;  /* 0x002bc82e01007387 */ /* 0x000fe20000100a00 */
[----:B------:R1:W-:Y:S01]  /*78c20*/  STL.64 [R1+0x2bc0], R44 ;  /* 0x002bc02c01007387 */ /* 0x0003e20000100a00 */
[C---:B--2---:R-:W-:Y:S08]  /*78c30*/  HMMA.1688.F32.TF32 R48, R92.reuse, R14, R48 ;  /* 0x0000000e5c30723c */ /* 0x044ff00000081030 */
[C---:B---3--:R-:W-:Y:S08]  /*78c40*/  HMMA.1688.F32.TF32 R52, R92.reuse, R18, R52 ;  /* 0x000000125c34723c */ /* 0x048ff00000081034 */
[C---:B------:R-:W-:Y:S07]  /*78c50*/  HMMA.1688.F32.TF32 R56, R92.reuse, R38, R108 ;  /* 0x000000265c38723c */ /* 0x040fee000008106c */
[----:B------:R-:W-:Y:S01]  /*78c60*/  STL.64 [R1+0x2bd8], R50 ;  /* 0x002bd83201007387 */ /* 0x000fe20000100a00 */
[----:B------:R2:W-:Y:S07]  /*78c70*/  STL.64 [R1+0x2bd0], R48 ;  /* 0x002bd03001007387 */ /* 0x0005ee0000100a00 */
[----:B------:R-:W-:Y:S01]  /*78c80*/  STL.64 [R1+0x2be8], R54 ;  /* 0x002be83601007387 */ /* 0x000fe20000100a00 */
[----:B------:R-:W-:Y:S03]  /*78c90*/  STL.64 [R1+0x2be0], R52 ;  /* 0x002be03401007387 */ /* 0x000fe60000100a00 */
[----:B------:R-:W1:Y:S01]  /*78ca0*/  LDL.LU R84, [R1+0xd50] ;  /* 0x000d500001547983 */ /* 0x000e620000300800 */
[----:B------:R-:W1:Y:S02]  /*78cb0*/  LDL.LU R85, [R1+0xd54] ;  /* 0x000d540001557983 */ /* 0x000e640000300800 */
[----:B------:R-:W1:Y:S02]  /*78cc0*/  LDL.LU R86, [R1+0xd58] ;  /* 0x000d580001567983 */ /* 0x000e640000300800 */
[----:B------:R-:W1:Y:S01]  /*78cd0*/  LDL.LU R87, [R1+0xd5c] ;  /* 0x000d5c0001577983 */ /* 0x000e620000300800 */
        /* <DEDUP_REMOVED lines=30> */
[C---:B----4-:R-:W-:Y:S02]  /*78ec0*/  HMMA.1688.F32.TF32 R60, R92.reuse, R34, R236 ;  /* 0x000000225c3c723c */ /* 0x050fe400000810ec */
[----:B------:R-:W4:Y:S01]  /*78ed0*/  LDL.LU R236, [R1+0xeb0] ;  /* 0x000eb00001ec7983 */ /* 0x000f220000300800 */
[----:B------:R-:W4:Y:S02]  /*78ee0*/  LDL.LU R237, [R1+0xeb4] ;  /* 0x000eb40001ed7983 */ /* 0x000f240000300800 */
[----:B------:R-:W4:Y:S02]  /*78ef0*/  LDL.LU R238, [R1+0xeb8] ;  /* 0x000eb80001ee7983 */ /* 0x000f240000300800 */
[----:B------:R-:W4:Y:S11]  /*78f00*/  LDL.LU R239, [R1+0xebc] ;  /* 0x000ebc0001ef7983 */ /* 0x000f360000300800 */
[----:B------:R-:W-:Y:S05]  /*78f10*/  @!UPT UIADD3 URZ, URZ, URZ, URZ ;  /* 0x0000003f3f3ff290 */ /* 0x000fea000fffe03f */
[----:B------:R-:W-:Y:S01]  /*78f20*/  STL.64 [R1+0x2c08], R62 ;  /* 0x002c083e01007387 */ /* 0x000fe20000100a00 */
[----:B------:R-:W-:Y:S01]  /*78f30*/  STL.64 [R1+0x2c00], R60 ;  /* 0x002c003c01007387 */ /* 0x000fe20000100a00 */
[C---:B-1----:R-:W-:Y:S08]  /*78f40*/  HMMA.1688.F32.TF32 R40, R92.reuse, R134, R84 ;  /* 0x000000865c28723c */ /* 0x042ff00000081054 */
[C---:B---3--:R-:W-:Y:S08]  /*78f50*/  HMMA.1688.F32.TF32 R64, R92.reuse, R22, R64 ;  /* 0x000000165c40723c */ /* 0x048ff00000081040 */
[C---:B------:R-:W-:Y:S08]  /*78f60*/  HMMA.1688.F32.TF32 R68, R92.reuse, R26, R68 ;  /* 0x0000001a5c44723c */ /* 0x040ff00000081044 */
[C---:B--2---:R-:W-:Y:S08]  /*78f70*/  HMMA.1688.F32.TF32 R72, R92.reuse, R30, R72 ;  /* 0x0000001e5c48723c */ /* 0x044ff00000081048 */
[C---:B------:R-:W-:Y:S08]  /*78f80*/  HMMA.1688.F32.TF32 R44, R92.reuse, R138, R88 ;  /* 0x0000008a5c2c723c */ /* 0x040ff00000081058 */
[C---:B------:R-:W-:Y:S08]  /*78f90*/  HMMA.1688.F32.TF32 R76, R92.reuse, R114, R76 ;  /* 0x000000725c4c723c */ /* 0x040ff0000008104c */
[C---:B------:R-:W-:Y:S08]  /*78fa0*/  HMMA.1688.F32.TF32 R80, R92.reuse, R118, R80 ;  /* 0x000000765c50723c */ /* 0x040ff00000081050 */
[----:B------:R-:W-:Y:S01]  /*78fb0*/  HMMA.1688.F32.TF32 R84, R92, R130, R108 ;  /* 0x000000825c54723c */ /* 0x000fe2000008106c */
[----:B------:R-:W-:Y:S01]  /*78fc0*/  STL.64 [R1+0x2c18], R66 ;  /* 0x002c184201007387 */ /* 0x000fe20000100a00 */
[----:B------:R-:W-:Y:S02]  /*78fd0*/  STL.64 [R1+0x2c10], R64 ;  /* 0x002c104001007387 */ /* 0x000fe40000100a00 */
[----:B------:R-:W-:Y:S02]  /*78fe0*/  STL.64 [R1+0x2c28], R70 ;  /* 0x002c284601007387 */ /* 0x000fe40000100a00 */
[----:B------:R-:W-:Y:S02]  /*78ff0*/  STL.64 [R1+0x2c20], R68 ;  /* 0x002c204401007387 */ /* 0x000fe40000100a00 */
[----:B------:R-:W-:-:S02]  /*79000*/  IMAD.MOV.U32 R243, RZ, RZ, R43 ;  /* 0x000000fffff37224 */ /* 0x000fc400078e002b */
[----:B------:R-:W-:Y:S02]  /*79010*/  IMAD.MOV.U32 R246, RZ, RZ, R41 ;  /* 0x000000fffff67224 */ /* 0x000fe400078e0029 */
[----:B------:R-:W-:Y:S01]  /*79020*/  IMAD.MOV.U32 R247, RZ, RZ, R42 ;  /* 0x000000fffff77224 */ /* 0x000fe200078e002a */
[----:B------:R-:W-:Y:S01]  /*79030*/  MOV R245, R40 ;  /* 0x0000002800f57202 */ /* 0x000fe20000000f00 */
[----:B------:R-:W-:Y:S01]  /*79040*/  STL.64 [R1+0x2c38], R74 ;  /* 0x002c384a01007387 */ /* 0x000fe20000100a00 */
[----:B------:R-:W-:Y:S02]  /*79050*/  STL.64 [R1+0x2c30], R72 ;  /* 0x002c304801007387 */ /* 0x000fe40000100a00 */
[----:B------:R-:W-:Y:S02]  /*79060*/  STL.64 [R1+0x320], R44 ;  /* 0x0003202c01007387 */ /* 0x000fe40000100a00 */
[----:B------:R1:W-:Y:S01]  /*79070*/  STL.64 [R1+0x328], R46 ;  /* 0x0003282e01007387 */ /* 0x0003e20000100a00 */
[----:B------:R-:W-:Y:S01]  /*79080*/  STL.64 [R1+0x2c58], R242 ;  /* 0x002c58f201007387 */ /* 0x000fe20000100a00 */
[----:B------:R-:W-:Y:S02]  /*79090*/  STL.64 [R1+0x2c50], R240 ;  /* 0x002c50f001007387 */ /* 0x000fe40000100a00 */
[----:B------:R-:W-:Y:S02]  /*790a0*/  STL.64 [R1+0x2c48], R246 ;  /* 0x002c48f601007387 */ /* 0x000fe40000100a00 */
[----:B------:R-:W-:Y:S01]  /*790b0*/  STL.64 [R1+0x2c40], R244 ;  /* 0x002c40f401007387 */ /* 0x000fe20000100a00 */
[----:B------:R-:W-:Y:S01]  /*790c0*/  STL [R1+0x2b7c], R78 ;  /* 0x002b7c4e01007387 */ /* 0x000fe20000100800 */
[----:B------:R-:W-:Y:S02]  /*790d0*/  STL [R1+0x2b78], R79 ;  /* 0x002b784f01007387 */ /* 0x000fe40000100800 */
[----:B------:R-:W-:Y:S02]  /*790e0*/  STL.64 [R1+0x2b88], R82 ;  /* 0x002b885201007387 */ /* 0x000fe40000100a00 */
[----:B------:R-:W-:Y:S01]  /*790f0*/  STL.64 [R1+0x2b80], R80 ;  /* 0x002b805001007387 */ /* 0x000fe20000100a00 */
[----:B------:R-:W-:Y:S01]  /*79100*/  STL [R1+0x2b20], R84 ;  /* 0x002b205401007387 */ /* 0x000fe20000100800 */
[----:B------:R-:W-:Y:S02]  /*79110*/  STL [R1+0x2b1c], R85 ;  /* 0x002b1c5501007387 */ /* 0x000fe40000100800 */
[----:B------:R-:W-:Y:S02]  /*79120*/  STL [R1+0x2b18], R86 ;  /* 0x002b185601007387 */ /* 0x000fe40000100800 */
[----:B------:R-:W-:Y:S01]  /*79130*/  STL [R1+0x2b14], R87 ;  /* 0x002b145701007387 */ /* 0x000fe20000100800 */
[C---:B----4-:R-:W-:Y:S01]  /*79140*/  HMMA.1688.F32.TF32 R88, R92.reuse, R126, R236 ;  /* 0x0000007e5c58723c */ /* 0x050fe200000810ec */
        /* <DEDUP_REMOVED lines=16> */
[----:B------:R-:W1:Y:S01]  /*79250*/  LDL.LU R148, [R1+0xe40] ;  /* 0x000e400001947983 */ /* 0x000e620000300800 */
[----:B------:R-:W1:Y:S02]  /*79260*/  LDL.LU R149, [R1+0xe44] ;  /* 0x000e440001957983 */ /* 0x000e640000300800 */
[----:B------:R-:W1:Y:S02]  /*79270*/  LDL.LU R150, [R1+0xe48] ;  /* 0x000e480001967983 */ /* 0x000e640000300800 */
[----:B------:R-:W1:Y:S01]  /*79280*/  LDL.LU R151, [R1+0xe4c] ;  /* 0x000e4c0001977983 */ /* 0x000e620000300800 */
        /* <DEDUP_REMOVED lines=20> */
[----:B------:R-:W-:Y:S01]  /*793d0*/  STL [R1+0x2b28], R88 ;  /* 0x002b285801007387 */ /* 0x000fe20000100800 */
[----:B------:R-:W-:Y:S02]  /*793e0*/  STL [R1+0x2b24], R89 ;  /* 0x002b245901007387 */ /* 0x000fe40000100800 */
[----:B------:R-:W-:Y:S02]  /*793f0*/  STL [R1+0x2b10], R90 ;  /* 0x002b105a01007387 */ /* 0x000fe40000100800 */
[----:B------:R-:W-:Y:S01]  /*79400*/  STL [R1+0x2b0c], R91 ;  /* 0x002b0c5b01007387 */ /* 0x000fe20000100800 */
[----:B----4-:R-:W-:Y:S08]  /*79410*/  HMMA.1688.F32.TF32 R92, R92, R122, R156 ;  /* 0x0000007a5c5c723c */ /* 0x010ff0000008109c */
[C---:B--2---:R-:W-:Y:S08]  /*79420*/  HMMA.1688.F32.TF32 R48, R96.reuse, R6, R152 ;  /* 0x000000066030723c */ /* 0x044ff00000081098 */
[C---:B-1----:R-:W-:Y:S08]  /*79430*/  HMMA.1688.F32.TF32 R44, R96.reuse, R10, R148 ;  /* 0x0000000a602c723c */ /* 0x042ff00000081094 */
[C---:B---3--:R-:W-:Y:S01]  /*79440*/  HMMA.1688.F32.TF32 R40, R96.reuse, R14, R108 ;  /* 0x0000000e6028723c */ /* 0x048fe2000008106c */
[----:B------:R-:W-:Y:S01]  /*79450*/  STL [R1+0x2b2c], R92 ;  /* 0x002b2c5c01007387 */ /* 0x000fe20000100800 */
[----:B------:R-:W-:Y:S02]  /*79460*/  STL [R1+0x2b08], R93 ;  /* 0x002b085d01007387 */ /* 0x000fe40000100800 */
[----:B------:R-:W-:Y:S02]  /*79470*/  STL [R1+0x2b04], R94 ;  /* 0x002b045e01007387 */ /* 0x000fe40000100800 */
[----:B------:R-:W-:Y:S01]  /*79480*/  STL [R1+0x2b00], R95 ;  /* 0x002b005f01007387 */ /* 0x000fe20000100800 */
[----:B------:R-:W-:Y:S01]  /*79490*/  STL.64 [R1+0x300], R48 ;  /* 0x0003003001007387 */ /* 0x000fe20000100a00 */
[----:B------:R-:W-:Y:S02]  /*794a0*/  STL.64 [R1+0x308], R50 ;  /* 0x0003083201007387 */ /* 0x000fe40000100a00 */
[----:B------:R-:W2:Y:S05]  /*794b0*/  LDL.LU R108, [R1+0xdc0] ;  /* 0x000dc000016c7983 */ /* 0x000eaa0000300800 */
[----:B------:R-:W-:Y:S01]  /*794c0*/  STL.64 [R1+0x2f0], R44 ;  /* 0x0002f02c01007387 */ /* 0x000fe20000100a00 */
[----:B------:R1:W-:Y:S07]  /*794d0*/  STL.64 [R1+0x2f8], R46 ;  /* 0x0002f82e01007387 */ /* 0x0003ee0000100a00 */
[----:B------:R-:W-:Y:S02]  /*794e0*/  STL.64 [R1+0x2e0], R40 ;  /* 0x0002e02801007387 */ /* 0x000fe40000100a00 */
[----:B------:R3:W-:Y:S02]  /*794f0*/  STL.64 [R1+0x2e8], R42 ;  /* 0x0002e82a01007387 */ /* 0x0007e40000100a00 */
[----:B------:R-:W2:Y:S01]  /*79500*/  LDL.LU R109, [R1+0xdc4] ;  /* 0x000dc400016d7983 */ /* 0x000ea20000300800 */
[----:B------:R-:W2:Y:S01]  /*79510*/  LDL.LU R110, [R1+0xdc8] ;  /* 0x000dc800016e7983 */ /* 0x000ea20000300800 */
[----:B------:R-:W2:Y:S01]  /*79520*/  LDL.LU R111, [R1+0xdcc] ;  /* 0x000dcc00016f7983 */ /* 0x000ea20000300800 */
[C---:B-1----:R-:W-:Y:S08]  /*79530*/  HMMA.1688.F32.TF32 R44, R96.reuse, R18, R144 ;  /* 0x00000012602c723c */ /* 0x042ff00000081090 */
[C---:B---3--:R-:W-:Y:S01]  /*79540*/  HMMA.1688.F32.TF32 R40, R96.reuse, R38, R236 ;  /* 0x000000266028723c */ /* 0x048fe200000810ec */
[----:B------:R-:W3:Y:S11]  /*79550*/  LDL.LU R236, [R1+0xdb0] ;  /* 0x000db00001ec7983 */ /* 0x000ef60000300800 */
[----:B------:R-:W-:Y:S03]  /*79560*/  @!UPT UIADD3 URZ, URZ, URZ, URZ ;  /* 0x0000003f3f3ff290 */ /* 0x000fe6000fffe03f */
[----:B------:R-:W-:Y:S01]  /*79570*/  STL.64 [R1+0x2d0], R44 ;  /* 0x0002d02c01007387 */ /* 0x000fe20000100a00 */
[----:B------:R-:W-:Y:S07]  /*79580*/  STL.64 [R1+0x2d8], R46 ;  /* 0x0002d82e01007387 */ /* 0x000fee0000100a00 */
[----:B------:R-:W-:Y:S02]  /*79590*/  STL.64 [R1+0x2c0], R40 ;  /* 0x0002c02801007387 */ /* 0x000fe40000100a00 */
[----:B------:R1:W-:Y:S01]  /*795a0*/  STL.64 [R1+0x2c8], R42 ;  /* 0x0002c82a01007387 */ /* 0x0003e20000100a00 */
[----:B------:R-:W3:Y:S01]  /*795b0*/  LDL.LU R237, [R1+0xdb4] ;  /* 0x000db40001ed7983 */ /* 0x000ee20000300800 */
[----:B------:R-:W3:Y:S02]  /*795c0*/  LDL.LU R238, [R1+0xdb8] ;  /* 0x000db80001ee7983 */ /* 0x000ee40000300800 */
[----:B------:R-:W3:Y:S01]  /*795d0*/  LDL.LU R239, [R1+0xdbc] ;  /* 0x000dbc0001ef7983 */ /* 0x000ee20000300800 */
[C---:B-1----:R-:W-:Y:S08]  /*795e0*/  HMMA.1688.F32.TF32 R40, R96.reuse, R34, R140 ;  /* 0x000000226028723c */ /* 0x042ff0000008108c */
[C---:B------:R-:W-:Y:S08]  /*795f0*/  HMMA.1688.F32.TF32 R48, R96.reuse, R22, R228 ;  /* 0x000000166030723c */ /* 0x040ff000000810e4 */
[----:B------:R-:W-:Y:S08]  /*79600*/  HMMA.1688.F32.TF32 R44, R96, R26, R104 ;  /* 0x0000001a602c723c */ /* 0x000ff00000081068 */
[----:B------:R-:W-:-:S02]  /*79610*/  IMAD.MOV.U32 R92, RZ, RZ, R40 ;  /* 0x000000ffff5c7224 */ /* 0x000fc400078e0028 */
[----:B------:R-:W-:Y:S02]  /*79620*/  IMAD.MOV.U32 R88, RZ, RZ, R41 ;  /* 0x000000ffff587224 */ /* 0x000fe400078e0029 */
[----:B------:R-:W-:Y:S02]  /*79630*/  IMAD.MOV.U32 R89, RZ, RZ, R42 ;  /* 0x000000ffff597224 */ /* 0x000fe400078e002a */
[----:B------:R-:W-:Y:S02]  /*79640*/  IMAD.MOV.U32 R84, RZ, RZ, R43 ;  /* 0x000000ffff547224 */ /* 0x000fe400078e002b */
[----:B------:R-:W-:Y:S03]  /*79650*/  HMMA.1688.F32.TF32 R40, R96, R30, R100 ;  /* 0x0000001e6028723c */ /* 0x000fe60000081064 */
[----:B------:R1:W-:Y:S01]  /*79660*/  STL [R1+0x2b3c], R84 ;  /* 0x002b3c5401007387 */ /* 0x0003e20000100800 */
[----:B------:R4:W-:Y:S02]  /*79670*/  STL [R1+0x2b38], R89 ;  /* 0x002b385901007387 */ /* 0x0009e40000100800 */
[----:B------:R1:W-:Y:S02]  /*79680*/  STL [R1+0x2b34], R88 ;  /* 0x002b345801007387 */ /* 0x0003e40000100800 */
[----:B------:R1:W-:Y:S01]  /*79690*/  STL [R1+0x2b30], R92 ;  /* 0x002b305c01007387 */ /* 0x0003e20000100800 */
[----:B------:R-:W-:Y:S01]  /*796a0*/  STL.64 [R1+0x2a0], R48 ;  /* 0x0002a03001007387 */ /* 0x000fe20000100a00 */
[----:B------:R-:W-:Y:S02]  /*796b0*/  STL.64 [R1+0x2a8], R50 ;  /* 0x0002a83201007387 */ /* 0x000fe40000100a00 */
[----:B------:R-:W-:Y:S02]  /*796c0*/  STL.64 [R1+0x290], R44 ;  /* 0x0002902c01007387 */ /* 0x000fe40000100a00 */
[----:B------:R-:W-:Y:S01]  /*796d0*/  STL.64 [R1+0x298], R46 ;  /* 0x0002982e01007387 */ /* 0x000fe20000100a00 */
[----:B------:R-:W3:Y:S01]  /*796e0*/  LDL.LU R228, [R1+0xda0] ;  /* 0x000da00001e47983 */ /* 0x000ee20000300800 */
[----:B------:R-:W3:Y:S02]  /*796f0*/  LDL.LU R229, [R1+0xda4] ;  /* 0x000da40001e57983 */ /* 0x000ee40000300800 */
[----:B------:R-:W3:Y:S02]  /*79700*/  LDL.LU R230, [R1+0xda8] ;  /* 0x000da80001e67983 */ /* 0x000ee40000300800 */
[----:B------:R-:W3:Y:S04]  /*79710*/  LDL.LU R231, [R1+0xdac] ;  /* 0x000dac0001e77983 */ /* 0x000ee80000300800 */
[----:B-1----:R-:W-:Y:S01]  /*79720*/  IMAD.MOV.U32 R84, RZ, RZ, R40 ;  /* 0x000000ffff547224 */ /* 0x002fe200078e0028 */
[----:B----4-:R-:W-:Y:S01]  /*79730*/  MOV R89, R41 ;  /* 0x0000002900597202 */ /* 0x010fe20000000f00 */
[----:B------:R-:W-:-:S02]  /*79740*/  IMAD.MOV.U32 R88, RZ, RZ, R42 ;  /* 0x000000ffff587224 */ /* 0x000fc400078e002a */
[----:B------:R-:W-:-:S05]  /*79750*/  IMAD.MOV.U32 R92, RZ, RZ, R43 ;  /* 0x000000ffff5c7224 */ /* 0x000fca00078e002b */
[----:B------:R-:W-:Y:S01]  /*79760*/  STL [R1+0x2b4c], R92 ;  /* 0x002b4c5c01007387 */ /* 0x000fe20000100800 */
[----:B------:R-:W-:Y:S02]  /*79770*/  STL [R1+0x2b48], R88 ;  /* 0x002b485801007387 */ /* 0x000fe40000100800 */
[----:B------:R-:W-:Y:S02]  /*79780*/  STL [R1+0x2b44], R84 ;  /* 0x002b445401007387 */ /* 0x000fe40000100800 */
[----:B------:R-:W-:Y:S01]  /*79790*/  STL [R1+0x2b40], R89 ;  /* 0x002b405901007387 */ /* 0x000fe20000100800 */
[----:B------:R-:W4:Y:S01]  /*797a0*/  LDL.LU R104, [R1+0xd90] ;  /* 0x000d900001687983 */ /* 0x000f220000300800 */
[C---:B--2---:R-:W-:Y:S11]  /*797b0*/  HMMA.1688.F32.TF32 R40, R96.reuse, R138, R108 ;  /* 0x0000008a6028723c */ /* 0x044ff6000008106c */
[----:B------:R-:W-:Y:S11]  /*797c0*/  @!UPT UIADD3 URZ, URZ, URZ, URZ ;  /* 0x0000003f3f3ff290 */ /* 0x000ff6000fffe03f */
[----:B------:R-:W-:Y:S01]  /*797d0*/  @!UPT UIADD3 URZ, URZ, URZ, URZ ;  /* 0x0000003f3f3ff290 */ /* 0x000fe2000fffe03f */
        /* <DEDUP_REMOVED lines=13> */
[----:B---3--:R-:W-:Y:S03]  /*798b0*/  HMMA.1688.F32.TF32 R40, R96, R134, R236 ;  /* 0x000000866028723c */ /* 0x008fe600000810ec */
[----:B------:R-:W3:Y:S01]  /*798c0*/  LDL.LU R236, [R1+0xd80] ;  /* 0x000d800001ec7983 */ /* 0x000ee20000300800 */
[----:B------:R-:W3:Y:S03]  /*798d0*/  LDL.LU R237, [R1+0xd84] ;  /* 0x000d840001ed7983 */ /* 0x000ee60000300800 */
[----:B------:R-:W3:Y:S01]  /*798e0*/  LDL.LU R238, [R1+0xd88] ;  /* 0x000d880001ee7983 */ /* 0x000ee20000300800 */
[----:B------:R-:W-:-:S03]  /*798f0*/  IMAD.MOV.U32 R239, RZ, RZ, R252 ;  /* 0x000000ffffef7224 */ /* 0x000fc600078e00fc */
[----:B------:R-:W2:Y:S11]  /*79900*/  LDL.LU R252, [R1+0x2db8] ;  /* 0x002db80001fc7983 */ /* 0x000eb60000300800 */
[----:B------:R-:W-:Y:S02]  /*79910*/  @!UPT UIADD3 URZ, URZ, URZ, URZ ;  /* 0x0000003f3f3ff290 */ /* 0x000fe4000fffe03f */
[----:B------:R-:W-:Y:S02]  /*79920*/  IMAD.MOV.U32 R92, RZ, RZ, R40 ;  /* 0x000000ffff5c7224 */ /* 0x000fe400078e0028 */
[----:B------:R-:W-:Y:S02]  /*79930*/  IMAD.MOV.U32 R88, RZ, RZ, R41 ;  /* 0x000000ffff587224 */ /* 0x000fe400078e0029 */
[----:B------:R-:W-:Y:S02]  /*79940*/  IMAD.MOV.U32 R84, RZ, RZ, R42 ;  /* 0x000000ffff547224 */ /* 0x000fe400078e002a */
[----:B------:R-:W-:Y:S02]  /*79950*/  IMAD.MOV.U32 R89, RZ, RZ, R43 ;  /* 0x000000ffff597224 */ /* 0x000fe400078e002b */
[----:B------:R-:W-:Y:S01]  /*79960*/  HMMA.1688.F32.TF32 R40, R96, R114, R228 ;  /* 0x000000726028723c */ /* 0x000fe200000810e4 */
[----:B------:R-:W-:Y:S01]  /*79970*/  STL [R1+0x2b5c], R92 ;  /* 0x002b5c5c01007387 */ /* 0x000fe20000100800 */
[----:B------:R-:W-:Y:S02]  /*79980*/  STL [R1+0x2b58], R88 ;  /* 0x002b585801007387 */ /* 0x000fe40000100800 */
[----:B------:R1:W-:Y:S02]  /*79990*/  STL [R1+0x2b54], R84 ;  /* 0x002b545401007387 */ /* 0x0003e40000100800 */
[----:B------:R1:W-:Y:S11]  /*799a0*/  STL [R1+0x2b50], R89 ;  /* 0x002b505901007387 */ /* 0x0003f60000100800 */
[----:B------:R-:W-:Y:S07]  /*799b0*/  @!UPT UIADD3 URZ, URZ, URZ, URZ ;  /* 0x0000003f3f3ff290 */ /* 0x000fee000fffe03f */
[----:B------:R-:W-:Y:S01]  /*799c0*/  IMAD.MOV.U32 R85, RZ, RZ, R40 ;  /* 0x000000ffff557224 */ /* 0x000fe200078e0028 */
[----:B------:R-:W-:Y:S01]  /*799d0*/  MOV R86, R41 ;  /* 0x0000002900567202 */ /* 0x000fe20000000f00 */
[----:B------:R-:W-:Y:S02]  /*799e0*/  IMAD.MOV.U32 R87, RZ, RZ, R42 ;  /* 0x000000ffff577224 */ /* 0x000fe400078e002a */
[----:B------:R-:W-:-:S05]  /*799f0*/  IMAD.MOV.U32 R90, RZ, RZ, R43 ;  /* 0x000000ffff5a7224 */ /* 0x000fca00078e002b */
[----:B------:R-:W-:Y:S01]  /*79a00*/  STL [R1+0x2b6c], R90 ;  /* 0x002b6c5a01007387 */ /* 0x000fe20000100800 */
[----:B------:R-:W-:Y:S02]  /*79a10*/  STL [R1+0x2b68], R87 ;  /* 0x002b685701007387 */ /* 0x000fe40000100800 */
[----:B------:R-:W-:Y:S02]  /*79a20*/  STL [R1+0x2b64], R86 ;  /* 0x002b645601007387 */ /* 0x000fe40000100800 */
[----:B------:R-:W-:Y:S01]  /*79a30*/  STL [R1+0x2b60], R85 ;  /* 0x002b605501007387 */ /* 0x000fe20000100800 */
[----:B----4-:R-:W-:Y:S01]  /*79a40*/  HMMA.1688.F32.TF32 R40, R96, R118, R104 ;  /* 0x000000766028723c */ /* 0x010fe20000081068 */
[----:B--2---:R-:W-:Y:S04]  /*79a50*/  LDSM.16.M88.4 R72, [R252+0x84100] ;  /* 0x08410000fc48783b */ /* 0x004fe80000000200 */
[----:B------:R-:W-:Y:S04]  /*79a60*/  LDSM.16.M88.4 R44, [R252+0x94100] ;  /* 0x09410000fc2c783b */ /* 0x000fe80000000200 */
[----:B------:R-:W-:Y:S11]  /*79a70*/  LDSM.16.M88.4 R48, [R252+0x8c100] ;  /* 0x08c10000fc30783b */ /* 0x000ff60000000200 */
[----:B------:R-:W-:Y:S03]  /*79a80*/  @!UPT UIADD3 URZ, URZ, URZ, URZ ;  /* 0x0000003f3f3ff290 */ /* 0x000fe6000fffe03f */
[----:B------:R2:W-:Y:S04]  /*79a90*/  STL.64 [R1+0x248], R42 ;  /* 0x0002482a01007387 */ /* 0x0005e80000100a00 */
[----:B------:R-:W-:Y:S01]  /*79aa0*/  LDSM.16.M88.4 R64, [R252+0x88100] ;  /* 0x08810000fc40783b */ /* 0x000fe20000000200 */
[----:B------:R-:W-:Y:S02]  /*79ab0*/  IMAD.MOV.U32 R170, RZ, RZ, R9 ;  /* 0x000000ffffaa7224 */ /* 0x000fe400078e0009 */
[----:B-1----:R-:W-:Y:S02]  /*79ac0*/  IMAD.MOV.U32 R84, RZ, RZ, R40 ;  /* 0x000000ffff547224 */ /* 0x002fe400078e0028 */
[----:B------:R-:W-:Y:S02]  /*79ad0*/  IMAD.MOV.U32 R89, RZ, RZ, R41 ;  /* 0x000000ffff597224 */ /* 0x000fe400078e0029 */
[----:B------:R-:W-:-:S02]  /*79ae0*/  IMAD.MOV.U32 R171, RZ, RZ, R8 ;  /* 0x000000ffffab7224 */ /* 0x000fc400078e0008 */
[----:B------:R-:W-:Y:S02]  /*79af0*/  IMAD.MOV.U32 R172, RZ, RZ, R12 ;  /* 0x000000ffffac7224 */ /* 0x000fe400078e000c */
[----:B------:R-:W-:Y:S01]  /*79b00*/  IMAD.MOV.U32 R173, RZ, RZ, R13 ;  /* 0x000000ffffad7224 */ /* 0x000fe200078e000d */
[----:B------:R-:W-:Y:S01]  /*79b10*/  MOV R174, R4 ;  /* 0x0000000400ae7202 */ /* 0x000fe20000000f00 */
[----:B------:R-:W-:Y:S01]  /*79b20*/  IMAD.MOV.U32 R175, RZ, RZ, R5 ;  /* 0x000000ffffaf7224 */ /* 0x000fe200078e0005 */
[----:B------:R-:W1:Y:S04]  /*79b30*/  LDSM.16.M88.4 R80, [R252+0x9c100] ;  /* 0x09c10000fc50783b */ /* 0x000e680000000200 */
[----:B------:R-:W-:Y:S01]  /*79b40*/  LDSM.16.M88.4 R156, [R252+0xa0100] ;  /* 0x0a010000fc9c783b */ /* 0x000fe20000000200 */
[----:B--2---:R-:W-:Y:S03]  /*79b50*/  HMMA.1688.F32.TF32 R40, R96, R130, R100 ;  /* 0x000000826028723c */ /* 0x004fe60000081064 */
[----:B------:R2:W-:Y:S04]  /*79b60*/  STL [R1+0x2b74], R89 ;  /* 0x002b745901007387 */ /* 0x0005e80000100800 */
[----:B------:R-:W-:Y:S04]  /*79b70*/  LDSM.16.M88.4 R152, [R252+0xa4100] ;  /* 0x0a410000fc98783b */ /* 0x000fe80000000200 */
[----:B------:R-:W-:Y:S04]  /*79b80*/  LDSM.16.M88.4 R148, [R252+0xa8100] ;  /* 0x0a810000fc94783b */ /* 0x000fe80000000200 */
[----:B------:R-:W-:Y:S04]  /*79b90*/  LDSM.16.M88.4 R144, [R252+0xac100] ;  /* 0x0ac10000fc90783b */ /* 0x000fe80000000200 */
[----:B------:R-:W-:Y:S04]  /*79ba0*/  LDSM.16.M88.4 R140, [R252+0xb0100] ;  /* 0x0b010000fc8c783b */ /* 0x000fe80000000200 */
[----:B------:R-:W-:Y:S01]  /*79bb0*/  LDSM.16.M88.4 R104, [R252+0xb8100] ;  /* 0x0b810000fc68783b */ /* 0x000fe20000000200 */
[----:B------:R-:W-:Y:S04]  /*79bc0*/  LDSM.16.M88.4 R100, [R252+0xbc100] ;  /* 0x0bc10000fc64783b */ /* 0x000fe80000000200 */
[----:B------:R-:W-:-:S02]  /*79bd0*/  IMAD.MOV.U32 R86, RZ, RZ, R40 ;  /* 0x000000ffff567224 */ /* 0x000fc400078e0028 */
[----:B------:R-:W-:Y:S02]  /*79be0*/  IMAD.MOV.U32 R85, RZ, RZ, R41 ;  /* 0x000000ffff557224 */ /* 0x000fe400078e0029 */
[----:B------:R-:W-:Y:S02]  /*79bf0*/  IMAD.MOV.U32 R92, RZ, RZ, R42 ;  /* 0x000000ffff5c7224 */ /* 0x000fe400078e002a */
[----:B------:R-:W-:Y:S02]  /*79c00*/  IMAD.MOV.U32 R88, RZ, RZ, R43 ;  /* 0x000000ffff587224 */ /* 0x000fe400078e002b */
[C---:B------:R-:W-:Y:S01]  /*79c10*/  HMMA.1688.F32.TF32 R40, R96.reuse, R126, R108 ;  /* 0x0000007e6028723c */ /* 0x040fe2000008106c */
[----:B------:R4:W-:Y:S04]  /*79c20*/  STL [R1+0x2b70], R84 ;  /* 0x002b705401007387 */ /* 0x0009e80000100800 */
[----:B------:R-:W-:Y:S11]  /*79c30*/  LDSM.16.M88.4 R108, [R252+0xb4100] ;  /* 0x0b410000fc6c783b */ /* 0x000ff60000000200 */
[----:B------:R-:W-:Y:S08]  /*79c40*/  @!UPT UIADD3 URZ, URZ, URZ, URZ ;  /* 0x0000003f3f3ff290 */ /* 0x000ff0000fffe03f */
[----:B--2---:R-:W-:Y:S01]  /*79c50*/  MOV R89, R40 ;  /* 0x0000002800597202 */ /* 0x004fe20000000f00 */
[----:B----4-:R-:W-:Y:S02]  /*79c60*/  IMAD.MOV.U32 R84, RZ, RZ, R41 ;  /* 0x000000ffff547224 */ /* 0x010fe400078e0029 */
[----:B------:R-:W-:Y:S02]  /*79c70*/  IMAD.MOV.U32 R90, RZ, RZ, R42 ;  /* 0x000000ffff5a7224 */ /* 0x000fe400078e002a */
[----:B------:R-:W-:Y:S02]  /*79c80*/  IMAD.MOV.U32 R87, RZ, RZ, R43 ;  /* 0x000000ffff577224 */ /* 0x000fe400078e002b */
[----:B---3--:R-:W-:Y:S01]  /*79c90*/  HMMA.1688.F32.TF32 R40, R96, R122, R236 ;  /* 0x0000007a6028723c */ /* 0x008fe200000810ec */
[----:B-1----:R-:W-:Y:S02]  /*79ca0*/  IMAD.MOV.U32 R78, RZ, RZ, R82 ;  /* 0x000000ffff4e7224 */ /* 0x002fe400078e0052 */
[----:B------:R-:W-:Y:S01]  /*79cb0*/  IMAD.MOV.U32 R79, RZ, RZ, R83 ;  /* 0x000000ffff4f7224 */ /* 0x000fe200078e0053 */
[----:B------:R-:W-:Y:S04]  /*79cc0*/  STL.64 [R1+0x2c68], R86 ;  /* 0x002c685601007387 */ /* 0x000fe80000100a00 */
[----:B------:R-:W-:Y:S04]  /*79cd0*/  LDS R96, [R2+0x28080] ;  /* 0x0280800002607984 */ /* 0x000fe80000000800 */
[----:B------:R-:W-:Y:S04]  /*79ce0*/  LDS R98, [R2+0x2a080] ;  /* 0x02a0800002627984 */ /* 0x000fe80000000800 */
[----:B------:R-:W-:Y:S04]  /*79cf0*/  LDS R97, [R3+0x28080] ;  /* 0x0280800003617984 */ /* 0x000fe80000000800 */
[----:B------:R-:W-:Y:S04]  /*79d00*/  LDS R99, [R3+0x2a080] ;  /* 0x02a0800003637984 */ /* 0x000fe80000000800 */
[----:B------:R-:W-:-:S02]  /*79d10*/  IMAD.MOV.U32 R91, RZ, RZ, R40 ;  /* 0x000000ffff5b7224 */ /* 0x000fc400078e0028 */
[----:B------:R-:W-:Y:S02]  /*79d20*/  IMAD.MOV.U32 R93, RZ, RZ, R41 ;  /* 0x000000ffff5d7224 */ /* 0x000fe400078e0029 */
[----:B------:R-:W-:Y:S02]  /*79d30*/  IMAD.MOV.U32 R94, RZ, RZ, R42 ;  /* 0x000000ffff5e7224 */ /* 0x000fe400078e002a */
[----:B------:R-:W-:Y:S02]  /*79d40*/  IMAD.MOV.U32 R95, RZ, RZ, R43 ;  /* 0x000000ffff5f7224 */ /* 0x000fe400078e002b */
[----:B------:R-:W1:Y:S04]  /*79d50*/  LDSM.16.M88.4 R40, [R252+0x80100] ;  /* 0x08010000fc28783b */ /* 0x000e680000000200 */
[----:B------:R-:W-:Y:S01]  /*79d60*/  STL.64 [R1+0x2c60], R84 ;  /* 0x002c605401007387 */ /* 0x000fe20000100a00 */
[----:B------:R-:W-:Y:S02]  /*79d70*/  STL.64 [R1+0x2c88], R94 ;  /* 0x002c885e01007387 */ /* 0x000fe40000100a00 */
[----:B------:R-:W-:Y:S02]  /*79d80*/  STL.64 [R1+0x2c80], R92 ;  /* 0x002c805c01007387 */ /* 0x000fe40000100a00 */
[----:B------:R-:W-:Y:S01]  /*79d90*/  STL.64 [R1+0x2c78], R90 ;  /* 0x002c785a01007387 */ /* 0x000fe20000100a00 */
[----:B------:R-:W-:Y:S04]  /*79da0*/  STL.64 [R1+0x2c70], R88 ;  /* 0x002c705801007387 */ /* 0x000fe80000100a00 */
[----:B-1----:R-:W-:Y:S01]  /*79db0*/  STL.64 [R1+0x1f0], R40 ;  /* 0x0001f02801007387 */ /* 0x002fe20000100a00 */
[----:B------:R-:W-:-:S02]  /*79dc0*/  IMAD.MOV.U32 R21, RZ, RZ, R40 ;  /* 0x000000ffff157224 */ /* 0x000fc400078e0028 */
[----:B------:R-:W-:Y:S01]  /*79dd0*/  STL.64 [R1+0x1f8], R42 ;  /* 0x0001f82a01007387 */ /* 0x000fe20000100a00 */
[----:B------:R-:W-:Y:S02]  /*79de0*/  MOV R20, R41 ;  /* 0x0000002900147202 */ /* 0x000fe40000000f00 */
[----:B------:R-:W1:Y:S04]  /*79df0*/  LDSM.16.M88.4 R40, [R252+0x90100] ;  /* 0x09010000fc28783b */ /* 0x000e680000000200 */
[----:B------:R-:W-:Y:S04]  /*79e00*/  STL.64 [R1+0x1e8], R74 ;  /* 0x0001e84a01007387 */ /* 0x000fe80000100a00 */
[----:B-1----:R-:W-:Y:S01]  /*79e10*/  STL.64 [R1+0x1b0], R40 ;  /* 0x0001b02801007387 */ /* 0x002fe20000100a00 */
[----:B------:R1:W-:Y:S02]  /*79e20*/  STL.64 [R1+0x1b8], R42 ;  /* 0x0001b82a01007387 */ /* 0x0003e40000100a00 */
[----:B------:R-:W-:Y:S02]  /*79e30*/  STL.64 [R1+0x1a0], R44 ;  /* 0x0001a02c01007387 */ /* 0x000fe40000100a00 */
[----:B------:R-:W-:Y:S02]  /*79e40*/  STL.64 [R1+0x1a8], R46 ;  /* 0x0001a82e01007387 */ /* 0x000fe40000100a00 */
[----:B-1----:R-:W-:-:S02]  /*79e50*/  IMAD.MOV.U32 R43, RZ, RZ, R44 ;  /* 0x000000ffff2b7224 */ /* 0x002fc400078e002c */
[----:B------:R-:W-:Y:S02]  /*79e60*/  IMAD.MOV.U32 R42, RZ, RZ, R45 ;  /* 0x000000ffff2a7224 */ /* 0x000fe400078e002d */
[----:B------:R-:W1:Y:S04]  /*79e70*/  LDSM.16.M88.4 R44, [R252+0x98100] ;  /* 0x09810000fc2c783b */ /* 0x000e680000000200 */
[----:B------:R-:W-:Y:S01]  /*79e80*/  STL.64 [R1+0x1c8], R50 ;  /* 0x0001c83201007387 */ /* 0x000fe20000100a00 */
[----:B------:R-:W-:Y:S03]  /*79e90*/  STL.64 [R1+0x1d8], R66 ;  /* 0x0001d84201007387 */ /* 0x000fe60000100a00 */
[----:B-1----:R-:W-:Y:S01]  /*79ea0*/  STL.64 [R1+0x190], R44 ;  /* 0x0001902c01007387 */ /* 0x002fe20000100a00 */
[----:B------:R-:W-:Y:S02]  /*79eb0*/  STL.64 [R1+0x198], R46 ;  /* 0x0001982e01007387 */ /* 0x000fe40000100a00 */
[----:B------:R-:W2:Y:S02]  /*79ec0*/  LDL.LU R168, [R1+0x1620] ;  /* 0x0016200001a87983 */ /* 0x000ea40000300800 */
[----:B------:R-:W2:Y:S01]  /*79ed0*/  LDL.LU R169, [R1+0x1624] ;  /* 0x0016240001a97983 */ /* 0x000ea20000300800 */
[----:B------:R-:W3:Y:S01]  /*79ee0*/  LDL.LU R9, [R1+0x2db4] ;  /* 0x002db40001097983 */ /* 0x000ee20000300800 */
[----:B------:R-:W4:Y:S02]  /*79ef0*/  LDL.LU R8, [R1+0x2db0] ;  /* 0x002db00001087983 */ /* 0x000f240000300800 */
[----:B------:R-:W2:Y:S02]  /*79f00*/  LDL.LU R12, [R1+0x2dac] ;  /* 0x002dac00010c7983 */ /* 0x000ea40000300800 */
[----:B------:R-:W2:Y:S01]  /*79f10*/  LDL.LU R13, [R1+0x2da8] ;  /* 0x002da800010d7983 */ /* 0x000ea20000300800 */
[----:B------:R-:W2:Y:S01]  /*79f20*/  LDL.LU R4, [R1+0x2da4] ;  /* 0x002da40001047983 */ /* 0x000ea20000300800 */
[----:B------:R-:W2:Y:S02]  /*79f30*/  LDL.LU R5, [R1+0x2da0] ;  /* 0x002da00001057983 */ /* 0x000ea40000300800 */
[----:B------:R-:W2:Y:S02]  /*79f40*/  LDL.LU R236, [R1+0x1640] ;  /* 0x0016400001ec7983 */ /* 0x000ea40000300800 */
[----:B------:R-:W2:Y:S02]  /*79f50*/  LDL.LU R237, [R1+0x1644] ;  /* 0x0016440001ed7983 */ /* 0x000ea40000300800 */
[----:B---3--:R-:W-:-:S02]  /*79f60*/  IMAD.MOV.U32 R239, RZ, RZ, R9 ;  /* 0x000000ffffef7224 */ /* 0x008fc400078e0009 */
[----:B----4-:R-:W-:Y:S02]  /*79f70*/  IMAD.MOV.U32 R238, RZ, RZ, R8 ;  /* 0x000000ffffee7224 */ /* 0x010fe400078e0008 */
[----:B------:R-:W3:Y:S01]  /*79f80*/  LDL.LU R8, [R1+0x2d9c] ;  /* 0x002d9c0001087983 */ /* 0x000ee20000300800 */
[----:B------:R-:W4:Y:S02]  /*79f90*/  LDL.LU R9, [R1+0x2d98] ;  /* 0x002d980001097983 */ /* 0x000f240000300800 */
[----:B--2---:R-:W-:Y:S02]  /*79fa0*/  IMAD.MOV.U32 R228, RZ, RZ, R4 ;  /* 0x000000ffffe47224 */ /* 0x004fe400078e0004 */
[----:B------:R-:W-:Y:S01]  /*79fb0*/  IMAD.MOV.U32 R229, RZ, RZ, R5 ;  /* 0x000000ffffe57224 */ /* 0x000fe200078e0005 */
[----:B------:R-:W2:Y:S01]  /*79fc0*/  LDL.LU R4, [R1+0x2d94] ;  /* 0x002d940001047983 */ /* 0x000ea20000300800 */
[----:B------:R-:W2:Y:S02]  /*79fd0*/  LDL.LU R5, [R1+0x2d90] ;  /* 0x002d900001057983 */ /* 0x000ea40000300800 */
[----:B------:R-:W2:Y:S02]  /*79fe0*/  LDL.LU R176, [R1+0x1660] ;  /* 0x0016600001b07983 */ /* 0x000ea40000300800 */
[----:B------:R-:W2:Y:S01]  /*79ff0*/  LDL.LU R177, [R1+0x1664] ;  /* 0x0016640001b17983 */ /* 0x000ea20000300800 */
[----:B------:R-:W2:Y:S01]  /*7a000*/  LDL.LU R180, [R1+0x1670] ;  /* 0x0016700001b47983 */ /* 0x000ea20000300800 */
[----:B------:R-:W2:Y:S02]  /*7a010*/  LDL.LU R181, [R1+0x1674] ;  /* 0x0016740001b57983 */ /* 0x000ea40000300800 */
[----:B------:R-:W-:Y:S02]  /*7a020*/  STL.64 [R1+0x2c98], R78 ;  /* 0x002c984e01007387 */ /* 0x000fe40000100a00 */
[----:B------:R-:W-:Y:S01]  /*7a030*/  STL.64 [R1+0x2c90], R76 ;  /* 0x002c904c01007387 */ /* 0x000fe20000100a00 */
[----:B------:R-:W-:Y:S01]  /*7a040*/  STL.64 [R1+0x188], R82 ;  /* 0x0001885201007387 */ /* 0x000fe20000100a00 */
[----:B------:R-:W-:Y:S02]  /*7a050*/  STL [R1+0x2934], R158 ;  /* 0x0029349e01007387 */ /* 0x000fe40000100800 */
[----:B------:R-:W-:Y:S02]  /*7a060*/  STL [R1+0x2930], R159 ;  /* 0x0029309f01007387 */ /* 0x000fe40000100800 */
[----:B------:R-:W-:Y:S01]  /*7a070*/  STL [R1+0x293c], R154 ;  /* 0x00293c9a01007387 */ /* 0x000fe20000100800 */
[----:B------:R-:W-:Y:S01]  /*7a080*/  STL [R1+0x2938], R155 ;  /* 0x0029389b01007387 */ /* 0x000fe20000100800 */
        /* <DEDUP_REMOVED lines=9> */
[----:B------:R-:W-:-:S02]  /*7a120*/  IMAD.MOV.U32 R230, RZ, RZ, R13 ;  /* 0x000000ffffe67224 */ /* 0x000fc400078e000d */
[----:B------:R-:W-:Y:S01]  /*7a130*/  IMAD.MOV.U32 R231, RZ, RZ, R12 ;  /* 0x000000ffffe77224 */ /* 0x000fe200078e000c */
[----:B------:R-:W-:Y:S01]  /*7a140*/  STL [R1+0x2960], R107 ;  /* 0x0029606b01007387 */ /* 0x000fe20000100800 */
[----:B------:R-:W-:Y:S02]  /*7a150*/  STL [R1+0x296c], R102 ;  /* 0x00296c6601007387 */ /* 0x000fe40000100800 */
[----:B------:R-:W-:Y:S02]  /*7a160*/  STL [R1+0x2968], R103 ;  /* 0x0029686701007387 */ /* 0x000fe40000100800 */
[----:B------:R-:W-:Y:S01]  /*7a170*/  STL [R1+0x28f8], R252 ;  /* 0x0028f8fc01007387 */ /* 0x000fe20000100800 */
[----:B------:R-:W-:Y:S07]  /*7a180*/  HMMA.1688.F32.TF32 R12, R164, R14, R228 ;  /* 0x0000000ea40c723c */ /* 0x000fee00000810e4 */
[----:B------:R-:W-:-:S02]  /*7a190*/  IMAD.MOV.U32 R230, RZ, RZ, R17 ;  /* 0x000000ffffe67224 */ /* 0x000fc400078e0011 */
[----:B------:R-:W-:Y:S02]  /*7a1a0*/  IMAD.MOV.U32 R231, RZ, RZ, R16 ;  /* 0x000000ffffe77224 */ /* 0x000fe400078e0010 */
[----:B------:R-:W-:Y:S01]  /*7a1b0*/  HMMA.1688.F32.TF32 R16, R164, R18, R236 ;  /* 0x00000012a410723c */ /* 0x000fe200000810ec */
[----:B---3--:R-:W-:Y:S01]  /*7a1c0*/  MOV R179, R8 ;  /* 0x0000000800b37202 */ /* 0x008fe20000000f00 */
[----:B----4-:R-:W-:Y:S02]  /*7a1d0*/  IMAD.MOV.U32 R178, RZ, RZ, R9 ;  /* 0x000000ffffb27224 */ /* 0x010fe400078e0009 */
[----:B--2---:R-:W-:Y:S02]  /*7a1e0*/  IMAD.MOV.U32 R183, RZ, RZ, R4 ;  /* 0x000000ffffb77224 */ /* 0x004fe400078e0004 */
[----:B------:R-:W-:-:S03]  /*7a1f0*/  IMAD.MOV.U32 R182, RZ, RZ, R5 ;  /* 0x000000ffffb67224 */ /* 0x000fc600078e0005 */
[C---:B------:R-:W-:Y:S08]  /*7a200*/  HMMA.1688.F32.TF32 R8, R164.reuse, R10, R176 ;  /* 0x0000000aa408723c */ /* 0x040ff000000810b0 */
[----:B------:R-:W-:Y:S11]  /*7a210*/  HMMA.1688.F32.TF32 R4, R164, R6, R180 ;  /* 0x00000006a404723c */ /* 0x000ff600000810b4 */
[----:B------:R-:W-:Y:S11]  /*7a220*/  @!UPT UIADD3 URZ, URZ, URZ, URZ ;  /* 0x0000003f3f3ff290 */ /* 0x000ff6000fffe03f */
[----:B------:R-:W-:Y:S01]  /*7a230*/  @!UPT UIADD3 URZ, URZ, URZ, URZ ;  /* 0x0000003f3f3ff290 */ /* 0x000fe2000fffe03f */
[----:B------:R-:W-:Y:S01]  /*7a240*/  STL.64 [R1+0x2a98], R6 ;  /* 0x002a980601007387 */ /* 0x000fe20000100a00 */
[----:B------:R-:W-:Y:S02]  /*7a250*/  STL.64 [R1+0x2a90], R4 ;  /* 0x002a900401007387 */ /* 0x000fe40000100a00 */
[----:B------:R-:W-:Y:S02]  /*7a260*/  STL.64 [R1+0x2aa8], R10 ;  /* 0x002aa80a01007387 */ /* 0x000fe40000100a00 */
[----:B------:R-:W-:Y:S01]  /*7a270*/  STL.64 [R1+0x2aa0], R8 ;  /* 0x002aa00801007387 */ /* 0x000fe20000100a00 */
[----:B------:R-:W2:Y:S01]  /*7a280*/  LDL.LU R228, [R1+0x1610] ;  /* 0x0016100001e47983 */ /* 0x000ea20000300800 */
[----:B------:R-:W2:Y:S02]  /*7a290*/  LDL.LU R229, [R1+0x1614] ;  /* 0x0016140001e57983 */ /* 0x000ea40000300800 */
[----:B------:R-:W-:Y:S02]  /*7a2a0*/  STL.64 [R1+0x2ab8], R14 ;  /* 0x002ab80e01007387 */ /* 0x000fe40000100a00 */
[----:B------:R1:W-:Y:S01]  /*7a2b0*/  STL.64 [R1+0x2ab0], R12 ;  /* 0x002ab00c01007387 */ /* 0x0003e20000100a00 */
[----:B------:R-:W3:Y:S01]  /*7a2c0*/  LDL.LU R236, [R1+0x1600] ;  /* 0x0016000001ec7983 */ /* 0x000ee20000300800 */
[----:B------:R-:W3:Y:S02]  /*7a2d0*/  LDL.LU R237, [R1+0x1604] ;  /* 0x0016040001ed7983 */ /* 0x000ee40000300800 */
[----:B------:R-:W-:-:S02]  /*7a2e0*/  IMAD.MOV.U32 R238, RZ, RZ, R37 ;  /* 0x000000ffffee7224 */ /* 0x000fc400078e0025 */
[----:B------:R-:W-:Y:S02]  /*7a2f0*/  IMAD.MOV.U32 R239, RZ, RZ, R36 ;  /* 0x000000ffffef7224 */ /* 0x000fe400078e0024 */
[C---:B------:R-:W-:Y:S01]  /*7a300*/  HMMA.1688.F32.TF32 R36, R164.reuse, R38, R172 ;  /* 0x00000026a424723c */ /* 0x040fe200000810ac */
[----:B------:R-:W-:Y:S01]  /*7a310*/  STL.64 [R1+0x2ac8], R18 ;  /* 0x002ac81201007387 */ /* 0x000fe20000100a00 */
[----:B------:R-:W-:Y:S02]  /*7a320*/  STL.64 [R1+0x2ac0], R16 ;  /* 0x002ac01001007387 */ /* 0x000fe40000100a00 */
[----:B------:R-:W4:Y:S02]  /*7a330*/  LDL.LU R172, [R1+0x15f0] ;  /* 0x0015f00001ac7983 */ /* 0x000f240000300800 */
[----:B------:R-:W4:Y:S11]  /*7a340*/  LDL.LU R173, [R1+0x15f4] ;  /* 0x0015f40001ad7983 */ /* 0x000f360000300800 */
[----:B------:R-:W-:Y:S06]  /*7a350*/  @!UPT UIADD3 URZ, URZ, URZ, URZ ;  /* 0x0000003f3f3ff290 */ /* 0x000fec000fffe03f */
[----:B------:R-:W-:Y:S01]  /*7a360*/  STL.64 [R1+0x2ad8], R38 ;  /* 0x002ad82601007387 */ /* 0x000fe20000100a00 */
[----:B------:R-:W-:Y:S02]  /*7a370*/  STL.64 [R1+0x2ad0], R36 ;  /* 0x002ad02401007387 */ /* 0x000fe40000100a00 */
[----:B------:R-:W4:Y:S02]  /*7a380*/  LDL.LU R176, [R1+0x15e0] ;  /* 0x0015e00001b07983 */ /* 0x000f240000300800 */
[----:B------:R-:W4:Y:S01]  /*7a390*/  LDL.LU R177, [R1+0x15e4] ;  /* 0x0015e40001b17983 */ /* 0x000f220000300800 */
[----:B------:R-:W4:Y:S01]  /*7a3a0*/  LDL.LU R178, [R1+0x15e8] ;  /* 0x0015e80001b27983 */ /* 0x000f220000300800 */
[----:B------:R-:W4:Y:S01]  /*7a3b0*/  LDL.LU R179, [R1+0x15ec] ;  /* 0x0015ec0001b37983 */ /* 0x000f220000300800 */
[----:B------:R-:W-:Y:S01]  /*7a3c0*/  MOV R174, R33 ;  /* 0x0000002100ae7202 */ /* 0x000fe20000000f00 */
[----:B------:R-:W-:Y:S02]  /*7a3d0*/  IMAD.MOV.U32 R175, RZ, RZ, R32 ;  /* 0x000000ffffaf7224 */ /* 0x000fe400078e0020 */
[C---:B------:R-:W-:Y:S01]  /*7a3e0*/  HMMA.1688.F32.TF32 R32, R164.reuse, R34, R168 ;  /* 0x00000022a420723c */ /* 0x040fe200000810a8 */
[----:B------:R-:W4:Y:S01]  /*7a3f0*/  LDL.LU R168, [R1+0x15d0] ;  /* 0x0015d00001a87983 */ /* 0x000f220000300800 */
[----:B------:R-:W4:Y:S02]  /*7a400*/  LDL.LU R169, [R1+0x15d4] ;  /* 0x0015d40001a97983 */ /* 0x000f240000300800 */
[----:B------:R-:W4:Y:S02]  /*7a410*/  LDL.LU R170, [R1+0x15d8] ;  /* 0x0015d80001aa7983 */ /* 0x000f240000300800 */
[----:B------:R-:W4:Y:S11]  /*7a420*/  LDL.LU R171, [R1+0x15dc] ;  /* 0x0015dc0001ab7983 */ /* 0x000f360000300800 */
[----:B------:R-:W-:Y:S06]  /*7a430*/  @!UPT UIADD3 URZ, URZ, URZ, URZ ;  /* 0x0000003f3f3ff290 */ /* 0x000fec000fffe03f */
[----:B------:R-:W-:Y:S01]  /*7a440*/  STL.64 [R1+0x2ae8], R34 ;  /* 0x002ae82201007387 */ /* 0x000fe20000100a00 */
[----:B------:R1:W-:Y:S02]  /*7a450*/  STL.64 [R1+0x2ae0], R32 ;  /* 0x002ae02001007387 */ /* 0x0003e40000100a00 */
[----:B-1----:R-:W4:Y:S02]  /*7a460*/  LDL.LU.64 R12, [R1+0x1b0] ;  /* 0x0001b000010c7983 */ /* 0x002f240000300a00 */
[----:B------:R-:W-:Y:S02]  /*7a470*/  IMAD.MOV.U32 R32, RZ, RZ, R21 ;  /* 0x000000ffff207224 */ /* 0x000fe400078e0015 */
[----:B------:R-:W-:Y:S02]  /*7a480*/  IMAD.MOV.U32 R33, RZ, RZ, R20 ;  /* 0x000000ffff217224 */ /* 0x000fe400078e0014 */
[----:B--2---:R-:W-:Y:S01]  /*7a490*/  HMMA.1688.F32.TF32 R20, R164, R22, R228 ;  /* 0x00000016a414723c */ /* 0x004fe200000810e4 */
[----:B------:R-:W2:Y:S01]  /*7a4a0*/  LDL.LU R228, [R1+0x15c0] ;  /* 0x0015c00001e47983 */ /* 0x000ea20000300800 */
[----:B------:R-:W2:Y:S05]  /*7a4b0*/  LDL.LU R229, [R1+0x15c4] ;  /* 0x0015c40001e57983 */ /* 0x000eaa0000300800 */
[----:B------:R-:W-:-:S02]  /*7a4c0*/  IMAD.MOV.U32 R230, RZ, RZ, R25 ;  /* 0x000000ffffe67224 */ /* 0x000fc400078e0019 */
[----:B------:R-:W-:Y:S02]  /*7a4d0*/  IMAD.MOV.U32 R231, RZ, RZ, R24 ;  /* 0x000000ffffe77224 */ /* 0x000fe400078e0018 */
[C---:B---3--:R-:W-:Y:S11]  /*7a4e0*/  HMMA.1688.F32.TF32 R24, R164.reuse, R26, R236 ;  /* 0x0000001aa418723c */ /* 0x048ff600000810ec */
[----:B------:R-:W-:Y:S01]  /*7a4f0*/  @!UPT UIADD3 URZ, URZ, URZ, URZ ;  /* 0x0000003f3f3ff290 */ /* 0x000fe2000fffe03f */
[----:B------:R-:W-:Y:S01]  /*7a500*/  STL.64 [R1+0x2af8], R22 ;  /* 0x002af81601007387 */ /* 0x000fe20000100a00 */
[----:B------:R-:W-:Y:S02]  /*7a510*/  STL.64 [R1+0x2af0], R20 ;  /* 0x002af01401007387 */ /* 0x000fe40000100a00 */
[----:B------:R-:W3:Y:S02]  /*7a520*/  LDL.LU R236, [R1+0x15b0] ;  /* 0x0015b00001ec7983 */ /* 0x000ee40000300800 */
[----:B------:R-:W3:Y:S02]  /*7a530*/  LDL.LU R237, [R1+0x15b4] ;  /* 0x0015b40001ed7983 */ /* 0x000ee40000300800 */
[----:B------:R-:W-:Y:S02]  /*7a540*/  IMAD.MOV.U32 R238, RZ, RZ, R29 ;  /* 0x000000ffffee7224 */ /* 0x000fe400078e001d */
[----:B------:R-:W-:Y:S02]  /*7a550*/  IMAD.MOV.U32 R239, RZ, RZ, R28 ;  /* 0x000000ffffef7224 */ /* 0x000fe400078e001c */
[----:B----4-:R-:W-:Y:S01]  /*7a560*/  HMMA.1688.F32.TF32 R28, R164, R30, R172 ;  /* 0x0000001ea41c723c */ /* 0x010fe200000810ac */
[----:B------:R-:W-:Y:S01]  /*7a570*/  STL.64 [R1+0x2ca8], R26 ;  /* 0x002ca81a01007387 */ /* 0x000fe20000100a00 */
[----:B------:R-:W-:Y:S02]  /*7a580*/  STL.64 [R1+0x2ca0], R24 ;  /* 0x002ca01801007387 */ /* 0x000fe40000100a00 */
[----:B------:R-:W4:Y:S02]  /*7a590*/  LDL.LU R172, [R1+0x15a0] ;  /* 0x0015a00001ac7983 */ /* 0x000f240000300800 */
[----:B------:R-:W4:Y:S02]  /*7a5a0*/  LDL.LU R173, [R1+0x15a4] ;  /* 0x0015a40001ad7983 */ /* 0x000f240000300800 */
[----:B------:R-:W-:Y:S01]  /*7a5b0*/  IMAD.MOV.U32 R174, RZ, RZ, R137 ;  /* 0x000000ffffae7224 */ /* 0x000fe200078e0089 */
[----:B------:R-:W-:-:S02]  /*7a5c0*/  MOV R175, R136 ;  /* 0x0000008800af7202 */ /* 0x000fc40000000f00 */
[----:B------:R-:W-:Y:S07]  /*7a5d0*/  HMMA.1688.F32.TF32 R136, R164, R138, R176 ;  /* 0x0000008aa488723c */ /* 0x000fee00000810b0 */
[----:B------:R-:W-:Y:S02]  /*7a5e0*/  IMAD.MOV.U32 R178, RZ, RZ, R133 ;  /* 0x000000ffffb27224 */ /* 0x000fe400078e0085 */
[----:B------:R-:W-:-:S03]  /*7a5f0*/  IMAD.MOV.U32 R179, RZ, RZ, R132 ;  /* 0x000000ffffb37224 */ /* 0x000fc600078e0084 */
[----:B------:R-:W-:Y:S01]  /*7a600*/  STL.64 [R1+0x2cb8], R30 ;  /* 0x002cb81e01007387 */ /* 0x000fe20000100a00 */
[----:B------:R-:W-:Y:S02]  /*7a610*/  STL.64 [R1+0x2cb0], R28 ;  /* 0x002cb01c01007387 */ /* 0x000fe40000100a00 */
[----:B------:R-:W4:Y:S02]  /*7a620*/  LDL.LU R176, [R1+0x1590] ;  /* 0x0015900001b07983 */ /* 0x000f240000300800 */
[----:B------:R-:W4:Y:S01]  /*7a630*/  LDL.LU R177, [R1+0x1594] ;  /* 0x0015940001b17983 */ /* 0x000f220000300800 */
[----:B------:R-:W-:Y:S05]  /*7a640*/  HMMA.1688.F32.TF32 R132, R164, R134, R168 ;  /* 0x00000086a484723c */ /* 0x000fea00000810a8 */
[----:B------:R-:W-:Y:S01]  /*7a650*/  STL.64 [R1+0x2cc8], R138 ;  /* 0x002cc88a01007387 */ /* 0x000fe20000100a00 */
[----:B------:R-:W-:Y:S02]  /*7a660*/  STL.64 [R1+0x2cc0], R136 ;  /* 0x002cc08801007387 */ /* 0x000fe40000100a00 */
[----:B------:R-:W4:Y:S02]  /*7a670*/  LDL.LU R168, [R1+0x1270] ;  /* 0x0012700001a87983 */ /* 0x000f240000300800 */
[----:B------:R-:W4:Y:S02]  /*7a680*/  LDL.LU R169, [R1+0x1274] ;  /* 0x0012740001a97983 */ /* 0x000f240000300800 */
[----:B------:R-:W-:-:S02]  /*7a690*/  IMAD.MOV.U32 R170, RZ, RZ, R113 ;  /* 0x000000ffffaa7224 */ /* 0x000fc400078e0071 */
[----:B------:R-:W-:-:S09]  /*7a6a0*/  IMAD.MOV.U32 R171, RZ, RZ, R112 ;  /* 0x000000ffffab7224 */ /* 0x000fd200078e0070 */
[----:B------:R-:W-:Y:S01]  /*7a6b0*/  STL.64 [R1+0x2cd8], R134 ;  /* 0x002cd88601007387 */ /* 0x000fe20000100a00 */
[----:B------:R-:W-:Y:S01]  /*7a6c0*/  STL.64 [R1+0x2cd0], R132 ;  /* 0x002cd08401007387 */ /* 0x000fe20000100a00 */
[C---:B--2---:R-:W-:Y:S02]  /*7a6d0*/  HMMA.1688.F32.TF32 R112, R164.reuse, R114, R228 ;  /* 0x00000072a470723c */ /* 0x044fe400000810e4 */
[----:B------:R-:W2:Y:S01]  /*7a6e0*/  LDL.LU R228, [R1+0x1260] ;  /* 0x0012600001e47983 */ /* 0x000ea20000300800 */
[----:B------:R-:W2:Y:S04]  /*7a6f0*/  LDL.LU R229, [R1+0x1264] ;  /* 0x0012640001e57983 */ /* 0x000ea80000300800 */
[----:B------:R-:W-:Y:S02]  /*7a700*/  IMAD.MOV.U32 R230, RZ, RZ, R117 ;  /* 0x000000ffffe67224 */ /* 0x000fe400078e0075 */
[----:B------:R-:W-:Y:S11]  /*7a710*/  IMAD.MOV.U32 R231, RZ, RZ, R116 ;  /* 0x000000ffffe77224 */ /* 0x000ff600078e0074 */
[----:B------:R-:W-:Y:S03]  /*7a720*/  @!UPT UIADD3 URZ, URZ, URZ, URZ ;  /* 0x0000003f3f3ff290 */ /* 0x000fe6000fffe03f */
[----:B------:R-:W-:Y:S01]  /*7a730*/  STL.64 [R1+0x2ce8], R114 ;  /* 0x002ce87201007387 */ /* 0x000fe20000100a00 */
[----:B------:R-:W-:Y:S01]  /*7a740*/  STL.64 [R1+0x2ce0], R112 ;  /* 0x002ce07001007387 */ /* 0x000fe20000100a00 */
[----:B---3--:R-:W-:Y:S01]  /*7a750*/  HMMA.1688.F32.TF32 R116, R164, R118, R236 ;  /* 0x00000076a474723c */ /* 0x008fe200000810ec */
[----:B------:R-:W3:Y:S01]  /*7a760*/  LDL.LU R236, [R1+0x1250] ;  /* 0x0012500001ec7983 */ /* 0x000ee20000300800 */
[----:B------:R-:W3:Y:S05]  /*7a770*/  LDL.LU R237, [R1+0x1254] ;  /* 0x0012540001ed7983 */ /* 0x000eea0000300800 */
[----:B------:R-:W-:Y:S02]  /*7a780*/  IMAD.MOV.U32 R238, RZ, RZ, R129 ;  /* 0x000000ffffee7224 */ /* 0x000fe400078e0081 */
[----:B------:R-:W-:-:S02]  /*7a790*/  IMAD.MOV.U32 R239, RZ, RZ, R128 ;  /* 0x000000ffffef7224 */ /* 0x000fc400078e0080 */
[C---:B----4-:R-:W-:Y:S11]  /*7a7a0*/  HMMA.1688.F32.TF32 R128, R164.reuse, R130, R172 ;  /* 0x00000082a480723c */ /* 0x050ff600000810ac */
[----:B------:R-:W-:Y:S01]  /*7a7b0*/  @!UPT UIADD3 URZ, URZ, URZ, URZ ;  /* 0x0000003f3f3ff290 */ /* 0x000fe2000fffe03f */
[----:B------:R-:W-:Y:S01]  /*7a7c0*/  STL.64 [R1+0x2cf8], R118 ;  /* 0x002cf87601007387 */ /* 0x000fe20000100a00 */
[----:B------:R-:W-:Y:S02]  /*7a7d0*/  STL.64 [R1+0x2cf0], R116 ;  /* 0x002cf07401007387 */ /* 0x000fe40000100a00 */
[----:B------:R-:W4:Y:S02]  /*7a7e0*/  LDL.LU R172, [R1+0x1240] ;  /* 0x0012400001ac7983 */ /* 0x000f240000300800 */
[----:B------:R-:W4:Y:S02]  /*7a7f0*/  LDL.LU R173, [R1+0x1244] ;  /* 0x0012440001ad7983 */ /* 0x000f240000300800 */
[----:B------:R-:W-:Y:S02]  /*7a800*/  IMAD.MOV.U32 R174, RZ, RZ, R125 ;  /* 0x000000ffffae7224 */ /* 0x000fe400078e007d */
[----:B------:R-:W-:Y:S02]  /*7a810*/  IMAD.MOV.U32 R175, RZ, RZ, R124 ;  /* 0x000000ffffaf7224 */ /* 0x000fe400078e007c */
[----:B------:R-:W-:Y:S07]  /*7a820*/  HMMA.1688.F32.TF32 R124, R164, R126, R176 ;  /* 0x0000007ea47c723c */ /* 0x000fee00000810b0 */
[----:B------:R-:W-:-:S02]  /*7a830*/  IMAD.MOV.U32 R178, RZ, RZ, R121 ;  /* 0x000000ffffb27224 */ /* 0x000fc400078e0079 */
[----:B------:R-:W-:Y:S02]  /*7a840*/  IMAD.MOV.U32 R179, RZ, RZ, R120 ;  /* 0x000000ffffb37224 */ /* 0x000fe400078e0078 */
[----:B------:R-:W-:Y:S01]  /*7a850*/  HMMA.1688.F32.TF32 R120, R164, R122, R168 ;  /* 0x0000007aa478723c */ /* 0x000fe200000810a8 */
[----:B------:R-:W-:Y:S01]  /*7a860*/  STL.64 [R1+0x2d08], R130 ;  /* 0x002d088201007387 */ /* 0x000fe20000100a00 */
[----:B------:R-:W-:Y:S02]  /*7a870*/  STL.64 [R1+0x2d00], R128 ;  /* 0x002d008001007387 */ /* 0x000fe40000100a00 */
[----:B------:R-:W4:Y:S02]  /*7a880*/  LDL.LU R176, [R1+0x1230] ;  /* 0x0012300001b07983 */ /* 0x000f240000300800 */
[----:B------:R-:W4:Y:S06]  /*7a890*/  LDL.LU R177, [R1+0x1234] ;  /* 0x0012340001b17983 */ /* 0x000f2c0000300800 */
[----:B------:R-:W-:Y:S01]  /*7a8a0*/  STL.64 [R1+0x2d18], R126 ;  /* 0x002d187e01007387 */ /* 0x000fe20000100a00 */
[----:B------:R-:W-:Y:S10]  /*7a8b0*/  STL.64 [R1+0x2d10], R124 ;  /* 0x002d107c01007387 */ /* 0x000ff40000100a00 */
[----:B------:R-:W-:Y:S01]  /*7a8c0*/  STL.64 [R1+0x2d28], R122 ;  /* 0x002d287a01007387 */ /* 0x000fe20000100a00 */
[----:B------:R-:W-:Y:S01]  /*7a8d0*/  STL.64 [R1+0x2d20], R120 ;  /* 0x002d207801007387 */ /* 0x000fe20000100a00 */
[C---:B--2---:R-:W-:Y:S02]  /*7a8e0*/  HMMA.1688.F32.TF32 R164, R160.reuse, R32, R228 ;  /* 0x00000020a0a4723c */ /* 0x044fe400000810e4 */
[----:B------:R-:W2:Y:S01]  /*7a8f0*/  LDL.LU R228, [R1+0x1220] ;  /* 0x0012200001e47983 */ /* 0x000ea20000300800 */
[----:B------:R-:W2:Y:S02]  /*7a900*/  LDL.LU R229, [R1+0x1224] ;  /* 0x0012240001e57983 */ /* 0x000ea40000300800 */
[----:B------:R-:W2:Y:S02]  /*7a910*/  LDL.LU R230, [R1+0x1228] ;  /* 0x0012280001e67983 */ /* 0x000ea40000300800 */
[----:B------:R-:W2:Y:S11]  /*7a920*/  LDL.LU R231, [R1+0x122c] ;  /* 0x00122c0001e77983 */ /* 0x000eb60000300800 */
[----:B------:R-:W-:Y:S05]  /*7a930*/  @!UPT UIADD3 URZ, URZ, URZ, URZ ;  /* 0x0000003f3f3ff290 */ /* 0x000fea000fffe03f */
[----:B------:R-:W-:Y:S01]  /*7a940*/  STL [R1+0x297c], R164 ;  /* 0x00297ca401007387 */ /* 0x000fe20000100800 */
[----:B------:R-:W-:Y:S02]  /*7a950*/  STL [R1+0x2978], R165 ;  /* 0x002978a501007387 */ /* 0x000fe40000100800 */
[----:B------:R-:W-:Y:S02]  /*7a960*/  STL [R1+0x2974], R166 ;  /* 0x002974a601007387 */ /* 0x000fe40000100800 */
[----:B------:R-:W-:Y:S01]  /*7a970*/  STL [R1+0x2970], R167 ;  /* 0x002970a701007387 */ /* 0x000fe20000100800 */
[C---:B---3--:R-:W-:Y:S01]  /*7a980*/  HMMA.1688.F32.TF32 R168, R160.reuse, R72, R236 ;  /* 0x00000048a0a8723c */ /* 0x048fe200000810ec */
[----:B------:R-:W3:Y:S01]  /*7a990*/  LDL.LU R236, [R1+0x1210] ;  /* 0x0012100001ec7983 */ /* 0x000ee20000300800 */
[----:B------:R-:W3:Y:S02]  /*7a9a0*/  LDL.LU R237, [R1+0x1214] ;  /* 0x0012140001ed7983 */ /* 0x000ee40000300800 */
[----:B------:R-:W3:Y:S02]  /*7a9b0*/  LDL.LU R238, [R1+0x1218] ;  /* 0x0012180001ee7983 */ /* 0x000ee40000300800 */
[----:B------:R-:W3:Y:S02]  /*7a9c0*/  LDL.LU R239, [R1+0x121c] ;  /* 0x00121c0001ef7983 */ /* 0x000ee40000300800 */
[C---:B----4-:R-:W-:Y:S11]  /*7a9d0*/  HMMA.1688.F32.TF32 R172, R160.reuse, R64, R172 ;  /* 0x00000040a0ac723c */ /* 0x050ff600000810ac */
[----:B------:R-:W-:Y:S04]  /*7a9e0*/  @!UPT UIADD3 URZ, URZ, URZ, URZ ;  /* 0x0000003f3f3ff290 */ /* 0x000fe8000fffe03f */
[----:B------:R-:W-:Y:S01]  /*7a9f0*/  STL [R1+0x298c], R168 ;  /* 0x00298ca801007387 */ /* 0x000fe20000100800 */
[----:B------:R-:W-:Y:S02]  /*7aa00*/  STL [R1+0x2988], R169 ;  /* 0x002988a901007387 */ /* 0x000fe40000100800 */
[----:B------:R-:W-:Y:S02]  /*7aa10*/  STL [R1+0x2984], R170 ;  /* 0x002984aa01007387 */ /* 0x000fe40000100800 */
[----:B------:R-:W-:Y:S03]  /*7aa20*/  STL [R1+0x2980], R171 ;  /* 0x002980ab01007387 */ /* 0x000fe60000100800 */
        /* <DEDUP_REMOVED lines=8> */
[C---:B------:R-:W-:Y:S01]  /*7aab0*/  HMMA.1688.F32.TF32 R176, R160.reuse, R48, R176 ;  /* 0x00000030a0b0723c */ /* 0x040fe200000810b0 */
[----:B------:R-:W4:Y:S01]  /*7aac0*/  LDL.LU R192, [R1+0x11f0] ;  /* 0x0011f00001c07983 */ /* 0x000f220000300800 */
[----:B------:R-:W4:Y:S02]  /*7aad0*/  LDL.LU R193, [R1+0x11f4] ;  /* 0x0011f40001c17983 */ /* 0x000f240000300800 */
[----:B------:R-:W4:Y:S02]  /*7aae0*/  LDL.LU R194, [R1+0x11f8] ;  /* 0x0011f80001c27983 */ /* 0x000f240000300800 */
[----:B------:R-:W4:Y:S11]  /*7aaf0*/  LDL.LU R195, [R1+0x11fc] ;  /* 0x0011fc0001c37983 */ /* 0x000f360000300800 */
[----:B------:R-:W-:Y:S06]  /*7ab00*/  @!UPT UIADD3 URZ, URZ, URZ, URZ ;  /* 0x0000003f3f3ff290 */ /* 0x000fec000fffe03f */
[----:B------:R-:W-:Y:S01]  /*7ab10*/  STL [R1+0x29ac], R176 ;  /* 0x0029acb001007387 */ /* 0x000fe20000100800 */
[----:B------:R-:W-:Y:S02]  /*7ab20*/  STL [R1+0x29a8], R177 ;  /* 0x0029a8b101007387 */ /* 0x000fe40000100800 */
[----:B------:R-:W-:Y:S02]  /*7ab30*/  STL [R1+0x29a4], R178 ;  /* 0x0029a4b201007387 */ /* 0x000fe40000100800 */
[----:B------:R-:W-:Y:S01]  /*7ab40*/  STL [R1+0x29a0], R179 ;  /* 0x0029a0b301007387 */ /* 0x000fe20000100800 */
[----:B------:R-:W-:Y:S01]  /*7ab50*/  MOV R36, R43 ;  /* 0x0000002b00247202 */ /* 0x000fe20000000f00 */
[----:B------:R-:W-:Y:S01]  /*7ab60*/  IMAD.MOV.U32 R37, RZ, RZ, R42 ;  /* 0x000000ffff257224 */ /* 0x000fe200078e002a */
[C---:B--2---:R-:W-:Y:S01]  /*7ab70*/  HMMA.1688.F32.TF32 R180, R160.reuse, R12, R228 ;  /* 0x0000000ca0b4723c */ /* 0x044fe200000810e4 */
[----:B------:R-:W2:Y:S01]  /*7ab80*/  LDL.LU R228, [R1+0x11e0] ;  /* 0x0011e00001e47983 */ /* 0x000ea20000300800 */
[----:B------:R-:W2:Y:S02]  /*7ab90*/  LDL.LU R229, [R1+0x11e4] ;  /* 0x0011e40001e57983 */ /* 0x000ea40000300800 */
[----:B------:R-:W2:Y:S02]  /*7aba0*/  LDL.LU R230, [R1+0x11e8] ;  /* 0x0011e80001e67983 */ /* 0x000ea40000300800 */
[----:B------:R-:W2:Y:S11]  /*7abb0*/  LDL.LU R231, [R1+0x11ec] ;  /* 0x0011ec0001e77983 */ /* 0x000eb60000300800 */
[----:B------:R-:W-:Y:S06]  /*7abc0*/  @!UPT UIADD3 URZ, URZ, URZ, URZ ;  /* 0x0000003f3f3ff290 */ /* 0x000fec000fffe03f */
[----:B------:R-:W-:Y:S01]  /*7abd0*/  STL [R1+0x29bc], R180 ;  /* 0x0029bcb401007387 */ /* 0x000fe20000100800 */
[----:B------:R-:W-:Y:S02]  /*7abe0*/  STL [R1+0x29b8], R181 ;  /* 0x0029b8b501007387 */ /* 0x000fe40000100800 */
[----:B------:R-:W-:Y:S02]  /*7abf0*/  STL [R1+0x29b4], R182 ;  /* 0x0029b4b601007387 */ /* 0x000fe40000100800 */
[----:B------:R-:W-:Y:S01]  /*7ac00*/  STL [R1+0x29b0], R183 ;  /* 0x0029b0b701007387 */ /* 0x000fe20000100800 */
[----:B------:R-:W2:Y:S01]  /*7ac10*/  LDL.LU R200, [R1+0x11d0] ;  /* 0x0011d00001c87983 */ /* 0x000ea20000300800 */
[----:B------:R-:W2:Y:S02]  /*7ac20*/  LDL.LU R201, [R1+0x11d4] ;  /* 0x0011d40001c97983 */ /* 0x000ea40000300800 */
[----:B------:R-:W2:Y:S02]  /*7ac30*/  LDL.LU R202, [R1+0x11d8] ;  /* 0x0011d80001ca7983 */ /* 0x000ea40000300800 */
[----:B------:R-:W2:Y:S01]  /*7ac40*/  LDL.LU R203, [R1+0x11dc] ;  /* 0x0011dc0001cb7983 */ /* 0x000ea20000300800 */
[----:B---3--:R-:W-:Y:S01]  /*7ac50*/  HMMA.1688.F32.TF32 R184, R160, R36, R236 ;  /* 0x00000024a0b8723c */ /* 0x008fe200000810ec */
[----:B------:R-:W3:Y:S01]  /*7ac60*/  LDL.LU R236, [R1+0x11c0] ;  /* 0x0011c00001ec7983 */ /* 0x000ee20000300800 */
[----:B------:R-:W3:Y:S02]  /*7ac70*/  LDL.LU R237, [R1+0x11c4] ;  /* 0x0011c40001ed7983 */ /* 0x000ee40000300800 */
[----:B------:R-:W3:Y:S02]  /*7ac80*/  LDL.LU R238, [R1+0x11c8] ;  /* 0x0011c80001ee7983 */ /* 0x000ee40000300800 */
[----:B------:R-:W3:Y:S02]  /*7ac90*/  LDL.LU R239, [R1+0x11cc] ;  /* 0x0011cc0001ef7983 */ /* 0x000ee40000300800 */
[----:B------:R-:W-:-:S02]  /*7aca0*/  IMAD.MOV.U32 R41, RZ, RZ, R44 ;  /* 0x000000ffff297224 */ /* 0x000fc400078e002c */
[----:B------:R-:W-:Y:S02]  /*7acb0*/  IMAD.MOV.U32 R40, RZ, RZ, R45 ;  /* 0x000000ffff287224 */ /* 0x000fe400078e002d */
[----:B------:R-:W-:Y:S02]  /*7acc0*/  IMAD.MOV.U32 R16, RZ, RZ, R41 ;  /* 0x000000ffff107224 */ /* 0x000fe400078e0029 */
[----:B------:R-:W-:-:S09]  /*7acd0*/  IMAD.MOV.U32 R17, RZ, RZ, R40 ;  /* 0x000000ffff117224 */ /* 0x000fd200078e0028 */
[----:B------:R-:W-:Y:S01]  /*7ace0*/  STL [R1+0x29cc], R184 ;  /* 0x0029ccb801007387 */ /* 0x000fe20000100800 */
[----:B------:R-:W-:Y:S01]  /*7acf0*/  STL [R1+0x29c8], R185 ;  /* 0x0029c8b901007387 */ /* 0x000fe20000100800 */
[C---:B----4-:R-:W-:Y:S02]  /*7ad00*/  HMMA.1688.F32.TF32 R188, R160.reuse, R16, R188 ;  /* 0x00000010a0bc723c */ /* 0x050fe400000810bc */
[----:B------:R-:W-:Y:S01]  /*7ad10*/  STL [R1+0x29c4], R186 ;  /* 0x0029c4ba01007387 */ /* 0x000fe20000100800 */
[----:B------:R-:W-:Y:S05]  /*7ad20*/  STL [R1+0x29c0], R187 ;  /* 0x0029c0bb01007387 */ /* 0x000fea0000100800 */
[C---:B------:R-:W-:Y:S11]  /*7ad30*/  HMMA.1688.F32.TF32 R192, R160.reuse, R80, R192 ;  /* 0x00000050a0c0723c */ /* 0x040ff600000810c0 */
        /* <DEDUP_REMOVED lines=9> */
[----:B------:R-:W-:Y:S01]  /*7add0*/  STL [R1+0x29ec], R192 ;  /* 0x0029ecc001007387 */ /* 0x000fe20000100800 */
[----:B------:R-:W-:Y:S02]  /*7ade0*/  STL [R1+0x29e8], R193 ;  /* 0x0029e8c101007387 */ /* 0x000fe40000100800 */
[----:B------:R-:W-:Y:S02]  /*7adf0*/  STL [R1+0x29e4], R194 ;  /* 0x0029e4c201007387 */ /* 0x000fe40000100800 */
[----:B------:R-:W-:Y:S01]  /*7ae00*/  STL [R1+0x29e0], R195 ;  /* 0x0029e0c301007387 */ /* 0x000fe20000100800 */
[C---:B--2---:R-:W-:Y:S01]  /*7ae10*/  HMMA.1688.F32.TF32 R196, R160.reuse, R156, R228 ;  /* 0x0000009ca0c4723c */ /* 0x044fe200000810e4 */
[----:B------:R-:W2:Y:S01]  /*7ae20*/  LDL.LU R228, [R1+0x11a0] ;  /* 0x0011a00001e47983 */ /* 0x000ea20000300800 */
[----:B------:R-:W2:Y:S02]  /*7ae30*/  LDL.LU R229, [R1+0x11a4] ;  /* 0x0011a40001e57983 */ /* 0x000ea40000300800 */
[----:B------:R-:W2:Y:S02]  /*7ae40*/  LDL.LU R230, [R1+0x11a8] ;  /* 0x0011a80001e67983 */ /* 0x000ea40000300800 */
[----:B------:R-:W2:Y:S02]  /*7ae50*/  LDL.LU R231, [R1+0x11ac] ;  /* 0x0011ac0001e77983 */ /* 0x000ea40000300800 */
[C---:B------:R-:W-:Y:S11]  /*7ae60*/  HMMA.1688.F32.TF32 R200, R160.reuse, R152, R200 ;  /* 0x00000098a0c8723c */ /* 0x040ff600000810c8 */
        /* <DEDUP_REMOVED lines=13> */
[C---:B---3--:R-:W-:Y:S01]  /*7af40*/  HMMA.1688.F32.TF32 R204, R160.reuse, R148, R236 ;  /* 0x00000094a0cc723c */ /* 0x048fe200000810ec */
[----:B------:R-:W3:Y:S01]  /*7af50*/  LDL.LU R236, [R1+0x1180] ;  /* 0x0011800001ec7983 */ /* 0x000ee20000300800 */
[----:B------:R-:W3:Y:S02]  /*7af60*/  LDL.LU R237, [R1+0x1184] ;  /* 0x0011840001ed7983 */ /* 0x000ee40000300800 */
[----:B------:R-:W3:Y:S02]  /*7af70*/  LDL.LU R238, [R1+0x1188] ;  /* 0x0011880001ee7983 */ /* 0x000ee40000300800 */
[----:B------:R-:W3:Y:S11]  /*7af80*/  LDL.LU R239, [R1+0x118c] ;  /* 0x00118c0001ef7983 */ /* 0x000ef60000300800 */
[----:B------:R-:W-:Y:S06]  /*7af90*/  @!UPT UIADD3 URZ, URZ, URZ, URZ ;  /* 0x0000003f3f3ff290 */ /* 0x000fec000fffe03f */
[----:B------:R-:W-:Y:S01]  /*7afa0*/  STL [R1+0x2a1c], R204 ;  /* 0x002a1ccc01007387 */ /* 0x000fe20000100800 */
[----:B------:R-:W-:Y:S02]  /*7afb0*/  STL [R1+0x2a18], R205 ;  /* 0x002a18cd01007387 */ /* 0x000fe40000100800 */
[----:B------:R-:W-:Y:S02]  /*7afc0*/  STL [R1+0x2a14], R206 ;  /* 0x002a14ce01007387 */ /* 0x000fe40000100800 */
[----:B------:R-:W-:Y:S01]  /*7afd0*/  STL [R1+0x2a10], R207 ;  /* 0x002a10cf01007387 */ /* 0x000fe20000100800 */
[C---:B----4-:R-:W-:Y:S01]  /*7afe0*/  HMMA.1688.F32.TF32 R208, R160.reuse, R144, R232 ;  /* 0x00000090a0d0723c */ /* 0x050fe200000810e8 */
        /* <DEDUP_REMOVED lines=13> */
[----:B------:R-:W2:Y:S01]  /*7b0c0*/  LDL.LU R231, [R1+0x8ec] ;  /* 0x0008ec0001e77983 */ /* 0x000ea20000300800 */
[----:B------:R-:W2:Y:S01]  /*7b0d0*/  LDL.LU R224, [R1+0x5c0] ;  /* 0x0005c00001e07983 */ /* 0x000ea20000300800 */
[----:B------:R-:W2:Y:S02]  /*7b0e0*/  LDL.LU R225, [R1+0x5c4] ;  /* 0x0005c40001e17983 */ /* 0x000ea40000300800 */
[----:B------:R-:W2:Y:S02]  /*7b0f0*/  LDL.LU R226, [R1+0x5c8] ;  /* 0x0005c80001e27983 */ /* 0x000ea40000300800 */
[----:B------:R-:W2:Y:S11]  /*7b100*/  LDL.LU R227, [R1+0x5cc] ;  /* 0x0005cc0001e37983 */ /* 0x000eb60000300800 */
[----:B------:R-:W-:Y:S01]  /*7b110*/  STL [R1+0x2a3c], R212 ;  /* 0x002a3cd401007387 */ /* 0x000fe20000100800 */
[----:B------:R-:W-:Y:S02]  /*7b120*/  STL [R1+0x2a38], R213 ;  /* 0x002a38d501007387 */ /* 0x000fe40000100800 */
[----:B------:R-:W-:Y:S02]  /*7b130*/  STL [R1+0x2a34], R214 ;  /* 0x002a34d601007387 */ /* 0x000fe40000100800 */
[----:B------:R-:W-:Y:S01]  /*7b140*/  STL [R1+0x2a30], R215 ;  /* 0x002a30d701007387 */ /* 0x000fe20000100800 */
[C---:B------:R-:W-:Y:S08]  /*7b150*/  HMMA.1688.F32.TF32 R216, R160.reuse, R108, R216 ;  /* 0x0000006ca0d8723c */ /* 0x040ff000000810d8 */
[C---:B---3--:R-:W-:Y:S11]  /*7b160*/  HMMA.1688.F32.TF32 R220, R160.reuse, R104, R236 ;  /* 0x00000068a0dc723c */ /* 0x048ff600000810ec */
[----:B------:R-:W-:Y:S04]  /*7b170*/  @!UPT UIADD3 URZ, URZ, URZ, URZ ;  /* 0x0000003f3f3ff290 */ /* 0x000fe8000fffe03f */
[----:B------:R-:W-:Y:S01]  /*7b180*/  STL [R1+0x2a4c], R216 ;  /* 0x002a4cd801007387 */ /* 0x000fe20000100800 */
[----:B------:R-:W-:Y:S02]  /*7b190*/  STL [R1+0x2a48], R217 ;  /* 0x002a48d901007387 */ /* 0x000fe40000100800 */
[----:B------:R-:W-:Y:S02]  /*7b1a0*/  STL [R1+0x2a44], R218 ;  /* 0x002a44da01007387 */ /* 0x000fe40000100800 */
[----:B------:R-:W-:Y:S01]  /*7b1b0*/  STL [R1+0x2a40], R219 ;  /* 0x002a40db01007387 */ /* 0x000fe20000100800 */
[----:B------:R-:W3:Y:S01]  /*7b1c0*/  LDL.LU R236, [R1+0x200] ;  /* 0x0002000001ec7983 */ /* 0x000ee20000300800 */
[----:B------:R-:W3:Y:S02]  /*7b1d0*/  LDL.LU R237, [R1+0x204] ;  /* 0x0002040001ed7983 */ /* 0x000ee40000300800 */
[----:B------:R-:W3:Y:S02]  /*7b1e0*/  LDL.LU R238, [R1+0x208] ;  /* 0x0002080001ee7983 */ /* 0x000ee40000300800 */
[----:B------:R-:W3:Y:S01]  /*7b1f0*/  LDL.LU R239, [R1+0x20c] ;  /* 0x00020c0001ef7983 */ /* 0x000ee20000300800 */
[----:B------:R-:W-:Y:S01]  /*7b200*/  STL [R1+0x2a5c], R220 ;  /* 0x002a5cdc01007387 */ /* 0x000fe20000100800 */
[----:B------:R-:W-:Y:S02]  /*7b210*/  STL [R1+0x2a58], R221 ;  /* 0x002a58dd01007387 */ /* 0x000fe40000100800 */
[----:B------:R-:W-:Y:S02]  /*7b220*/  STL [R1+0x2a54], R222 ;  /* 0x002a54de01007387 */ /* 0x000fe40000100800 */
[----:B------:R-:W-:Y:S01]  /*7b230*/  STL [R1+0x2a50], R223 ;  /* 0x002a50df01007387 */ /* 0x000fe20000100800 */
[----:B----4-:R-:W-:Y:S01]  /*7b240*/  HMMA.1688.F32.TF32 R160, R160, R100, R232 ;  /* 0x00000064a0a0723c */ /* 0x010fe200000810e8 */
        /* <DEDUP_REMOVED lines=9> */
[C---:B--2---:R-:W-:Y:S11]  /*7b2e0*/  HMMA.1688.F32.TF32 R228, R96.reuse, R32, R228 ;  /* 0x0000002060e4723c */ /* 0x044ff600000810e4 */
[----:B------:R-:W-:Y:S11]  /*7b2f0*/  @!UPT UIADD3 URZ, URZ, URZ, URZ ;  /* 0x0000003f3f3ff290 */ /* 0x000ff6000fffe03f */
[----:B------:R-:W-:Y:S01]  /*7b300*/  @!UPT UIADD3 URZ, URZ, URZ, URZ ;  /* 0x0000003f3f3ff290 */ /* 0x000fe2000fffe03f */
        /* <DEDUP_REMOVED lines=8> */
[C---:B------:R-:W-:Y:S01]  /*7b390*/  HMMA.1688.F32.TF32 R224, R96.reuse, R72, R224 ;  /* 0x0000004860e0723c */ /* 0x040fe200000810e0 */
        /* <DEDUP_REMOVED lines=10> */
[C---:B---3--:R-:W-:Y:S03]  /*7b440*/  HMMA.1688.F32.TF32 R4, R96.reuse, R64, R236 ;  /* 0x000000406004723c */ /* 0x048fe600000810ec */
[----:B------:R-:W-:Y:S04]  /*7b450*/  LDS R236, [R2+0x28100] ;  /* 0x0281000002ec7984 */ /* 0x000fe80000000800 */
[----:B------:R-:W-:Y:S04]  /*7b460*/  LDS R238, [R2+0x2a100] ;  /* 0x02a1000002ee7984 */ /* 0x000fe80000000800 */
[----:B------:R-:W-:Y:S04]  /*7b470*/  LDS R237, [R3+0x28100] ;  /* 0x0281000003ed7984 */ /* 0x000fe80000000800 */
[----:B------:R-:W1:Y:S08]  /*7b480*/  LDS R239, [R3+0x2a100] ;  /* 0x02a1000003ef7984 */ /* 0x000e700000000800 */
[----:B------:R-:W-:Y:S01]  /*7b490*/  STL.64 [R1+0x200], R4 ;  /* 0x0002000401007387 */ /* 0x000fe20000100a00 */
[----:B------:R4:W-:Y:S02]  /*7b4a0*/  STL.64 [R1+0x208], R6 ;  /* 0x0002080601007387 */ /* 0x0009e40000100a00 */
[----:B------:R-:W3:Y:S02]  /*7b4b0*/  LDL.LU R45, [R1+0x1144] ;  /* 0x00114400012d7983 */ /* 0x000ee40000300800 */
[----:B------:R-:W3:Y:S01]  /*7b4c0*/  LDL.LU R46, [R1+0x1148] ;  /* 0x00114800012e7983 */ /* 0x000ee20000300800 */
[----:B------:R-:W3:Y:S01]  /*7b4d0*/  LDL.LU R47, [R1+0x114c] ;  /* 0x00114c00012f7983 */ /* 0x000ee20000300800 */
[----:B------:R-:W3:Y:S02]  /*7b4e0*/  LDL.LU R248, [R1+0x1130] ;  /* 0x0011300001f87983 */ /* 0x000ee40000300800 */
[----:B------:R-:W3:Y:S02]  /*7b4f0*/  LDL.LU R249, [R1+0x1134] ;  /* 0x0011340001f97983 */ /* 0x000ee40000300800 */
[----:B------:R-:W3:Y:S01]  /*7b500*/  LDL.LU R250, [R1+0x1138] ;  /* 0x0011380001fa7983 */ /* 0x000ee20000300800 */
[----:B------:R-:W3:Y:S01]  /*7b510*/  LDL.LU R251, [R1+0x113c] ;  /* 0x00113c0001fb7983 */ /* 0x000ee20000300800 */
[C---:B----4-:R-:W-:Y:S03]  /*7b520*/  HMMA.1688.F32.TF32 R4, R96.reuse, R48, R232 ;  /* 0x000000306004723c */ /* 0x050fe600000810e8 */
[----:B------:R-:W4:Y:S01]  /*7b530*/  LDL.LU R232, [R1+0x1120] ;  /* 0x0011200001e87983 */ /* 0x000f220000300800 */
[----:B------:R-:W4:Y:S02]  /*7b540*/  LDL.LU R233, [R1+0x1124] ;  /* 0x0011240001e97983 */ /* 0x000f240000300800 */
[----:B------:R-:W4:Y:S02]  /*7b550*/  LDL.LU R234, [R1+0x1128] ;  /* 0x0011280001ea7983 */ /* 0x000f240000300800 */
[----:B------:R-:W4:Y:S11]  /*7b560*/  LDL.LU R235, [R1+0x112c] ;  /* 0x00112c0001eb7983 */ /* 0x000f360000300800 */
[----:B------:R-:W-:Y:S05]  /*7b570*/  @!UPT UIADD3 URZ, URZ, URZ, URZ ;  /* 0x0000003f3f3ff290 */ /* 0x000fea000fffe03f */
[----:B------:R-:W-:Y:S01]  /*7b580*/  IMAD.MOV.U32 R154, RZ, RZ, R4 ;  /* 0x000000ffff9a7224 */ /* 0x000fe200078e0004 */
[----:B------:R-:W-:Y:S01]  /*7b590*/  MOV R155, R5 ;  /* 0x00000005009b7202 */ /* 0x000fe20000000f00 */
        /* <DEDUP_REMOVED lines=9> */
[C---:B------:R-:W-:Y:S01]  /*7b630*/  HMMA.1688.F32.TF32 R4, R96.reuse, R36, R40 ;  /* 0x000000246004723c */ /* 0x040fe20000081028 */
[----:B------:R-:W2:Y:S01]  /*7b640*/  LDL.LU R40, [R1+0x1580] ;  /* 0x0015800001287983 */ /* 0x000ea20000300800 */
[----:B------:R-:W2:Y:S02]  /*7b650*/  LDL.LU R41, [R1+0x1584] ;  /* 0x0015840001297983 */ /* 0x000ea40000300800 */
[----:B------:R-:W2:Y:S02]  /*7b660*/  LDL.LU R42, [R1+0x1588] ;  /* 0x00158800012a7983 */ /* 0x000ea40000300800 */
[----:B------:R-:W2:Y:S11]  /*7b670*/  LDL.LU R43, [R1+0x158c] ;  /* 0x00158c00012b7983 */ /* 0x000eb60000300800 */
[----:B------:R-:W-:Y:S07]  /*7b680*/  @!UPT UIADD3 URZ, URZ, URZ, URZ ;  /* 0x0000003f3f3ff290 */ /* 0x000fee000fffe03f */
[----:B------:R-:W-:Y:S02]  /*7b690*/  IMAD.MOV.U32 R110, RZ, RZ, R4 ;  /* 0x000000ffff6e7224 */ /* 0x000fe400078e0004 */
[----:B------:R-:W-:Y:S01]  /*7b6a0*/  IMAD.MOV.U32 R111, RZ, RZ, R5 ;  /* 0x000000ffff6f7224 */ /* 0x000fe200078e0005 */
[----:B------:R-:W-:Y:S01]  /*7b6b0*/  MOV R142, R6 ;  /* 0x00000006008e7202 */ /* 0x000fe20000000f00 */
        /* <DEDUP_REMOVED lines=8> */
[C---:B------:R-:W-:Y:S01]  /*7b740*/  HMMA.1688.F32.TF32 R4, R96.reuse, R80, R248 ;  /* 0x000000506004723c */ /* 0x040fe200000810f8 */
[----:B------:R-:W3:Y:S01]  /*7b750*/  LDL.LU R248, [R1+0x1570] ;  /* 0x0015700001f87983 */ /* 0x000ee20000300800 */
[----:B------:R-:W3:Y:S02]  /*7b760*/  LDL.LU R249, [R1+0x1574] ;  /* 0x0015740001f97983 */ /* 0x000ee40000300800 */
[----:B------:R-:W3:Y:S02]  /*7b770*/  LDL.LU R250, [R1+0x1578] ;  /* 0x0015780001fa7983 */ /* 0x000ee40000300800 */
[----:B------:R-:W3:Y:S11]  /*7b780*/  LDL.LU R251, [R1+0x157c] ;  /* 0x00157c0001fb7983 */ /* 0x000ef60000300800 */
[----:B------:R-:W-:Y:S07]  /*7b790*/  @!UPT UIADD3 URZ, URZ, URZ, URZ ;  /* 0x0000003f3f3ff290 */ /* 0x000fee000fffe03f */
[----:B------:R-:W-:Y:S01]  /*7b7a0*/  IMAD.MOV.U32 R166, RZ, RZ, R6 ;  /* 0x000000ffffa67224 */ /* 0x000fe200078e0006 */
[----:B------:R-:W-:Y:S01]  /*7b7b0*/  MOV R167, R7 ;  /* 0x0000000700a77202 */ /* 0x000fe20000000f00 */
[----:B------:R-:W-:Y:S02]  /*7b7c0*/  IMAD.MOV.U32 R164, RZ, RZ, R4 ;  /* 0x000000ffffa47224 */ /* 0x000fe400078e0004 */
[----:B------:R-:W-:Y:S02]  /*7b7d0*/  IMAD.MOV.U32 R165, RZ, RZ, R5 ;  /* 0x000000ffffa57224 */ /* 0x000fe400078e0005 */
[----:B------:R-:W-:Y:S03]  /*7b7e0*/  STL.64 [R1+0x2d38], R166 ;  /* 0x002d38a601007387 */ /* 0x000fe60000100a00 */
[----:B------:R-:W-:Y:S02]  /*7b7f0*/  STL.64 [R1+0x2d30], R164 ;  /* 0x002d30a401007387 */ /* 0x000fe40000100a00 */
        /* <DEDUP_REMOVED lines=8> */
[C---:B----4-:R-:W-:Y:S01]  /*7b880*/  HMMA.1688.F32.TF32 R4, R96.reuse, R156, R232 ;  /* 0x0000009c6004723c */ /* 0x050fe200000810e8 */
[----:B------:R-:W-:Y:S01]  /*7b890*/  LDS R232, [R2+0x28180] ;  /* 0x0281800002e87984 */ /* 0x000fe20000000800 */
[----:B------:R-:W-:Y:S04]  /*7b8a0*/  LDS R234, [R2+0x2a180] ;  /* 0x02a1800002ea7984 */ /* 0x000fe80000000800 */
[----:B------:R-:W-:Y:S04]  /*7b8b0*/  LDS R233, [R3+0x28180] ;  /* 0x0281800003e97984 */ /* 0x000fe80000000800 */
[----:B------:R-:W4:Y:S11]  /*7b8c0*/  LDS R235, [R3+0x2a180] ;  /* 0x02a1800003eb7984 */ /* 0x000f360000000800 */
[----:B------:R-:W-:Y:S03]  /*7b8d0*/  @!UPT UIADD3 URZ, URZ, URZ, URZ ;  /* 0x0000003f3f3ff290 */ /* 0x000fe6000fffe03f */
[----:B------:R-:W-:Y:S02]  /*7b8e0*/  IMAD.MOV.U32 R170, RZ, RZ, R6 ;  /* 0x000000ffffaa7224 */ /* 0x000fe400078e0006 */
[----:B------:R-:W-:Y:S02]  /*7b8f0*/  IMAD.MOV.U32 R171, RZ, RZ, R7 ;  /* 0x000000ffffab7224 */ /* 0x000fe400078e0007 */
[----:B------:R-:W-:Y:S02]  /*7b900*/  IMAD.MOV.U32 R168, RZ, RZ, R4 ;  /* 0x000000ffffa87224 */ /* 0x000fe400078e0004 */
[----:B------:R-:W-:Y:S01]  /*7b910*/  IMAD.MOV.U32 R169, RZ, RZ, R5 ;  /* 0x000000ffffa97224 */ /* 0x000fe200078e0005 */
[----:B------:R-:W-:Y:S04]  /*7b920*/  STL.64 [R1+0x2d48], R170 ;  /* 0x002d48aa01007387 */ /* 0x000fe80000100a00 */
[----:B------:R-:W-:Y:S02]  /*7b930*/  STL.64 [R1+0x2d40], R168 ;  /* 0x002d40a801007387 */ /* 0x000fe40000100a00 */
[----:B------:R-:W4:Y:S02]  /*7b940*/  LDL.LU R44, [R1+0x1540] ;  /* 0x00154000012c7983 */ /* 0x000f240000300800 */
[----:B------:R-:W4:Y:S01]  /*7b950*/  LDL.LU R45, [R1+0x1544] ;  /* 0x00154400012d7983 */ /* 0x000f220000300800 */
[----:B------:R-:W4:Y:S01]  /*7b960*/  LDL.LU R46, [R1+0x1548] ;  /* 0x00154800012e7983 */ /* 0x000f220000300800 */
[----:B------:R-:W4:Y:S01]  /*7b970*/  LDL.LU R47, [R1+0x154c] ;  /* 0x00154c00012f7983 */ /* 0x000f220000300800 */
[C---:B--2---:R-:W-:Y:S02]  /*7b980*/  HMMA.1688.F32.TF32 R4, R96.reuse, R152, R40 ;  /* 0x000000986004723c */ /* 0x044fe40000081028 */
[----:B------:R-:W2:Y:S01]  /*7b990*/  LDL.LU R40, [R1+0x1530] ;  /* 0x0015300001287983 */ /* 0x000ea20000300800 */
[----:B------:R-:W2:Y:S02]  /*7b9a0*/  LDL.LU R41, [R1+0x1534] ;  /* 0x0015340001297983 */ /* 0x000ea40000300800 */
[----:B------:R-:W2:Y:S02]  /*7b9b0*/  LDL.LU R42, [R1+0x1538] ;  /* 0x00153800012a7983 */ /* 0x000ea40000300800 */
[----:B------:R-:W2:Y:S11]  /*7b9c0*/  LDL.LU R43, [R1+0x153c] ;  /* 0x00153c00012b7983 */ /* 0x000eb60000300800 */
[----:B------:R-:W-:Y:S06]  /*7b9d0*/  @!UPT UIADD3 URZ, URZ, URZ, URZ ;  /* 0x0000003f3f3ff290 */ /* 0x000fec000fffe03f */
[----:B------:R-:W-:Y:S02]  /*7b9e0*/  IMAD.MOV.U32 R174, RZ, RZ, R6 ;  /* 0x000000ffffae7224 */ /* 0x000fe400078e0006 */
[----:B------:R-:W-:Y:S02]  /*7b9f0*/  IMAD.MOV.U32 R175, RZ, RZ, R7 ;  /* 0x000000ffffaf7224 */ /* 0x000fe400078e0007 */
[----:B------:R-:W-:Y:S02]  /*7ba00*/  IMAD.MOV.U32 R172, RZ, RZ, R4 ;  /* 0x000000ffffac7224 */ /* 0x000fe400078e0004 */
[----:B------:R-:W-:Y:S01]  /*7ba10*/  IMAD.MOV.U32 R173, RZ, RZ, R5 ;  /* 0x000000ffffad7224 */ /* 0x000fe200078e0005 */
[----:B------:R-:W-:Y:S04]  /*7ba20*/  STL.64 [R1+0x2d58], R174 ;  /* 0x002d58ae01007387 */ /* 0x000fe80000100a00 */
[----:B------:R-:W-:Y:S01]  /*7ba30*/  STL.64 [R1+0x2d50], R172 ;  /* 0x002d50ac01007387 */ /* 0x000fe20000100a00 */
[C---:B---3--:R-:W-:Y:S01]  /*7ba40*/  HMMA.1688.F32.TF32 R4, R96.reuse, R148, R248 ;  /* 0x000000946004723c */ /* 0x048fe200000810f8 */
[----:B------:R-:W3:Y:S01]  /*7ba50*/  LDL.LU R248, [R1+0x1110] ;  /* 0x0011100001f87983 */ /* 0x000ee20000300800 */
[----:B------:R-:W3:Y:S02]  /*7ba60*/  LDL.LU R249, [R1+0x1114] ;  /* 0x0011140001f97983 */ /* 0x000ee40000300800 */
[----:B------:R-:W3:Y:S02]  /*7ba70*/  LDL.LU R250, [R1+0x1118] ;  /* 0x0011180001fa7983 */ /* 0x000ee40000300800 */
[----:B------:R-:W3:Y:S11]  /*7ba80*/  LDL.LU R251, [R1+0x111c] ;  /* 0x00111c0001fb7983 */ /* 0x000ef60000300800 */
[----:B------:R-:W-:Y:S07]  /*7ba90*/  @!UPT UIADD3 URZ, URZ, URZ, URZ ;  /* 0x0000003f3f3ff290 */ /* 0x000fee000fffe03f */
        /* <DEDUP_REMOVED lines=12> */
[----:B------:R-:W-:Y:S01]  /*7bb60*/  STL.64 [R1+0x2d68], R178 ;  /* 0x002d68b201007387 */ /* 0x000fe20000100a00 */
[----:B------:R-:W-:Y:S02]  /*7bb70*/  STL.64 [R1+0x2d60], R176 ;  /* 0x002d60b001007387 */ /* 0x000fe40000100a00 */
[----:B------:R-:W-:Y:S02]  /*7bb80*/  STL.64 [R1+0x2d78], R182 ;  /* 0x002d78b601007387 */ /* 0x000fe40000100a00 */
[----:B------:R-:W-:Y:S11]  /*7bb90*/  STL.64 [R1+0x2d70], R180 ;  /* 0x002d70b401007387 */ /* 0x000ff60000100a00 */
[----:B------:R-:W-:Y:S07]  /*7bba0*/  @!UPT UIADD3 URZ, URZ, URZ, URZ ;  /* 0x0000003f3f3ff290 */ /* 0x000fee000fffe03f */
[----:B------:R-:W-:Y:S02]  /*7bbb0*/  IMAD.MOV.U32 R186, RZ, RZ, R6 ;  /* 0x000000ffffba7224 */ /* 0x000fe400078e0006 */
[----:B------:R-:W-:Y:S02]  /*7bbc0*/  IMAD.MOV.U32 R187, RZ, RZ, R7 ;  /* 0x000000ffffbb7224 */ /* 0x000fe400078e0007 */
[----:B------:R-:W-:Y:S01]  /*7bbd0*/  IMAD.MOV.U32 R184, RZ, RZ, R4 ;  /* 0x000000ffffb87224 */ /* 0x000fe200078e0004 */
[----:B------:R-:W-:Y:S02]  /*7bbe0*/  MOV R185, R5 ;  /* 0x0000000500b97202 */ /* 0x000fe40000000f00 */
[----:B------:R-:W-:Y:S03]  /*7bbf0*/  STL.64 [R1+0x2d88], R186 ;  /* 0x002d88ba01007387 */ /* 0x000fe60000100a00 */
[----:B------:R-:W-:Y:S02]  /*7bc00*/  STL.64 [R1+0x2d80], R184 ;  /* 0x002d80b801007387 */ /* 0x000fe40000100a00 */
[----:B------:R-:W1:Y:S02]  /*7bc10*/  LDL.LU R68, [R1+0x1520] ;  /* 0x0015200001447983 */ /* 0x000e640000300800 */
[----:B------:R-:W1:Y:S01]  /*7bc20*/  LDL.LU R69, [R1+0x1524] ;  /* 0x0015240001457983 */ /* 0x000e620000300800 */
[----:B------:R-:W1:Y:S01]  /*7bc30*/  LDL.LU R70, [R1+0x1528] ;  /* 0x0015280001467983 */ /* 0x000e620000300800 */
[----:B------:R-:W1:Y:S02]  /*7bc40*/  LDL.LU R71, [R1+0x152c] ;  /* 0x00152c0001477983 */ /* 0x000e640000300800 */
        /* <DEDUP_REMOVED lines=13> */
[----:B------:R-:W4:Y:S01]  /*7bd20*/  LDL.LU R44, [R1+0x14e0] ;  /* 0x0014e000012c7983 */ /* 0x000f220000300800 */
[----:B------:R-:W4:Y:S01]  /*7bd30*/  LDL.LU R45, [R1+0x14e4] ;  /* 0x0014e400012d7983 */ /* 0x000f220000300800 */
[----:B------:R-:W4:Y:S02]  /*7bd40*/  LDL.LU R46, [R1+0x14e8] ;  /* 0x0014e800012e7983 */ /* 0x000f240000300800 */
[----:B------:R-:W4:Y:S11]  /*7bd50*/  LDL.LU R47, [R1+0x14ec] ;  /* 0x0014ec00012f7983 */ /* 0x000f360000300800 */
[----:B------:R-:W-:Y:S08]  /*7bd60*/  @!UPT UIADD3 URZ, URZ, URZ, URZ ;  /* 0x0000003f3f3ff290 */ /* 0x000ff0000fffe03f */
[----:B------:R-:W-:Y:S02]  /*7bd70*/  IMAD.MOV.U32 R188, RZ, RZ, R4 ;  /* 0x000000ffffbc7224 */ /* 0x000fe400078e0004 */
[----:B------:R-:W-:Y:S02]  /*7bd80*/  IMAD.MOV.U32 R189, RZ, RZ, R5 ;  /* 0x000000ffffbd7224 */ /* 0x000fe400078e0005 */
[----:B------:R-:W-:Y:S02]  /*7bd90*/  IMAD.MOV.U32 R190, RZ, RZ, R6 ;  /* 0x000000ffffbe7224 */ /* 0x000fe400078e0006 */
[----:B------:R-:W-:Y:S02]  /*7bda0*/  IMAD.MOV.U32 R191, RZ, RZ, R7 ;  /* 0x000000ffffbf7224 */ /* 0x000fe400078e0007 */
        /* <DEDUP_REMOVED lines=10> */
[----:B---3--:R-:W-:Y:S01]  /*7be50*/  HMMA.1688.F32.TF32 R4, R96, R100, R248 ;  /* 0x000000646004723c */ /* 0x008fe200000810f8 */
[----:B------:R-:W3:Y:S01]  /*7be60*/  LDL.LU R248, [R1+0x14c0] ;  /* 0x0014c00001f87983 */ /* 0x000ee20000300800 */
[----:B------:R-:W3:Y:S02]  /*7be70*/  LDL.LU R249, [R1+0x14c4] ;  /* 0x0014c40001f97983 */ /* 0x000ee40000300800 */
[----:B------:R-:W3:Y:S02]  /*7be80*/  LDL.LU R250, [R1+0x14c8] ;  /* 0x0014c80001fa7983 */ /* 0x000ee40000300800 */
[----:B------:R-:W3:Y:S01]  /*7be90*/  LDL.LU R251, [R1+0x14cc] ;  /* 0x0014cc0001fb7983 */ /* 0x000ee20000300800 */
[----:B------:R-:W-:Y:S04]  /*7bea0*/  LDS R96, [R2+0x28200] ;  /* 0x0282000002607984 */ /* 0x000fe80000000800 */
[----:B------:R-:W-:Y:S04]  /*7beb0*/  LDS R98, [R2+0x2a200] ;  /* 0x02a2000002627984 */ /* 0x000fe80000000800 */
[----:B------:R-:W-:Y:S04]  /*7bec0*/  LDS R97, [R3+0x28200] ;  /* 0x0282000003617984 */ /* 0x000fe80000000800 */
[----:B------:R-:W1:Y:S05]  /*7bed0*/  LDS R99, [R3+0x2a200] ;  /* 0x02a2000003637984 */ /* 0x000e6a0000000800 */
[----:B------:R-:W-:-:S02]  /*7bee0*/  IMAD.MOV.U32 R196, RZ, RZ, R4 ;  /* 0x000000ffffc47224 */ /* 0x000fc400078e0004 */
[----:B------:R-:W-:Y:S02]  /*7bef0*/  IMAD.MOV.U32 R197, RZ, RZ, R5 ;  /* 0x000000ffffc57224 */ /* 0x000fe400078e0005 */
[----:B------:R-:W-:Y:S02]  /*7bf00*/  IMAD.MOV.U32 R198, RZ, RZ, R6 ;  /* 0x000000ffffc67224 */ /* 0x000fe400078e0006 */
[----:B------:R-:W-:Y:S02]  /*7bf10*/  IMAD.MOV.U32 R199, RZ, RZ, R7 ;  /* 0x000000ffffc77224 */ /* 0x000fe400078e0007 */
[C---:B-1----:R-:W-:Y:S11]  /*7bf20*/  HMMA.1688.F32.TF32 R4, R236.reuse, R32, R68 ;  /* 0x00000020ec04723c */ /* 0x042ff60000081044 */
[----:B------:R-:W-:Y:S11]  /*7bf30*/  @!UPT UIADD3 URZ, URZ, URZ, URZ ;  /* 0x0000003f3f3ff290 */ /* 0x000ff6000fffe03f */
[----:B------:R-:W-:Y:S02]  /*7bf40*/  @!UPT UIADD3 URZ, URZ, URZ, URZ ;  /* 0x0000003f3f3ff290 */ /* 0x000fe4000fffe03f */
[----:B------:R-:W-:Y:S02]  /*7bf50*/  IMAD.MOV.U32 R200, RZ, RZ, R4 ;  /* 0x000000ffffc87224 */ /* 0x000fe400078e0004 */
[----:B------:R-:W-:Y:S02]  /*7bf60*/  IMAD.MOV.U32 R201, RZ, RZ, R5 ;  /* 0x000000ffffc97224 */ /* 0x000fe400078e0005 */
[----:B------:R-:W-:Y:S01]  /*7bf70*/  IMAD.MOV.U32 R202, RZ, RZ, R6 ;  /* 0x000000ffffca7224 */ /* 0x000fe200078e0006 */
[----:B------:R-:W-:Y:S02]  /*7bf80*/  MOV R203, R7 ;  /* 0x0000000700cb7202 */ /* 0x000fe40000000f00 */
        /* <DEDUP_REMOVED lines=35> */
[----:B---3--:R-:W-:Y:S01]  /*7c1c0*/  HMMA.1688.F32.TF32 R4, R236, R16, R248 ;  /* 0x00000010ec04723c */ /* 0x008fe200000810f8 */
        /* <DEDUP_REMOVED lines=54> */
[----:B------:R-:W2:Y:S02]  /*7c530*/  LDL R138, [R1+0x1468] ;  /* 0x00146800018a7983 */ /* 0x000ea40000100800 */
[----:B------:R-:W2:Y:S01]  /*7c540*/  LDL R139, [R1+0x146c] ;  /* 0x00146c00018b7983 */ /* 0x000ea20000100800 */
        /* <DEDUP_REMOVED lines=23> */
[----:B------:R-:W4:Y:S02]  /*7c6c0*/  LDL.LU R31, [R1+0x145c] ;  /* 0x00145c00011f7983 */ /* 0x000f240000300800 */
[----:B------:R-:W-:-:S02]  /*7c6d0*/  IMAD.MOV.U32 R160, RZ, RZ, R4 ;  /* 0x000000ffffa07224 */ /* 0x000fc400078e0004 */
[----:B------:R-:W-:Y:S01]  /*7c6e0*/  IMAD.MOV.U32 R161, RZ, RZ, R5 ;  /* 0x000000ffffa17224 */ /* 0x000fe200078e0005 */
[----:B------:R-:W4:Y:S01]  /*7c6f0*/  LDL.LU R4, [R1+0x10e0] ;  /* 0x0010e00001047983 */ /* 0x000f220000300800 */
[----:B------:R-:W-:Y:S02]  /*7c700*/  IMAD.MOV.U32 R162, RZ, RZ, R6 ;  /* 0x000000ffffa27224 */ /* 0x000fe400078e0006 */
[----:B------:R-:W4:Y:S02]  /*7c710*/  LDL.LU R5, [R1+0x10e4] ;  /* 0x0010e40001057983 */ /* 0x000f240000300800 */
        /* <DEDUP_REMOVED lines=15> */
[C---:B--2---:R-:W-:Y:S08]  /*7c810*/  HMMA.1688.F32.TF32 R120, R236.reuse, R80, R124 ;  /* 0x00000050ec78723c */ /* 0x044ff0000008107c */
[C---:B---3--:R-:W-:Y:S08]  /*7c820*/  HMMA.1688.F32.TF32 R112, R236.reuse, R148, R112 ;  /* 0x00000094ec70723c */ /* 0x048ff00000081070 */
[----:B----4-:R-:W-:Y:S08]  /*7c830*/  HMMA.1688.F32.TF32 R116, R236, R152, R116 ;  /* 0x00000098ec74723c */ /* 0x010ff00000081074 */
[----:B------:R-:W-:-:S02]  /*7c840*/  IMAD.MOV.U32 R228, RZ, RZ, R120 ;  /* 0x000000ffffe47224 */ /* 0x000fc400078e0078 */
[----:B------:R-:W-:Y:S01]  /*7c850*/  IMAD.MOV.U32 R229, RZ, RZ, R121 ;  /* 0x000000ffffe57224 */ /* 0x000fe200078e0079 */
[----:B------:R-:W-:Y:S01]  /*7c860*/  MOV R230, R122 ;  /* 0x0000007a00e67202 */ /* 0x000fe20000000f00 */
[----:B------:R-:W-:Y:S02]  /*7c870*/  IMAD.MOV.U32 R231, RZ, RZ, R123 ;  /* 0x000000ffffe77224 */ /* 0x000fe400078e007b */
[C---:B------:R-:W-:Y:S09]  /*7c880*/  HMMA.1688.F32.TF32 R120, R236.reuse, R156, R128 ;  /* 0x0000009cec78723c */ /* 0x040ff20000081080 */
[----:B------:R-:W-:Y:S01]  /*7c890*/  STL.64 [R1+0x730], R116 ;  /* 0x0007307401007387 */ /* 0x000fe20000100a00 */
[----:B------:R1:W-:Y:S02]  /*7c8a0*/  STL.64 [R1+0x738], R118 ;  /* 0x0007387601007387 */ /* 0x0003e40000100a00 */
[----:B------:R-:W-:Y:S02]  /*7c8b0*/  STL.64 [R1+0x720], R112 ;  /* 0x0007207001007387 */ /* 0x000fe40000100a00 */
[----:B------:R2:W-:Y:S01]  /*7c8c0*/  STL.64 [R1+0x728], R114 ;  /* 0x0007287201007387 */ /* 0x0005e20000100a00 */
[C---:B-1----:R-:W-:Y:S08]  /*7c8d0*/  HMMA.1688.F32.TF32 R116, R236.reuse, R140, R136 ;  /* 0x0000008cec74723c */ /* 0x042ff00000081088 */
[----:B--2---:R-:W-:Y:S01]  /*7c8e0*/  HMMA.1688.F32.TF32 R112, R236, R108, R28 ;  /* 0x0000006cec70723c */ /* 0x004fe2000008101c */
[----:B------:R-:W-:-:S02]  /*7c8f0*/  IMAD.MOV.U32 R224, RZ, RZ, R120 ;  /* 0x000000ffffe07224 */ /* 0x000fc400078e0078 */
[----:B------:R-:W-:Y:S02]  /*7c900*/  IMAD.MOV.U32 R225, RZ, RZ, R121 ;  /* 0x000000ffffe17224 */ /* 0x000fe400078e0079 */
[----:B------:R-:W-:Y:S02]  /*7c910*/  IMAD.MOV.U32 R226, RZ, RZ, R122 ;  /* 0x000000ffffe27224 */ /* 0x000fe400078e007a */
[----:B------:R-:W-:Y:S02]  /*7c920*/  IMAD.MOV.U32 R227, RZ, RZ, R123 ;  /* 0x000000ffffe37224 */ /* 0x000fe400078e007b */
[C---:B------:R-:W-:Y:S08]  /*7c930*/  HMMA.1688.F32.TF32 R120, R236.reuse, R144, R132 ;  /* 0x00000090ec78723c */ /* 0x040ff00000081084 */
[C---:B------:R-:W-:Y:S08]  /*7c940*/  HMMA.1688.F32.TF32 R28, R236.reuse, R104, R24 ;  /* 0x00000068ec1c723c */ /* 0x040ff00000081018 */
[----:B------:R-:W-:Y:S08]  /*7c950*/  HMMA.1688.F32.TF32 R24, R236, R100, R20 ;  /* 0x00000064ec18723c */ /* 0x000ff00000081014 */
[C---:B------:R-:W-:Y:S08]  /*7c960*/  HMMA.1688.F32.TF32 R20, R232.reuse, R32, R8 ;  /* 0x00000020e814723c */ /* 0x040ff00000081008 */
        /* <DEDUP_REMOVED lines=19> */
[----:B------:R3:W-:Y:S02]  /*7caa0*/  STL.64 [R1+0x4f8], R10 ;  /* 0x0004f80a01007387 */ /* 0x0007e40000100a00 */
[----:B------:R-:W-:Y:S02]  /*7cab0*/  STL.64 [R1+0x4e0], R4 ;  /* 0x0004e00401007387 */ /* 0x000fe40000100a00 */
[----:B------:R4:W-:Y:S01]  /*7cac0*/  STL.64 [R1+0x4e8], R6 ;  /* 0x0004e80601007387 */ /* 0x0009e20000100a00 */
[C---:B--2---:R-:W-:Y:S08]  /*7cad0*/  HMMA.1688.F32.TF32 R20, R232.reuse, R48, R88 ;  /* 0x00000030e814723c */ /* 0x044ff00000081058 */
[C---:B---3--:R-:W-:Y:S08]  /*7cae0*/  HMMA.1688.F32.TF32 R8, R232.reuse, R12, R92 ;  /* 0x0000000ce808723c */ /* 0x048ff0000008105c */
[C---:B----4-:R-:W-:Y:S07]  /*7caf0*/  HMMA.1688.F32.TF32 R4, R232.reuse, R36, R84 ;  /* 0x00000024e804723c */ /* 0x050fee0000081054 */
[----:B------:R-:W-:Y:S01]  /*7cb00*/  STL.64 [R1+0x6d0], R20 ;  /* 0x0006d01401007387 */ /* 0x000fe20000100a00 */
[----:B------:R2:W-:Y:S07]  /*7cb10*/  STL.64 [R1+0x6d8], R22 ;  /* 0x0006d81601007387 */ /* 0x0005ee0000100a00 */
[----:B------:R-:W-:Y:S02]  /*7cb20*/  STL.64 [R1+0x6c0], R8 ;  /* 0x0006c00801007387 */ /* 0x000fe40000100a00 */
[----:B------:R3:W-:Y:S06]  /*7cb30*/  STL.64 [R1+0x6c8], R10 ;  /* 0x0006c80a01007387 */ /* 0x0007ec0000100a00 */
[----:B------:R-:W-:Y:S01]  /*7cb40*/  STL.64 [R1+0x6b0], R4 ;  /* 0x0006b00401007387 */ /* 0x000fe20000100a00 */
        /* <DEDUP_REMOVED lines=21> */
[----:B----4-:R-:W-:Y:S07]  /*7cca0*/  HMMA.1688.F32.TF32 R4, R232, R104, R248 ;  /* 0x00000068e804723c */ /* 0x010fee00000810f8 */
[----:B------:R-:W-:Y:S01]  /*7ccb0*/  STL.64 [R1+0x8e0], R20 ;  /* 0x0008e01401007387 */ /* 0x000fe20000100a00 */
[----:B------:R-:W-:Y:S02]  /*7ccc0*/  STL.64 [R1+0x8e8], R22 ;  /* 0x0008e81601007387 */ /* 0x000fe40000100a00 */
[----:B------:R-:W2:Y:S05]  /*7ccd0*/  LDL.LU R44, [R1+0x5a0] ;  /* 0x0005a000012c7983 */ /* 0x000eaa0000300800 */
[----:B------:R-:W-:Y:S01]  /*7cce0*/  STL.64 [R1+0x8d0], R8 ;  /* 0x0008d00801007387 */ /* 0x000fe20000100a00 */
[----:B------:R-:W-:Y:S07]  /*7ccf0*/  STL.64 [R1+0x8d8], R10 ;  /* 0x0008d80a01007387 */ /* 0x000fee0000100a00 */
[----:B------:R3:W-:Y:S02]  /*7cd00*/  STL.64 [R1+0x8c0], R4 ;  /* 0x0008c00401007387 */ /* 0x0007e40000100a00 */
[----:B------:R4:W-:Y:S02]  /*7cd10*/  STL.64 [R1+0x8c8], R6 ;  /* 0x0008c80601007387 */ /* 0x0009e40000100a00 */
[----:B------:R-:W2:Y:S01]  /*7cd20*/  LDL.LU R45, [R1+0x5a4] ;  /* 0x0005a400012d7983 */ /* 0x000ea20000300800 */
[----:B------:R-:W2:Y:S01]  /*7cd30*/  LDL.LU R46, [R1+0x5a8] ;  /* 0x0005a800012e7983 */ /* 0x000ea20000300800 */
[----:B------:R-:W2:Y:S02]  /*7cd40*/  LDL.LU R47, [R1+0x5ac] ;  /* 0x0005ac00012f7983 */ /* 0x000ea40000300800 */
[----:B------:R-:W2:Y:S02]  /*7cd50*/  LDL.LU R52, [R1+0x13e0] ;  /* 0x0013e00001347983 */ /* 0x000ea40000300800 */
[----:B------:R-:W2:Y:S01]  /*7cd60*/  LDL.LU R53, [R1+0x13e4] ;  /* 0x0013e40001357983 */ /* 0x000ea20000300800 */
[----:B------:R-:W2:Y:S04]  /*7cd70*/  LDL R54, [R1+0x13e8] ;  /* 0x0013e80001367983 */ /* 0x000ea80000100800 */
[----:B------:R-:W2:Y:S01]  /*7cd80*/  LDL R55, [R1+0x13ec] ;  /* 0x0013ec0001377983 */ /* 0x000ea20000100800 */
[----:B------:R-:W2:Y:S02]  /*7cd90*/  LDL.LU R60, [R1+0x1400] ;  /* 0x00140000013c7983 */ /* 0x000ea40000300800 */
[----:B------:R-:W2:Y:S02]  /*7cda0*/  LDL.LU R61, [R1+0x1404] ;  /* 0x00140400013d7983 */ /* 0x000ea40000300800 */
[----:B------:R-:W2:Y:S01]  /*7cdb0*/  LDL R62, [R1+0x1408] ;  /* 0x00140800013e7983 */ /* 0x000ea20000100800 */
[----:B------:R-:W2:Y:S01]  /*7cdc0*/  LDL R63, [R1+0x140c] ;  /* 0x00140c00013f7983 */ /* 0x000ea20000100800 */
        /* <DEDUP_REMOVED lines=16> */
[----:B---3--:R-:W3:Y:S02]  /*7ced0*/  LDL.LU R4, [R1+0x800] ;  /* 0x0008000001047983 */ /* 0x008ee40000300800 */
[----:B------:R-:W3:Y:S02]  /*7cee0*/  LDL.LU R5, [R1+0x804] ;  /* 0x0008040001057983 */ /* 0x000ee40000300800 */
[----:B----4-:R-:W3:Y:S01]  /*7cef0*/  LDL.LU R6, [R1+0x808] ;  /* 0x0008080001067983 */ /* 0x010ee20000300800 */
        /* <DEDUP_REMOVED lines=37> */
[----:B------:R-:W1:Y:S02]  /*7d150*/  LDL.LU R40, [R1+0x13d0] ;  /* 0x0013d00001287983 */ /* 0x000e640000300800 */
[----:B------:R-:W1:Y:S02]  /*7d160*/  LDL.LU R41, [R1+0x13d4] ;  /* 0x0013d40001297983 */ /* 0x000e640000300800 */
[----:B------:R-:W1:Y:S01]  /*7d170*/  LDL.LU R42, [R1+0x13d8] ;  /* 0x0013d800012a7983 */ /* 0x000e620000300800 */
[----:B------:R-:W1:Y:S01]  /*7d180*/  LDL.LU R43, [R1+0x13dc] ;  /* 0x0013dc00012b7983 */ /* 0x000e620000300800 */
[----:B------:R-:W3:Y:S02]  /*7d190*/  LDL.LU R248, [R1+0x13c0] ;  /* 0x0013c00001f87983 */ /* 0x000ee40000300800 */
[----:B------:R-:W3:Y:S02]  /*7d1a0*/  LDL.LU R249, [R1+0x13c4] ;  /* 0x0013c40001f97983 */ /* 0x000ee40000300800 */
[----:B------:R-:W3:Y:S01]  /*7d1b0*/  LDL R250, [R1+0x13c8] ;  /* 0x0013c80001fa7983 */ /* 0x000ee20000100800 */
[----:B------:R-:W3:Y:S01]  /*7d1c0*/  LDL R251, [R1+0x13cc] ;  /* 0x0013cc0001fb7983 */ /* 0x000ee20000100800 */
[C---:B----4-:R-:W-:Y:S08]  /*7d1d0*/  HMMA.1688.F32.TF32 R20, R96.reuse, R64, R20 ;  /* 0x000000406014723c */ /* 0x050ff00000081014 */
[----:B--2---:R-:W-:Y:S08]  /*7d1e0*/  HMMA.1688.F32.TF32 R28, R96, R32, R28 ;  /* 0x00000020601c723c */ /* 0x004ff0000008101c */
[----:B------:R-:W-:Y:S01]  /*7d1f0*/  HMMA.1688.F32.TF32 R112, R232, R100, R136 ;  /* 0x00000064e870723c */ /* 0x000fe20000081088 */
[----:B------:R-:W-:Y:S04]  /*7d200*/  LDS R232, [R2+0x28300] ;  /* 0x0283000002e87984 */ /* 0x000fe80000000800 */
[----:B------:R-:W-:Y:S04]  /*7d210*/  LDS R234, [R2+0x2a300] ;  /* 0x02a3000002ea7984 */ /* 0x000fe80000000800 */
[----:B------:R-:W-:Y:S04]  /*7d220*/  LDS R233, [R3+0x28300] ;  /* 0x0283000003e97984 */ /* 0x000fe80000000800 */
[----:B------:R-:W2:Y:S01]  /*7d230*/  LDS R235, [R3+0x2a300] ;  /* 0x02a3000003eb7984 */ /* 0x000ea20000000800 */
[C---:B---3--:R-:W-:Y:S09]  /*7d240*/  HMMA.1688.F32.TF32 R24, R96.reuse, R72, R24 ;  /* 0x000000486018723c */ /* 0x048ff20000081018 */
[----:B------:R-:W-:Y:S01]  /*7d250*/  STL.64 [R1+0x670], R112 ;  /* 0x0006707001007387 */ /* 0x000fe20000100a00 */
[----:B------:R-:W-:Y:S02]  /*7d260*/  STL.64 [R1+0x678], R114 ;  /* 0x0006787201007387 */ /* 0x000fe40000100a00 */
[----:B------:R-:W-:Y:S02]  /*7d270*/  STL.64 [R1+0x8b0], R28 ;  /* 0x0008b01c01007387 */ /* 0x000fe40000100a00 */
[----:B------:R-:W-:Y:S09]  /*7d280*/  STL.64 [R1+0x8b8], R30 ;  /* 0x0008b81e01007387 */ /* 0x000ff20000100a00 */
[----:B------:R-:W-:Y:S01]  /*7d290*/  STL.64 [R1+0x8a0], R24 ;  /* 0x0008a01801007387 */ /* 0x000fe20000100a00 */
[----:B------:R-:W-:Y:S02]  /*7d2a0*/  STL.64 [R1+0x8a8], R26 ;  /* 0x0008a81a01007387 */ /* 0x000fe40000100a00 */
[----:B------:R-:W-:Y:S02]  /*7d2b0*/  STL.64 [R1+0x890], R20 ;  /* 0x0008901401007387 */ /* 0x000fe40000100a00 */
[----:B------:R3:W-:Y:S02]  /*7d2c0*/  STL.64 [R1+0x898], R22 ;  /* 0x0008981601007387 */ /* 0x0007e40000100a00 */
[C---:B---3--:R-:W-:Y:S08]  /*7d2d0*/  HMMA.1688.F32.TF32 R20, R96.reuse, R48, R8 ;  /* 0x000000306014723c */ /* 0x048ff00000081008 */
[C---:B------:R-:W-:Y:S08]  /*7d2e0*/  HMMA.1688.F32.TF32 R8, R96.reuse, R12, R4 ;  /* 0x0000000c6008723c */ /* 0x040ff00000081004 */
[C---:B------:R-:W-:Y:S07]  /*7d2f0*/  HMMA.1688.F32.TF32 R4, R96.reuse, R36, R76 ;  /* 0x000000246004723c */ /* 0x040fee000008104c */
[----:B------:R-:W-:Y:S01]  /*7d300*/  STL.64 [R1+0x880], R20 ;  /* 0x0008801401007387 */ /* 0x000fe20000100a00 */
[----:B------:R3:W-:Y:S07]  /*7d310*/  STL.64 [R1+0x888], R22 ;  /* 0x0008881601007387 */ /* 0x0007ee0000100a00 */
[----:B------:R-:W-:Y:S02]  /*7d320*/  STL.64 [R1+0x870], R8 ;  /* 0x0008700801007387 */ /* 0x000fe40000100a00 */
[----:B------:R4:W-:Y:S06]  /*7d330*/  STL.64 [R1+0x878], R10 ;  /* 0x0008780a01007387 */ /* 0x0009ec0000100a00 */
[----:B------:R-:W-:Y:S01]  /*7d340*/  STL.64 [R1+0x860], R4 ;  /* 0x0008600401007387 */ /* 0x000fe20000100a00 */
[----:B------:R1:W-:Y:S01]  /*7d350*/  STL.64 [R1+0x868], R6 ;  /* 0x0008680601007387 */ /* 0x0003e20000100a00 */
[C---:B---3--:R-:W-:Y:S08]  /*7d360*/  HMMA.1688.F32.TF32 R20, R96.reuse, R16, R88 ;  /* 0x000000106014723c */ /* 0x048ff00000081058 */
[C---:B----4-:R-:W-:Y:S08]  /*7d370*/  HMMA.1688.F32.TF32 R8, R96.reuse, R80, R92 ;  /* 0x000000506008723c */ /* 0x050ff0000008105c */
[C---:B-1----:R-:W-:Y:S07]  /*7d380*/  HMMA.1688.F32.TF32 R4, R96.reuse, R156, R84 ;  /* 0x0000009c6004723c */ /* 0x042fee0000081054 */
[----:B------:R-:W-:Y:S01]  /*7d390*/  STL.64 [R1+0x850], R20 ;  /* 0x0008501401007387 */ /* 0x000fe20000100a00 */
[----:B------:R-:W-:Y:S07]  /*7d3a0*/  STL.64 [R1+0x858], R22 ;  /* 0x0008581601007387 */ /* 0x000fee0000100a00 */
[----:B------:R-:W-:Y:S02]  /*7d3b0*/  STL.64 [R1+0x840], R8 ;  /* 0x0008400801007387 */ /* 0x000fe40000100a00 */
[----:B------:R-:W-:Y:S06]  /*7d3c0*/  STL.64 [R1+0x848], R10 ;  /* 0x0008480a01007387 */ /* 0x000fec0000100a00 */
[----:B------:R-:W-:Y:S01]  /*7d3d0*/  STL.64 [R1+0x830], R4 ;  /* 0x0008300401007387 */ /* 0x000fe20000100a00 */
[----:B------:R1:W-:Y:S02]  /*7d3e0*/  STL.64 [R1+0x838], R6 ;  /* 0x0008380601007387 */ /* 0x0003e40000100a00 */
[C---:B-1----:R-:W-:Y:S08]  /*7d3f0*/  HMMA.1688.F32.TF32 R4, R96.reuse, R152, R244 ;  /* 0x000000986004723c */ /* 0x042ff000000810f4 */
[C---:B------:R-:W-:Y:S08]  /*7d400*/  HMMA.1688.F32.TF32 R20, R96.reuse, R148, R240 ;  /* 0x000000946014723c */ /* 0x040ff000000810f0 */
[C---:B------:R-:W-:Y:S07]  /*7d410*/  HMMA.1688.F32.TF32 R8, R96.reuse, R144, R68 ;  /* 0x000000906008723c */ /* 0x040fee0000081044 */
        /* <DEDUP_REMOVED lines=8> */
[C---:B---3--:R-:W-:Y:S01]  /*7d4a0*/  HMMA.1688.F32.TF32 R8, R96.reuse, R104, R52 ;  /* 0x000000686008723c */ /* 0x048fe20000081034 */
[----:B------:R-:W-:Y:S01]  /*7d4b0*/  STL.64 [R1+0x7f0], R4 ;  /* 0x0007f00401007387 */ /* 0x000fe20000100a00 */
[----:B------:R1:W-:Y:S06]  /*7d4c0*/  STL.64 [R1+0x7f8], R6 ;  /* 0x0007f80601007387 */ /* 0x0003ec0000100a00 */
[----:B-1----:R-:W-:Y:S07]  /*7d4d0*/  HMMA.1688.F32.TF32 R4, R96, R100, R44 ;  /* 0x000000646004723c */ /* 0x002fee000008102c */
[----:B------:R-:W-:Y:S01]  /*7d4e0*/  STL.64 [R1+0x7e0], R20 ;  /* 0x0007e01401007387 */ /* 0x000fe20000100a00 */
[----:B------:R-:W-:Y:S07]  /*7d4f0*/  STL.64 [R1+0x7e8], R22 ;  /* 0x0007e81601007387 */ /* 0x000fee0000100a00 */
[----:B------:R-:W-:Y:S02]  /*7d500*/  STL.64 [R1+0x7d0], R8 ;  /* 0x0007d00801007387 */ /* 0x000fe40000100a00 */
[----:B------:R1:W-:Y:S01]  /*7d510*/  STL.64 [R1+0x7d8], R10 ;  /* 0x0007d80a01007387 */ /* 0x0003e20000100a00 */
[----:B------:R-:W-:Y:S04]  /*7d520*/  LDS R96, [R2+0x28380] ;  /* 0x0283800002607984 */ /* 0x000fe80000000800 */
[----:B------:R-:W-:Y:S04]  /*7d530*/  LDS R98, [R2+0x2a380] ;  /* 0x02a3800002627984 */ /* 0x000fe80000000800 */
[----:B------:R-:W-:Y:S04]  /*7d540*/  LDS R97, [R3+0x28380] ;  /* 0x0283800003617984 */ /* 0x000fe80000000800 */
[----:B------:R-:W3:Y:S01]  /*7d550*/  LDS R99, [R3+0x2a380] ;  /* 0x02a3800003637984 */ /* 0x000ee20000000800 */
[C---:B-1----:R-:W-:Y:S03]  /*7d560*/  HMMA.1688.F32.TF32 R8, R236.reuse, R32, R40 ;  /* 0x00000020ec08723c */ /* 0x042fe60000081028 */
[----:B------:R-:W-:Y:S01]  /*7d570*/  STL.64 [R1+0x660], R4 ;  /* 0x0006600401007387 */ /* 0x000fe20000100a00 */
[----:B------:R1:W-:Y:S02]  /*7d580*/  STL.64 [R1+0x668], R6 ;  /* 0x0006680601007387 */ /* 0x0003e40000100a00 */
[----:B------:R-:W4:Y:S02]  /*7d590*/  LDL.LU R40, [R1+0xfd0] ;  /* 0x000fd00001287983 */ /* 0x000f240000300800 */
[C---:B-1----:R-:W-:Y:S11]  /*7d5a0*/  HMMA.1688.F32.TF32 R4, R236.reuse, R72, R248 ;  /* 0x00000048ec04723c */ /* 0x042ff600000810f8 */
[----:B------:R-:W-:Y:S04]  /*7d5b0*/  @!UPT UIADD3 URZ, URZ, URZ, URZ ;  /* 0x0000003f3f3ff290 */ /* 0x000fe8000fffe03f */
[----:B------:R-:W-:Y:S01]  /*7d5c0*/  STL.64 [R1+0x650], R8 ;  /* 0x0006500801007387 */ /* 0x000fe20000100a00 */
[----:B------:R-:W-:Y:S07]  /*7d5d0*/  STL.64 [R1+0x658], R10 ;  /* 0x0006580a01007387 */ /* 0x000fee0000100a00 */
[----:B------:R1:W-:Y:S01]  /*7d5e0*/  STL.64 [R1+0x640], R4 ;  /* 0x0006400401007387 */ /* 0x0003e20000100a00 */
        /* <DEDUP_REMOVED lines=36> */
[----:B-1----:R-:W2:Y:S02]  /*7d830*/  LDL.LU R4, [R1+0x490] ;  /* 0x0004900001047983 */ /* 0x002ea40000300800 */
        /* <DEDUP_REMOVED lines=85> */
[----:B------:R-:W3:Y:S02]  /*7dd90*/  LDL.LU R250, [R1+0xfc8] ;  /* 0x000fc80001fa7983 */ /* 0x000ee40000300800 */
[----:B------:R-:W-:Y:S01]  /*7dda0*/  IMAD.MOV.U32 R251, RZ, RZ, R0 ;  /* 0x000000fffffb7224 */ /* 0x000fe200078e0000 */
[C---:B--2---:R-:W-:Y:S08]  /*7ddb0*/  HMMA.1688.F32.TF32 R184, R236.reuse, R64, R184 ;  /* 0x00000040ecb8723c */ /* 0x044ff000000810b8 */
[C---:B------:R-:W-:Y:S08]  /*7ddc0*/  HMMA.1688.F32.TF32 R124, R236.reuse, R152, R124 ;  /* 0x00000098ec7c723c */ /* 0x040ff0000008107c */
[C---:B------:R-:W-:Y:S07]  /*7ddd0*/  HMMA.1688.F32.TF32 R116, R236.reuse, R144, R116 ;  /* 0x00000090ec74723c */ /* 0x040fee0000081074 */
[----:B------:R-:W-:Y:S01]  /*7dde0*/  STL.64 [R1+0x630], R184 ;  /* 0x000630b801007387 */ /* 0x000fe20000100a00 */
[----:B------:R1:W-:Y:S02]  /*7ddf0*/  STL.64 [R1+0x638], R186 ;  /* 0x000638ba01007387 */ /* 0x0003e40000100a00 */
[C---:B-1----:R-:W-:Y:S08]  /*7de00*/  HMMA.1688.F32.TF32 R184, R236.reuse, R48, R180 ;  /* 0x00000030ecb8723c */ /* 0x042ff000000810b4 */
        /* <DEDUP_REMOVED lines=27> */
[C---:B-1----:R-:W-:Y:S08]  /*7dfc0*/  HMMA.1688.F32.TF32 R120, R236.reuse, R108, R132 ;  /* 0x0000006cec78723c */ /* 0x042ff00000081084 */
[C---:B--2---:R-:W-:Y:S08]  /*7dfd0*/  HMMA.1688.F32.TF32 R116, R236.reuse, R104, R136 ;  /* 0x00000068ec74723c */ /* 0x044ff00000081088 */
[----:B---3--:R-:W-:Y:S08]  /*7dfe0*/  HMMA.1688.F32.TF32 R112, R236, R100, R28 ;  /* 0x00000064ec70723c */ /* 0x008ff0000008101c */
        /* <DEDUP_REMOVED lines=27> */
[C---:B------:R-:W-:Y:S07]  /*7e1a0*/  HMMA.1688.F32.TF32 R4, R232.reuse, R80, R84 ;  /* 0x00000050e804723c */ /* 0x040fee0000081054 */
        /* <DEDUP_REMOVED lines=8> */
[C---:B-1----:R-:W-:Y:S07]  /*7e230*/  HMMA.1688.F32.TF32 R4, R232.reuse, R148, R68 ;  /* 0x00000094e804723c */ /* 0x042fee0000081044 */
[----:B------:R-:W-:Y:S01]  /*7e240*/  STL.64 [R1+0x410], R20 ;  /* 0x0004101401007387 */ /* 0x000fe20000100a00 */
[----:B------:R1:W-:Y:S07]  /*7e250*/  STL.64 [R1+0x418], R22 ;  /* 0x0004181601007387 */ /* 0x0003ee0000100a00 */
[----:B------:R-:W-:Y:S02]  /*7e260*/  STL.64 [R1+0x400], R8 ;  /* 0x0004000801007387 */ /* 0x000fe40000100a00 */
[----:B------:R2:W-:Y:S06]  /*7e270*/  STL.64 [R1+0x408], R10 ;  /* 0x0004080a01007387 */ /* 0x0005ec0000100a00 */
[----:B------:R-:W-:Y:S01]  /*7e280*/  STL.64 [R1+0x3f0], R4 ;  /* 0x0003f00401007387 */ /* 0x000fe20000100a00 */
[----:B------:R3:W-:Y:S01]  /*7e290*/  STL.64 [R1+0x3f8], R6 ;  /* 0x0003f80601007387 */ /* 0x0007e20000100a00 */
[C---:B-1----:R-:W-:Y:S08]  /*7e2a0*/  HMMA.1688.F32.TF32 R20, R232.reuse, R144, R60 ;  /* 0x00000090e814723c */ /* 0x042ff0000008103c */
[C---:B--2---:R-:W-:Y:S08]  /*7e2b0*/  HMMA.1688.F32.TF32 R8, R232.reuse, R140, R56 ;  /* 0x0000008ce808723c */ /* 0x044ff00000081038 */
[C---:B---3--:R-:W-:Y:S07]  /*7e2c0*/  HMMA.1688.F32.TF32 R4, R232.reuse, R108, R52 ;  /* 0x0000006ce804723c */ /* 0x048fee0000081034 */
[----:B------:R-:W-:Y:S01]  /*7e2d0*/  STL.64 [R1+0x3e0], R20 ;  /* 0x0003e01401007387 */ /* 0x000fe20000100a00 */
[----:B------:R1:W-:Y:S07]  /*7e2e0*/  STL.64 [R1+0x3e8], R22 ;  /* 0x0003e81601007387 */ /* 0x0003ee0000100a00 */
[----:B------:R-:W-:Y:S02]  /*7e2f0*/  STL.64 [R1+0x560], R8 ;  /* 0x0005600801007387 */ /* 0x000fe40000100a00 */
[----:B------:R4:W-:Y:S06]  /*7e300*/  STL.64 [R1+0x568], R10 ;  /* 0x0005680a01007387 */ /* 0x0009ec0000100a00 */
[----:B------:R-:W-:Y:S01]  /*7e310*/  STL.64 [R1+0x550], R4 ;  /* 0x0005500401007387 */ /* 0x000fe20000100a00 */
[----:B------:R2:W-:Y:S01]  /*7e320*/  STL.64 [R1+0x558], R6 ;  /* 0x0005580601007387 */ /* 0x0005e20000100a00 */
[C---:B-1----:R-:W-:Y:S08]  /*7e330*/  HMMA.1688.F32.TF32 R20, R232.reuse, R104, R44 ;  /* 0x00000068e814723c */ /* 0x042ff0000008102c */
[----:B----4-:R-:W-:Y:S08]  /*7e340*/  HMMA.1688.F32.TF32 R8, R232, R100, R40 ;  /* 0x00000064e808723c */ /* 0x010ff00000081028 */
[----:B--2---:R-:W-:Y:S01]  /*7e350*/  HMMA.1688.F32.TF32 R4, R96, R32, R248 ;  /* 0x000000206004723c */ /* 0x004fe200000810f8 */
        /* <DEDUP_REMOVED lines=8> */
[----:B------:R2:W-:Y:S01]  /*7e3e0*/  STL [R1+0x924], R5 ;  /* 0x0009240501007387 */ /* 0x0005e20000100800 */
[----:B------:R3:W-:Y:S02]  /*7e3f0*/  STL [R1+0x928], R6 ;  /* 0x0009280601007387 */ /* 0x0007e40000100800 */
        /* <DEDUP_REMOVED lines=27> */
[----:B------:R-:W-:-:S02]  /*7e5b0*/  IMAD.MOV.U32 R0, RZ, RZ, R4 ;  /* 0x000000ffff007224 */ /* 0x000fc400078e0004 */
[----:B------:R-:W4:Y:S02]  /*7e5c0*/  LDL.LU R91, [R1+0x100c] ;  /* 0x00100c00015b7983 */ /* 0x000f240000300800 */
[----:B------:R-:W4:Y:S01]  /*7e5d0*/  LDL.LU R4, [R1+0x1020] ;  /* 0x0010200001047983 */ /* 0x000f220000300800 */
[----:B--2---:R-:W4:Y:S01]  /*7e5e0*/  LDL.LU R5, [R1+0x1024] ;  /* 0x0010240001057983 */ /* 0x004f220000300800 */
[----:B------:R-:W-:Y:S02]  /*7e5f0*/  IMAD.MOV.U32 R252, RZ, RZ, R7 ;  /* 0x000000fffffc7224 */ /* 0x000fe400078e0007 */
[----:B---3--:R-:W4:Y:S02]  /*7e600*/  LDL.LU R6, [R1+0x1028] ;  /* 0x0010280001067983 */ /* 0x008f240000300800 */
[----:B------:R-:W4:Y:S01]  /*7e610*/  LDL.LU R7, [R1+0x102c] ;  /* 0x00102c0001077983 */ /* 0x000f220000300800 */
        /* <DEDUP_REMOVED lines=44> */
[C---:B---3--:R-:W-:Y:S08]  /*7e8e0*/  HMMA.1688.F32.TF32 R28, R96.reuse, R64, R28 ;  /* 0x00000040601c723c */ /* 0x048ff0000008101c */
[C---:B--2---:R-:W-:Y:S08]  /*7e8f0*/  HMMA.1688.F32.TF32 R112, R96.reuse, R72, R136 ;  /* 0x000000486070723c */ /* 0x044ff00000081088 */
[C---:B------:R-:W-:Y:S11]  /*7e900*/  HMMA.1688.F32.TF32 R24, R96.reuse, R48, R24 ;  /* 0x000000306018723c */ /* 0x040ff60000081018 */
[----:B------:R-:W-:Y:S04]  /*7e910*/  @!UPT UIADD3 URZ, URZ, URZ, URZ ;  /* 0x0000003f3f3ff290 */ /* 0x000fe8000fffe03f */
[----:B------:R-:W-:Y:S01]  /*7e920*/  STL.64 [R1+0x9f0], R112 ;  /* 0x0009f07001007387 */ /* 0x000fe20000100a00 */
[----:B------:R-:W-:Y:S02]  /*7e930*/  STL.64 [R1+0x9f8], R114 ;  /* 0x0009f87201007387 */ /* 0x000fe40000100a00 */
[----:B------:R-:W-:Y:S02]  /*7e940*/  STL.64 [R1+0x9d0], R28 ;  /* 0x0009d01c01007387 */ /* 0x000fe40000100a00 */
[----:B------:R4:W-:Y:S03]  /*7e950*/  STL.64 [R1+0x9d8], R30 ;  /* 0x0009d81e01007387 */ /* 0x0009e60000100a00 */
[----:B------:R-:W-:Y:S01]  /*7e960*/  STL.64 [R1+0x9b0], R24 ;  /* 0x0009b01801007387 */ /* 0x000fe20000100a00 */
[----:B------:R2:W-:Y:S01]  /*7e970*/  STL.64 [R1+0x9b8], R26 ;  /* 0x0009b81a01007387 */ /* 0x0005e20000100a00 */
[C---:B----4-:R-:W-:Y:S08]  /*7e980*/  HMMA.1688.F32.TF32 R28, R96.reuse, R12, R20 ;  /* 0x0000000c601c723c */ /* 0x050ff00000081014 */
[C---:B--2---:R-:W-:Y:S08]  /*7e990*/  HMMA.1688.F32.TF32 R24, R96.reuse, R36, R8 ;  /* 0x000000246018723c */ /* 0x044ff00000081008 */
        /* <DEDUP_REMOVED lines=8> */
[----:B------:R-:W-:Y:S07]  /*7ea20*/  STL.64 [R1+0x978], R22 ;  /* 0x0009781601007387 */ /* 0x000fee0000100a00 */
[----:B------:R-:W-:Y:S02]  /*7ea30*/  STL.64 [R1+0x960], R8 ;  /* 0x0009600801007387 */ /* 0x000fe40000100a00 */
[----:B------:R-:W-:Y:S06]  /*7ea40*/  STL.64 [R1+0x968], R10 ;  /* 0x0009680a01007387 */ /* 0x000fec0000100a00 */
[----:B------:R-:W-:Y:S01]  /*7ea50*/  STL.64 [R1+0xbf0], R4 ;  /* 0x000bf00401007387 */ /* 0x000fe20000100a00 */
[----:B------:R2:W-:Y:S02]  /*7ea60*/  STL.64 [R1+0xbf8], R6 ;  /* 0x000bf80601007387 */ /* 0x0005e40000100a00 */
[C---:B--2---:R-:W-:Y:S08]  /*7ea70*/  HMMA.1688.F32.TF32 R4, R96.reuse, R152, R92 ;  /* 0x000000986004723c */ /* 0x044ff0000008105c */
[C---:B------:R-:W-:Y:S08]  /*7ea80*/  HMMA.1688.F32.TF32 R20, R96.reuse, R148, R84 ;  /* 0x000000946014723c */ /* 0x040ff00000081054 */
[C---:B------:R-:W-:Y:S07]  /*7ea90*/  HMMA.1688.F32.TF32 R8, R96.reuse, R144, R244 ;  /* 0x000000906008723c */ /* 0x040fee00000810f4 */
[----:B------:R-:W-:Y:S01]  /*7eaa0*/  STL.64 [R1+0xbd0], R4 ;  /* 0x000bd00401007387 */ /* 0x000fe20000100a00 */
[----:B------:R2:W-:Y:S02]  /*7eab0*/  STL.64 [R1+0xbd8], R6 ;  /* 0x000bd80601007387 */ /* 0x0005e40000100a00 */
[C---:B--2---:R-:W-:Y:S05]  /*7eac0*/  HMMA.1688.F32.TF32 R4, R96.reuse, R140, R240 ;  /* 0x0000008c6004723c */ /* 0x044fea00000810f0 */
        /* <DEDUP_REMOVED lines=8> */
[----:B--2---:R-:W-:Y:S07]  /*7eb50*/  HMMA.1688.F32.TF32 R4, R96, R100, R56 ;  /* 0x000000646004723c */ /* 0x004fee0000081038 */
[----:B------:R-:W-:Y:S01]  /*7eb60*/  STL.64 [R1+0xa40], R20 ;  /* 0x000a401401007387 */ /* 0x000fe20000100a00 */
[----:B------:R-:W-:Y:S07]  /*7eb70*/  STL.64 [R1+0xa48], R22 ;  /* 0x000a481601007387 */ /* 0x000fee0000100a00 */
[----:B------:R-:W-:Y:S02]  /*7eb80*/  STL.64 [R1+0xa00], R8 ;  /* 0x000a000801007387 */ /* 0x000fe40000100a00 */
[----:B------:R-:W-:Y:S01]  /*7eb90*/  STL.64 [R1+0xa08], R10 ;  /* 0x000a080a01007387 */ /* 0x000fe20000100a00 */
[----:B------:R-:W-:Y:S04]  /*7eba0*/  LDS R96, [R2+0x28500] ;  /* 0x0285000002607984 */ /* 0x000fe80000000800 */
[----:B------:R-:W-:Y:S04]  /*7ebb0*/  LDS R98, [R2+0x2a500] ;  /* 0x02a5000002627984 */ /* 0x000fe80000000800 */
[----:B------:R-:W-:Y:S04]  /*7ebc0*/  LDS R97, [R3+0x28500] ;  /* 0x0285000003617984 */ /* 0x000fe80000000800 */
[----:B------:R-:W2:Y:S04]  /*7ebd0*/  LDS R99, [R3+0x2a500] ;  /* 0x02a5000003637984 */ /* 0x000ea80000000800 */
[----:B------:R-:W-:Y:S01]  /*7ebe0*/  STL.64 [R1+0x940], R4 ;  /* 0x0009400401007387 */ /* 0x000fe20000100a00 */
[----:B------:R3:W-:Y:S02]  /*7ebf0*/  STL.64 [R1+0x948], R6 ;  /* 0x0009480601007387 */ /* 0x0007e40000100a00 */
[C---:B---3--:R-:W-:Y:S08]  /*7ec00*/  HMMA.1688.F32.TF32 R4, R236.reuse, R32, R52 ;  /* 0x00000020ec04723c */ /* 0x048ff00000081034 */
[C---:B------:R-:W-:Y:S08]  /*7ec10*/  HMMA.1688.F32.TF32 R20, R236.reuse, R72, R44 ;  /* 0x00000048ec14723c */ /* 0x040ff0000008102c */
[C---:B------:R-:W-:Y:S07]  /*7ec20*/  HMMA.1688.F32.TF32 R8, R236.reuse, R64, R40 ;  /* 0x00000040ec08723c */ /* 0x040fee0000081028 */
[----:B------:R-:W-:Y:S01]  /*7ec30*/  STL.64 [R1+0xcc0], R4 ;  /* 0x000cc00401007387 */ /* 0x000fe20000100a00 */
[----:B------:R3:W-:Y:S02]  /*7ec40*/  STL.64 [R1+0xcc8], R6 ;  /* 0x000cc80601007387 */ /* 0x0007e40000100a00 */
[C---:B---3--:R-:W-:Y:S05]  /*7ec50*/  HMMA.1688.F32.TF32 R4, R236.reuse, R48, R248 ;  /* 0x00000030ec04723c */ /* 0x048fea00000810f8 */
[----:B------:R-:W-:Y:S01]  /*7ec60*/  STL.64 [R1+0xcb0], R20 ;  /* 0x000cb01401007387 */ /* 0x000fe20000100a00 */
[----:B------:R-:W-:Y:S02]  /*7ec70*/  STL.64 [R1+0xcb8], R22 ;  /* 0x000cb81601007387 */ /* 0x000fe40000100a00 */
[----:B------:R-:W3:Y:S05]  /*7ec80*/  LDL.LU R40, [R1+0xb00] ;  /* 0x000b000001287983 */ /* 0x000eea0000300800 */
[----:B------:R-:W-:Y:S01]  /*7ec90*/  STL.64 [R1+0xca0], R8 ;  /* 0x000ca00801007387 */ /* 0x000fe20000100a00 */
[----:B------:R-:W-:Y:S09]  /*7eca0*/  STL.64 [R1+0xca8], R10 ;  /* 0x000ca80a01007387 */ /* 0x000ff20000100a00 */
[----:B------:R4:W-:Y:S01]  /*7ecb0*/  STL.64 [R1+0xc90], R4 ;  /* 0x000c900401007387 */ /* 0x0009e20000100a00 */
        /* <DEDUP_REMOVED lines=137> */
[----:B------:R-:W3:Y:S02]  /*7f550*/  LDL.LU.64 R184, [R1+0x2d80] ;  /* 0x002d800001b87983 */ /* 0x000ee40000300a00 */
[----:B------:R-:W-:Y:S02]  /*7f560*/  STL.64 [R1+0xc70], R180 ;  /* 0x000c70b401007387 */ /* 0x000fe40000100a00 */
[----:B------:R1:W-:Y:S01]  /*7f570*/  STL.64 [R1+0xc78], R182 ;  /* 0x000c78b601007387 */ /* 0x0003e20000100a00 */
[C---:B----4-:R-:W-:Y:S01]  /*7f580*/  HMMA.1688.F32.TF32 R112, R236.reuse, R104, R112 ;  /* 0x00000068ec70723c */ /* 0x050fe20000081070 */
[----:B-1----:R-:W4:Y:S01]  /*7f590*/  LDL.LU.64 R182, [R1+0x2d78] ;  /* 0x002d780001b67983 */ /* 0x002f220000300a00 */
[----:B------:R-:W2:Y:S02]  /*7f5a0*/  LDL.LU.64 R180, [R1+0x2d70] ;  /* 0x002d700001b47983 */ /* 0x000ea40000300a00 */
[----:B------:R-:W-:Y:S02]  /*7f5b0*/  STL.64 [R1+0xc50], R176 ;  /* 0x000c50b001007387 */ /* 0x000fe40000100a00 */
[----:B------:R1:W-:Y:S02]  /*7f5c0*/  STL.64 [R1+0xc58], R178 ;  /* 0x000c58b201007387 */ /* 0x0003e40000100a00 */
[----:B------:R-:W-:Y:S01]  /*7f5d0*/  HMMA.1688.F32.TF32 R236, R236, R100, R132 ;  /* 0x00000064ecec723c */ /* 0x000fe20000081084 */
[----:B-1----:R-:W2:Y:S01]  /*7f5e0*/  LDL.LU.64 R178, [R1+0x2d68] ;  /* 0x002d680001b27983 */ /* 0x002ea20000300a00 */
[----:B------:R-:W2:Y:S02]  /*7f5f0*/  LDL.LU.64 R176, [R1+0x2d60] ;  /* 0x002d600001b07983 */ /* 0x000ea40000300a00 */
[----:B------:R-:W-:Y:S02]  /*7f600*/  STL.64 [R1+0xc30], R172 ;  /* 0x000c30ac01007387 */ /* 0x000fe40000100a00 */
[----:B------:R1:W-:Y:S02]  /*7f610*/  STL.64 [R1+0xc38], R174 ;  /* 0x000c38ae01007387 */ /* 0x0003e40000100a00 */
[C---:B------:R-:W-:Y:S01]  /*7f620*/  HMMA.1688.F32.TF32 R136, R232.reuse, R32, R136 ;  /* 0x00000020e888723c */ /* 0x040fe20000081088 */
[----:B-1----:R-:W2:Y:S01]  /*7f630*/  LDL.LU.64 R174, [R1+0x2d58] ;  /* 0x002d580001ae7983 */ /* 0x002ea20000300a00 */
[----:B------:R-:W2:Y:S02]  /*7f640*/  LDL.LU.64 R172, [R1+0x2d50] ;  /* 0x002d500001ac7983 */ /* 0x000ea40000300a00 */
[----:B------:R-:W-:Y:S02]  /*7f650*/  STL.64 [R1+0xd30], R168 ;  /* 0x000d30a801007387 */ /* 0x000fe40000100a00 */
[----:B------:R1:W-:Y:S02]  /*7f660*/  STL.64 [R1+0xd38], R170 ;  /* 0x000d38aa01007387 */ /* 0x0003e40000100a00 */
[C---:B------:R-:W-:Y:S08]  /*7f670*/  HMMA.1688.F32.TF32 R132, R232.reuse, R72, R28 ;  /* 0x00000048e884723c */ /* 0x040ff0000008101c */
        /* <DEDUP_REMOVED lines=43> */
[----:B------:R-:W-:Y:S02]  /*7f930*/  STL.64 [R1+0xbe0], R8 ;  /* 0x000be00801007387 */ /* 0x000fe40000100a00 */
[----:B------:R1:W-:Y:S01]  /*7f940*/  STL.64 [R1+0xbe8], R10 ;  /* 0x000be80a01007387 */ /* 0x0003e20000100a00 */
[----:B------:R-:W-:Y:S01]  /*7f950*/  STL.64 [R1+0xbc0], R4 ;  /* 0x000bc00401007387 */ /* 0x000fe20000100a00 */
[----:B------:R1:W-:Y:S03]  /*7f960*/  STL.64 [R1+0xbc8], R6 ;  /* 0x000bc80601007387 */ /* 0x0003e60000100a00 */
[----:B------:R-:W-:Y:S04]  /*7f970*/  LDS R236, [R2+0x28580] ;  /* 0x0285800002ec7984 */ /* 0x000fe80000000800 */
[----:B------:R-:W-:Y:S04]  /*7f980*/  LDS R238, [R2+0x2a580] ;  /* 0x02a5800002ee7984 */ /* 0x000fe80000000800 */
[----:B------:R-:W-:Y:S04]  /*7f990*/  LDS R237, [R3+0x28580] ;  /* 0x0285800003ed7984 */ /* 0x000fe80000000800 */
[----:B------:R-:W2:Y:S01]  /*7f9a0*/  LDS R239, [R3+0x2a580] ;  /* 0x02a5800003ef7984 */ /* 0x000ea20000000800 */
[C---:B-1----:R-:W-:Y:S08]  /*7f9b0*/  HMMA.1688.F32.TF32 R20, R232.reuse, R80, R88 ;  /* 0x00000050e814723c */ /* 0x042ff00000081058 */
[C---:B------:R-:W-:Y:S08]  /*7f9c0*/  HMMA.1688.F32.TF32 R8, R232.reuse, R156, R92 ;  /* 0x0000009ce808723c */ /* 0x040ff0000008105c */
[C---:B------:R-:W-:Y:S07]  /*7f9d0*/  HMMA.1688.F32.TF32 R4, R232.reuse, R152, R84 ;  /* 0x00000098e804723c */ /* 0x040fee0000081054 */
[----:B------:R-:W-:Y:S01]  /*7f9e0*/  STL.64 [R1+0xbb0], R20 ;  /* 0x000bb01401007387 */ /* 0x000fe20000100a00 */
[----:B------:R1:W-:Y:S07]  /*7f9f0*/  STL.64 [R1+0xbb8], R22 ;  /* 0x000bb81601007387 */ /* 0x0003ee0000100a00 */
[----:B------:R-:W-:Y:S02]  /*7fa00*/  STL.64 [R1+0xba0], R8 ;  /* 0x000ba00801007387 */ /* 0x000fe40000100a00 */
[----:B------:R1:W-:Y:S06]  /*7fa10*/  STL.64 [R1+0xba8], R10 ;  /* 0x000ba80a01007387 */ /* 0x0003ec0000100a00 */
[----:B------:R-:W-:Y:S01]  /*7fa20*/  STL.64 [R1+0xb90], R4 ;  /* 0x000b900401007387 */ /* 0x000fe20000100a00 */
[----:B------:R1:W-:Y:S02]  /*7fa30*/  STL.64 [R1+0xb98], R6 ;  /* 0x000b980601007387 */ /* 0x0003e40000100a00 */
        /* <DEDUP_REMOVED lines=11> */
[----:B------:R-:W-:Y:S07]  /*7faf0*/  HMMA.1688.F32.TF32 R4, R232, R100, R52 ;  /* 0x00000064e804723c */ /* 0x000fee0000081034 */
        /* <DEDUP_REMOVED lines=10> */
[----:B------:R-:W-:Y:S02]  /*7fba0*/  STL.64 [R1+0xb18], R22 ;  /* 0x000b181601007387 */ /* 0x000fe40000100a00 */
[----:B------:R-:W2:Y:S05]  /*7fbb0*/  LDL.LU R248, [R1+0x160] ;  /* 0x0001600001f87983 */ /* 0x000eaa0000300800 */
[----:B------:R1:W-:Y:S01]  /*7fbc0*/  STL.64 [R1+0xb00], R8 ;  /* 0x000b000801007387 */ /* 0x0003e20000100a00 */
[----:B------:R1:W-:Y:S07]  /*7fbd0*/  STL.64 [R1+0xb08], R10 ;  /* 0x000b080a01007387 */ /* 0x0003ee0000100a00 */
        /* <DEDUP_REMOVED lines=33> */
[----:B-1----:R-:W2:Y:S02]  /*7fdf0*/  LDL.LU R8, [R1+0xa90] ;  /* 0x000a900001087983 */ /* 0x002ea40000300800 */
        /* <DEDUP_REMOVED lines=47> */
[----:B------:R-:W-:Y:S01]  /*800f0*/  MOV R15, R48 ;  /* 0x00000030000f7202 */ /* 0x000fe20000000f00 */
[----:B------:R-:W-:Y:S01]  /*80100*/  IMAD.MOV.U32 R14, RZ, RZ, R49 ;  /* 0x000000ffff0e7224 */ /* 0x000fe200078e0031 */
[C---:B--2---:R-:W-:Y:S08]  /*80110*/  HMMA.1688.F32.TF32 R8, R96.reuse, R156, R8 ;  /* 0x0000009c6008723c */ /* 0x044ff00000081008 */
[C---:B---3--:R-:W-:Y:S08]  /*80120*/  HMMA.1688.F32.TF32 R20, R96.reuse, R80, R20 ;  /* 0x000000506014723c */ /* 0x048ff00000081014 */
[C---:B------:R-:W-:Y:S08]  /*80130*/  HMMA.1688.F32.TF32 R24, R96.reuse, R16, R24 ;  /* 0x000000106018723c */ /* 0x040ff00000081018 */
[C---:B----4-:R-:W-:Y:S08]  /*80140*/  HMMA.1688.F32.TF32 R232, R96.reuse, R48, R132 ;  /* 0x0000003060e8723c */ /* 0x050ff00000081084 */
[C---:B------:R-:W-:Y:S08]  /*80150*/  HMMA.1688.F32.TF32 R132, R96.reuse, R12, R136 ;  /* 0x0000000c6084723c */ /* 0x040ff00000081088 */
[C---:B------:R-:W-:Y:S08]  /*80160*/  HMMA.1688.F32.TF32 R28, R96.reuse, R36, R28 ;  /* 0x00000024601c723c */ /* 0x040ff0000008101c */
[C---:B------:R-:W-:Y:S01]  /*80170*/  HMMA.1688.F32.TF32 R4, R96.reuse, R152, R4 ;  /* 0x000000986004723c */ /* 0x040fe20000081004 */
[----:B------:R-:W-:Y:S01]  /*80180*/  STL.64 [R1+0xae0], R232 ;  /* 0x000ae0e801007387 */ /* 0x000fe20000100a00 */
[----:B------:R-:W-:Y:S05]  /*80190*/  STL.64 [R1+0xae8], R234 ;  /* 0x000ae8ea01007387 */ /* 0x000fea0000100a00 */
[----:B------:R-:W-:Y:S02]  /*801a0*/  STL.64 [R1+0xad0], R132 ;  /* 0x000ad08401007387 */ /* 0x000fe40000100a00 */
[----:B------:R-:W-:Y:S06]  /*801b0*/  STL.64 [R1+0xad8], R134 ;  /* 0x000ad88601007387 */ /* 0x000fec0000100a00 */
        /* <DEDUP_REMOVED lines=13> */
[----:B------:R-:W4:Y:S01]  /*80290*/  LDS R235, [R3+0x2a600] ;  /* 0x02a6000003eb7984 */ /* 0x000f220000000800 */
        /* <DEDUP_REMOVED lines=11> */
[----:B---3--:R-:W-:Y:S01]  /*80350*/  HMMA.1688.F32.TF32 R4, R96, R100, R240 ;  /* 0x000000646004723c */ /* 0x008fe200000810f0 */
[----:B------:R-:W-:-:S02]  /*80360*/  IMAD.MOV.U32 R19, RZ, RZ, R64 ;  /* 0x000000ffff137224 */ /* 0x000fc400078e0040 */
        /* <DEDUP_REMOVED lines=18> */
[----:B------:R-:W-:Y:S07]  /*80490*/  STL.64 [R1+0xdc8], R22 ;  /* 0x000dc81601007387 */ /* 0x000fee0000100a00 */
[----:B------:R-:W-:Y:S02]  /*804a0*/  STL.64 [R1+0xdb0], R8 ;  /* 0x000db00801007387 */ /* 0x000fe40000100a00 */
[----:B------:R2:W-:Y:S02]  /*804b0*/  STL.64 [R1+0xdb8], R10 ;  /* 0x000db80a01007387 */ /* 0x0005e40000100a00 */
[C---:B--2---:R-:W-:Y:S08]  /*804c0*/  HMMA.1688.F32.TF32 R8, R236.reuse, R12, R44 ;  /* 0x0000000cec08723c */ /* 0x044ff0000008102c */
[C---:B------:R-:W-:Y:S01]  /*804d0*/  HMMA.1688.F32.TF32 R20, R236.reuse, R36, R40 ;  /* 0x00000024ec14723c */ /* 0x040fe20000081028 */
[----:B------:R-:W-:Y:S01]  /*804e0*/  STL.64 [R1+0xda0], R4 ;  /* 0x000da00401007387 */ /* 0x000fe20000100a00 */
[----:B------:R2:W-:Y:S06]  /*804f0*/  STL.64 [R1+0xda8], R6 ;  /* 0x000da80601007387 */ /* 0x0005ec0000100a00 */
[C---:B--2---:R-:W-:Y:S07]  /*80500*/  HMMA.1688.F32.TF32 R4, R236.reuse, R16, R248 ;  /* 0x00000010ec04723c */ /* 0x044fee00000810f8 */
[----:B------:R2:W-:Y:S01]  /*80510*/  STL.64 [R1+0xd90], R8 ;  /* 0x000d900801007387 */ /* 0x0005e20000100a00 */
[----:B------:R3:W-:Y:S03]  /*80520*/  STL.64 [R1+0xd98], R10 ;  /* 0x000d980a01007387 */ /* 0x0007e60000100a00 */
[----:B--2---:R-:W2:Y:S04]  /*80530*/  LDL.LU R8, [R1+0x20] ;  /* 0x0000200001087983 */ /* 0x004ea80000300800 */
[----:B------:R1:W-:Y:S02]  /*80540*/  STL.64 [R1+0xd80], R20 ;  /* 0x000d801401007387 */ /* 0x0003e40000100a00 */
[----:B------:R1:W-:Y:S06]  /*80550*/  STL.64 [R1+0xd88], R22 ;  /* 0x000d881601007387 */ /* 0x0003ec0000100a00 */
[----:B------:R1:W-:Y:S01]  /*80560*/  STL.64 [R1+0xd70], R4 ;  /* 0x000d700401007387 */ /* 0x0003e20000100a00 */
[----:B------:R1:W-:Y:S02]  /*80570*/  STL.64 [R1+0xd78], R6 ;  /* 0x000d780601007387 */ /* 0x0003e40000100a00 */
[----:B------:R-:W2:Y:S02]  /*80580*/  LDL.LU R9, [R1+0x24] ;  /* 0x0000240001097983 */ /* 0x000ea40000300800 */
[----:B---3--:R-:W2:Y:S01]  /*80590*/  LDL.LU R10, [R1+0x28] ;  /* 0x00002800010a7983 */ /* 0x008ea20000300800 */
[----:B------:R-:W2:Y:S01]  /*805a0*/  LDL.LU R11, [R1+0x2c] ;  /* 0x00002c00010b7983 */ /* 0x000ea20000300800 */
[----:B------:R-:W3:Y:S02]  /*805b0*/  LDL.LU R248, [R1+0x30] ;  /* 0x0000300001f87983 */ /* 0x000ee40000300800 */
        /* <DEDUP_REMOVED lines=84> */
[C---:B----4-:R-:W-:Y:S08]  /*80b00*/  HMMA.1688.F32.TF32 R76, R236.reuse, R140, R76 ;  /* 0x0000008cec4c723c */ /* 0x050ff0000008104c */
[C---:B------:R-:W-:Y:S08]  /*80b10*/  HMMA.1688.F32.TF32 R92, R236.reuse, R108, R92 ;  /* 0x0000006cec5c723c */ /* 0x040ff0000008105c */
[C---:B------:R-:W-:Y:S01]  /*80b20*/  HMMA.1688.F32.TF32 R88, R236.reuse, R104, R88 ;  /* 0x00000068ec58723c */ /* 0x040fe20000081058 */
[----:B------:R-:W-:Y:S01]  /*80b30*/  STL.64 [R1+0xd60], R132 ;  /* 0x000d608401007387 */ /* 0x000fe20000100a00 */
[----:B------:R1:W-:Y:S06]  /*80b40*/  STL.64 [R1+0xd68], R134 ;  /* 0x000d688601007387 */ /* 0x0003ec0000100a00 */
[----:B------:R-:W-:Y:S01]  /*80b50*/  HMMA.1688.F32.TF32 R236, R236, R100, R84 ;  /* 0x00000064ecec723c */ /* 0x000fe20000081054 */
[----:B-1----:R-:W2:Y:S01]  /*80b60*/  LDL.LU.64 R134, [R1+0x2cd8] ;  /* 0x002cd80001867983 */ /* 0x002ea20000300a00 */
[----:B------:R-:W2:Y:S02]  /*80b70*/  LDL.LU.64 R132, [R1+0x2cd0] ;  /* 0x002cd00001847983 */ /* 0x000ea40000300a00 */
[----:B------:R-:W-:Y:S02]  /*80b80*/  STL.64 [R1+0xe40], R136 ;  /* 0x000e408801007387 */ /* 0x000fe40000100a00 */
[----:B------:R1:W-:Y:S02]  /*80b90*/  STL.64 [R1+0xe48], R138 ;  /* 0x000e488a01007387 */ /* 0x0003e40000100a00 */
[C---:B------:R-:W-:Y:S01]  /*80ba0*/  HMMA.1688.F32.TF32 R240, R232.reuse, R32, R240 ;  /* 0x00000020e8f0723c */ /* 0x040fe200000810f0 */
[----:B-1----:R-:W3:Y:S01]  /*80bb0*/  LDL.LU.64 R138, [R1+0x2cc8] ;  /* 0x002cc800018a7983 */ /* 0x002ee20000300a00 */
[----:B------:R-:W3:Y:S02]  /*80bc0*/  LDL.LU.64 R136, [R1+0x2cc0] ;  /* 0x002cc00001887983 */ /* 0x000ee40000300a00 */
[----:B------:R-:W-:Y:S02]  /*80bd0*/  STL.64 [R1+0xe30], R28 ;  /* 0x000e301c01007387 */ /* 0x000fe40000100a00 */
[----:B------:R1:W-:Y:S02]  /*80be0*/  STL.64 [R1+0xe38], R30 ;  /* 0x000e381e01007387 */ /* 0x0003e40000100a00 */
[----:B------:R-:W-:Y:S01]  /*80bf0*/  HMMA.1688.F32.TF32 R244, R232, R72, R244 ;  /* 0x00000048e8f4723c */ /* 0x000fe200000810f4 */
[----:B-1----:R-:W4:Y:S01]  /*80c00*/  LDL.LU.64 R30, [R1+0x2cb8] ;  /* 0x002cb800011e7983 */ /* 0x002f220000300a00 */
[----:B------:R-:W4:Y:S02]  /*80c10*/  LDL.LU.64 R28, [R1+0x2cb0] ;  /* 0x002cb000011c7983 */ /* 0x000f240000300a00 */
[----:B------:R-:W-:Y:S02]  /*80c20*/  STL.64 [R1+0xe20], R24 ;  /* 0x000e201801007387 */ /* 0x000fe40000100a00 */
[----:B------:R1:W-:Y:S02]  /*80c30*/  STL.64 [R1+0xe28], R26 ;  /* 0x000e281a01007387 */ /* 0x0003e40000100a00 */
[----:B-1----:R-:W2:Y:S01]  /*80c40*/  LDL.LU.64 R26, [R1+0x2ca8] ;  /* 0x002ca800011a7983 */ /* 0x002ea20000300a00 */
[----:B------:R-:W2:Y:S02]  /*80c50*/  LDL.LU.64 R24, [R1+0x2ca0] ;  /* 0x002ca00001187983 */ /* 0x000ea40000300a00 */
[----:B------:R1:W-:Y:S02]  /*80c60*/  STL.64 [R1+0xe10], R20 ;  /* 0x000e101401007387 */ /* 0x0003e40000100a00 */
[----:B------:R1:W-:Y:S02]  /*80c70*/  STL.64 [R1+0xe18], R22 ;  /* 0x000e181601007387 */ /* 0x0003e40000100a00 */
[----:B-1----:R-:W2:Y:S01]  /*80c80*/  LDL.LU R20, [R1] ;  /* 0x0000000001147983 */ /* 0x002ea20000300800 */
[----:B------:R-:W2:Y:S02]  /*80c90*/  LDL.LU R21, [R1+0x4] ;  /* 0x0000040001157983 */ /* 0x000ea40000300800 */
[----:B------:R-:W2:Y:S02]  /*80ca0*/  LDL.LU R22, [R1+0x8] ;  /* 0x0000080001167983 */ /* 0x000ea40000300800 */
[----:B------:R-:W2:Y:S01]  /*80cb0*/  LDL.LU R23, [R1+0xc] ;  /* 0x00000c0001177983 */ /* 0x000ea20000300800 */
[----:B------:R-:W-:Y:S01]  /*80cc0*/  STL.64 [R1+0xe00], R76 ;  /* 0x000e004c01007387 */ /* 0x000fe20000100a00 */
[----:B------:R1:W-:Y:S03]  /*80cd0*/  STL.64 [R1+0xe08], R78 ;  /* 0x000e084e01007387 */ /* 0x0003e60000100a00 */
        /* <DEDUP_REMOVED lines=10> */
[----:B------:R-:W2:Y:S02]  /*80d80*/  LDL.LU.64 R86, [R1+0x2c68] ;  /* 0x002c680001567983 */ /* 0x000ea40000300a00 */
[----:B------:R-:W2:Y:S01]  /*80d90*/  LDL.LU.64 R84, [R1+0x2c60] ;  /* 0x002c600001547983 */ /* 0x000ea20000300a00 */
[----:B------:R-:W-:Y:S01]  /*80da0*/  STL.64 [R1+0xd50], R236 ;  /* 0x000d50ec01007387 */ /* 0x000fe20000100a00 */
[----:B------:R-:W-:Y:S02]  /*80db0*/  STL.64 [R1+0xd58], R238 ;  /* 0x000d58ee01007387 */ /* 0x000fe40000100a00 */
[----:B------:R-:W-:Y:S02]  /*80dc0*/  STL.64 [R1+0xee0], R240 ;  /* 0x000ee0f001007387 */ /* 0x000fe40000100a00 */
[----:B------:R1:W-:Y:S02]  /*80dd0*/  STL.64 [R1+0xee8], R242 ;  /* 0x000ee8f201007387 */ /* 0x0003e40000100a00 */
[----:B-1----:R-:W2:Y:S01]  /*80de0*/  LDL.LU.64 R242, [R1+0x2c58] ;  /* 0x002c580001f27983 */ /* 0x002ea20000300a00 */
[----:B------:R-:W2:Y:S02]  /*80df0*/  LDL.LU.64 R240, [R1+0x2c50] ;  /* 0x002c500001f07983 */ /* 0x000ea40000300a00 */
[----:B------:R-:W-:Y:S02]  /*80e00*/  STL.64 [R1+0xed0], R244 ;  /* 0x000ed0f401007387 */ /* 0x000fe40000100a00 */
[----:B------:R1:W-:Y:S02]  /*80e10*/  STL.64 [R1+0xed8], R246 ;  /* 0x000ed8f601007387 */ /* 0x0003e40000100a00 */
[----:B-1----:R-:W2:Y:S01]  /*80e20*/  LDL.LU.64 R246, [R1+0x2c48] ;  /* 0x002c480001f67983 */ /* 0x002ea20000300a00 */
[----:B------:R-:W3:Y:S02]  /*80e30*/  LDL.LU.64 R244, [R1+0x2c40] ;  /* 0x002c400001f47983 */ /* 0x000ee40000300a00 */
[----:B------:R-:W-:-:S02]  /*80e40*/  IMAD.MOV.U32 R236, RZ, RZ, R15 ;  /* 0x000000ffffec7224 */ /* 0x000fc400078e000f */
[----:B------:R-:W-:Y:S01]  /*80e50*/  IMAD.MOV.U32 R237, RZ, RZ, R14 ;  /* 0x000000ffffed7224 */ /* 0x000fe200078e000e */
[C---:B------:R-:W-:Y:S08]  /*80e60*/  HMMA.1688.F32.TF32 R68, R232.reuse, R64, R68 ;  /* 0x00000040e844723c */ /* 0x040ff00000081044 */
[C---:B------:R-:W-:Y:S08]  /*80e70*/  HMMA.1688.F32.TF32 R60, R232.reuse, R236, R60 ;  /* 0x000000ece83c723c */ /* 0x040ff0000008103c */
[C---:B------:R-:W-:Y:S08]  /*80e80*/  HMMA.1688.F32.TF32 R56, R232.reuse, R12, R56 ;  /* 0x0000000ce838723c */ /* 0x040ff00000081038 */
[C---:B------:R-:W-:Y:S08]  /*80e90*/  HMMA.1688.F32.TF32 R52, R232.reuse, R36, R52 ;  /* 0x00000024e834723c */ /* 0x040ff00000081034 */
[----:B------:R-:W-:Y:S01]  /*80ea0*/  HMMA.1688.F32.TF32 R48, R232, R16, R48 ;  /* 0x00000010e830723c */ /* 0x000fe20000081030 */
[----:B------:R-:W-:-:S02]  /*80eb0*/  IMAD.MOV.U32 R15, RZ, RZ, R72 ;  /* 0x000000ffff0f7224 */ /* 0x000fc400078e0048 */
[----:B------:R-:W-:Y:S01]  /*80ec0*/  IMAD.MOV.U32 R14, RZ, RZ, R73 ;  /* 0x000000ffff0e7224 */ /* 0x000fe200078e0049 */
[----:B------:R-:W4:Y:S01]  /*80ed0*/  LDL.LU.64 R74, [R1+0x2c38] ;  /* 0x002c3800014a7983 */ /* 0x000f220000300a00 */
[----:B------:R-:W4:Y:S03]  /*80ee0*/  LDL.LU.64 R72, [R1+0x2c30] ;  /* 0x002c300001487983 */ /* 0x000f260000300a00 */
[C---:B------:R-:W-:Y:S08]  /*80ef0*/  HMMA.1688.F32.TF32 R44, R232.reuse, R80, R44 ;  /* 0x00000050e82c723c */ /* 0x040ff0000008102c */
[C---:B------:R-:W-:Y:S08]  /*80f00*/  HMMA.1688.F32.TF32 R40, R232.reuse, R156, R40 ;  /* 0x0000009ce828723c */ /* 0x040ff00000081028 */
[C---:B------:R-:W-:Y:S01]  /*80f10*/  HMMA.1688.F32.TF32 R248, R232.reuse, R152, R248 ;  /* 0x00000098e8f8723c */ /* 0x040fe200000810f8 */
[----:B------:R-:W-:Y:S01]  /*80f20*/  STL.64 [R1+0xec0], R68 ;  /* 0x000ec04401007387 */ /* 0x000fe20000100a00 */
[----:B------:R1:W-:Y:S03]  /*80f30*/  STL.64 [R1+0xec8], R70 ;  /* 0x000ec84601007387 */ /* 0x0003e60000100a00 */
[----:B-1----:R-:W4:Y:S01]  /*80f40*/  LDL.LU.64 R70, [R1+0x2c28] ;  /* 0x002c280001467983 */ /* 0x002f220000300a00 */
[----:B------:R-:W4:Y:S02]  /*80f50*/  LDL.LU.64 R68, [R1+0x2c20] ;  /* 0x002c200001447983 */ /* 0x000f240000300a00 */
[----:B------:R-:W4:Y:S02]  /*80f60*/  LDL.LU.64 R66, [R1+0x2c18] ;  /* 0x002c180001427983 */ /* 0x000f240000300a00 */
[----:B------:R-:W4:Y:S01]  /*80f70*/  LDL.LU.64 R64, [R1+0x2c10] ;  /* 0x002c100001407983 */ /* 0x000f220000300a00 */
[----:B------:R-:W-:Y:S01]  /*80f80*/  STL.64 [R1+0xeb0], R60 ;  /* 0x000eb03c01007387 */ /* 0x000fe20000100a00 */
[----:B------:R1:W-:Y:S03]  /*80f90*/  STL.64 [R1+0xeb8], R62 ;  /* 0x000eb83e01007387 */ /* 0x0003e60000100a00 */
[----:B-1----:R-:W4:Y:S01]  /*80fa0*/  LDL.LU.64 R62, [R1+0x2c08] ;  /* 0x002c0800013e7983 */ /* 0x002f220000300a00 */
[----:B------:R-:W4:Y:S02]  /*80fb0*/  LDL.LU.64 R60, [R1+0x2c00] ;  /* 0x002c0000013c7983 */ /* 0x000f240000300a00 */
[----:B------:R-:W-:Y:S02]  /*80fc0*/  STL.64 [R1+0xea0], R56 ;  /* 0x000ea03801007387 */ /* 0x000fe40000100a00 */
[----:B------:R1:W-:Y:S02]  /*80fd0*/  STL.64 [R1+0xea8], R58 ;  /* 0x000ea83a01007387 */ /* 0x0003e40000100a00 */
[----:B-1----:R-:W4:Y:S01]  /*80fe0*/  LDL.LU.64 R58, [R1+0x2bf8] ;  /* 0x002bf800013a7983 */ /* 0x002f220000300a00 */
[----:B------:R-:W4:Y:S02]  /*80ff0*/  LDL.LU.64 R56, [R1+0x2bf0] ;  /* 0x002bf00001387983 */ /* 0x000f240000300a00 */
[----:B------:R-:W-:Y:S02]  /*81000*/  STL.64 [R1+0xe90], R52 ;  /* 0x000e903401007387 */ /* 0x000fe40000100a00 */
[----:B------:R1:W-:Y:S01]  /*81010*/  STL.64 [R1+0xe98], R54 ;  /* 0x000e983601007387 */ /* 0x0003e20000100a00 */
[C---:B------:R-:W-:Y:S01]  /*81020*/  HMMA.1688.F32.TF32 R8, R232.reuse, R148, R8 ;  /* 0x00000094e808723c */ /* 0x040fe20000081008 */
[----:B-1----:R-:W4:Y:S01]  /*81030*/  LDL.LU.64 R54, [R1+0x2be8] ;  /* 0x002be80001367983 */ /* 0x002f220000300a00 */
[----:B------:R-:W4:Y:S02]  /*81040*/  LDL.LU.64 R52, [R1+0x2be0] ;  /* 0x002be00001347983 */ /* 0x000f240000300a00 */
[----:B------:R-:W-:Y:S02]  /*81050*/  STL.64 [R1+0xe80], R48 ;  /* 0x000e803001007387 */ /* 0x000fe40000100a00 */
[----:B------:R1:W-:Y:S02]  /*81060*/  STL.64 [R1+0xe88], R50 ;  /* 0x000e883201007387 */ /* 0x0003e40000100a00 */
[----:B------:R-:W-:Y:S01]  /*81070*/  HMMA.1688.F32.TF32 R4, R232, R144, R4 ;  /* 0x00000090e804723c */ /* 0x000fe20000081004 */
[----:B-1----:R-:W4:Y:S01]  /*81080*/  LDL.LU.64 R50, [R1+0x2bd8] ;  /* 0x002bd80001327983 */ /* 0x002f220000300a00 */
[----:B------:R-:W4:Y:S02]  /*81090*/  LDL.LU.64 R48, [R1+0x2bd0] ;  /* 0x002bd00001307983 */ /* 0x000f240000300a00 */
[----:B------:R-:W-:Y:S02]  /*810a0*/  STL.64 [R1+0xe70], R44 ;  /* 0x000e702c01007387 */ /* 0x000fe40000100a00 */
[----:B------:R1:W-:Y:S02]  /*810b0*/  STL.64 [R1+0xe78], R46 ;  /* 0x000e782e01007387 */ /* 0x0003e40000100a00 */
        /* <DEDUP_REMOVED lines=10> */
[----:B------:R1:W-:Y:S02]  /*81160*/  STL.64 [R1+0xf30], R8 ;  /* 0x000f300801007387 */ /* 0x0003e40000100a00 */
[----:B------:R1:W-:Y:S02]  /*81170*/  STL.64 [R1+0xf38], R10 ;  /* 0x000f380a01007387 */ /* 0x0003e40000100a00 */
[----:B-1----:R-:W4:Y:S01]  /*81180*/  LDL.LU R8, [R1+0x320] ;  /* 0x0003200001087983 */ /* 0x002f220000300800 */
[----:B------:R2:W-:Y:S02]  /*81190*/  STL.64 [R1+0xf20], R4 ;  /* 0x000f200401007387 */ /* 0x0005e40000100a00 */
[----:B------:R1:W-:Y:S02]  /*811a0*/  STL.64 [R1+0xf28], R6 ;  /* 0x000f280601007387 */ /* 0x0003e40000100a00 */
[----:B------:R-:W4:Y:S01]  /*811b0*/  LDL.LU R9, [R1+0x324] ;  /* 0x0003240001097983 */ /* 0x000f220000300800 */
[----:B------:R-:W4:Y:S01]  /*811c0*/  LDL.LU R10, [R1+0x328] ;  /* 0x00032800010a7983 */ /* 0x000f220000300800 */
[----:B------:R-:W4:Y:S01]  /*811d0*/  LDL.LU R11, [R1+0x32c] ;  /* 0x00032c00010b7983 */ /* 0x000f220000300800 */
[----:B--2---:R-:W-:Y:S01]  /*811e0*/  MOV R5, R246 ;  /* 0x000000f600057202 */ /* 0x004fe20000000f00 */
[----:B---3--:R-:W-:-:S02]  /*811f0*/  IMAD.MOV.U32 R4, RZ, RZ, R245 ;  /* 0x000000ffff047224 */ /* 0x008fc400078e00f5 */
[----:B-1----:R-:W-:Y:S01]  /*81200*/  IMAD.MOV.U32 R6, RZ, RZ, R247 ;  /* 0x000000ffff067224 */ /* 0x002fe200078e00f7 */
[----:B------:R-:W2:Y:S01]  /*81210*/  LDL.LU R245, [R1+0x2b9c] ;  /* 0x002b9c0001f57983 */ /* 0x000ea20000300800 */
[----:B------:R-:W2:Y:S02]  /*81220*/  LDL.LU R246, [R1+0x2b98] ;  /* 0x002b980001f67983 */ /* 0x000ea40000300800 */
[----:B------:R-:W2:Y:S02]  /*81230*/  LDL.LU R247, [R1+0x2b94] ;  /* 0x002b940001f77983 */ /* 0x000ea40000300800 */
[----:B------:R-:W-:Y:S02]  /*81240*/  IMAD.MOV.U32 R7, RZ, RZ, R243 ;  /* 0x000000ffff077224 */ /* 0x000fe400078e00f3 */
[----:B------:R-:W3:Y:S01]  /*81250*/  LDL.LU R243, [R1+0x2b90] ;  /* 0x002b900001f37983 */ /* 0x000ee20000300800 */
[C---:B------:R-:W-:Y:S11]  /*81260*/  HMMA.1688.F32.TF32 R20, R232.reuse, R140, R20 ;  /* 0x0000008ce814723c */ /* 0x040ff60000081014 */
[----:B------:R-:W-:Y:S11]  /*81270*/  @!UPT UIADD3 URZ, URZ, URZ, URZ ;  /* 0x0000003f3f3ff290 */ /* 0x000ff6000fffe03f */
[----:B------:R-:W-:Y:S01]  /*81280*/  @!UPT UIADD3 URZ, URZ, URZ, URZ ;  /* 0x0000003f3f3ff290 */ /* 0x000fe2000fffe03f */
[----:B------:R-:W-:Y:S01]  /*81290*/  STL.64 [R1+0xf10], R20 ;  /* 0x000f101401007387 */ /* 0x000fe20000100a00 */
[----:B------:R4:W-:Y:S02]  /*812a0*/  STL.64 [R1+0xf18], R22 ;  /* 0x000f181601007387 */ /* 0x0009e40000100a00 */
[----:B----4-:R-:W-:Y:S11]  /*812b0*/  HMMA.1688.F32.TF32 R20, R232, R108, R248 ;  /* 0x0000006ce814723c */ /* 0x010ff600000810f8 */
[----:B------:R-:W-:Y:S11]  /*812c0*/  @!UPT UIADD3 URZ, URZ, URZ, URZ ;  /* 0x0000003f3f3ff290 */ /* 0x000ff6000fffe03f */
[----:B------:R-:W-:Y:S01]  /*812d0*/  @!UPT UIADD3 URZ, URZ, URZ, URZ ;  /* 0x0000003f3f3ff290 */ /* 0x000fe2000fffe03f */
[----:B------:R-:W-:Y:S01]  /*812e0*/  STL.64 [R1+0xf00], R20 ;  /* 0x000f001401007387 */ /* 0x000fe20000100a00 */
[----:B------:R2:W-:Y:S02]  /*812f0*/  STL.64 [R1+0xf08], R22 ;  /* 0x000f081601007387 */ /* 0x0005e40000100a00 */
[----:B------:R-:W-:Y:S02]  /*81300*/  IMAD.MOV.U32 R248, RZ, RZ, R19 ;  /* 0x000000fffff87224 */ /* 0x000fe400078e0013 */
[----:B------:R-:W-:Y:S01]  /*81310*/  IMAD.MOV.U32 R249, RZ, RZ, R18 ;  /* 0x000000fffff97224 */ /* 0x000fe200078e0012 */
[----:B------:R-:W-:Y:S08]  /*81320*/  HMMA.1688.F32.TF32 R40, R96, R32, R40 ;  /* 0x000000206028723c */ /* 0x000ff00000081028 */
[C---:B--2---:R-:W-:Y:S11]  /*81330*/  HMMA.1688.F32.TF32 R20, R232.reuse, R104, R244 ;  /* 0x00000068e814723c */ /* 0x044ff600000810f4 */
[----:B------:R-:W-:Y:S11]  /*81340*/  @!UPT UIADD3 URZ, URZ, URZ, URZ ;  /* 0x0000003f3f3ff290 */ /* 0x000ff6000fffe03f */
[----:B------:R-:W-:Y:S01]  /*81350*/  @!UPT UIADD3 URZ, URZ, URZ, URZ ;  /* 0x0000003f3f3ff290 */ /* 0x000fe2000fffe03f */
[----:B------:R-:W-:Y:S01]  /*81360*/  STL.64 [R1+0xef0], R20 ;  /* 0x000ef01401007387 */ /* 0x000fe20000100a00 */
[----:B------:R3:W-:Y:S02]  /*81370*/  STL.64 [R1+0xef8], R22 ;  /* 0x000ef81601007387 */ /* 0x0007e40000100a00 */
[----:B---3--:R-:W-:Y:S01]  /*81380*/  HMMA.1688.F32.TF32 R20, R232, R100, R240 ;  /* 0x00000064e814723c */ /* 0x008fe200000810f0 */
[----:B------:R-:W-:Y:S02]  /*81390*/  IMAD.MOV.U32 R244, RZ, RZ, R15 ;  /* 0x000000fffff47224 */ /* 0x000fe400078e000f */
[----:B------:R-:W-:-:S07]  /*813a0*/  IMAD.MOV.U32 R245, RZ, RZ, R14 ;  /* 0x000000fffff57224 */ /* 0x000fce00078e000e */
[C---:B------:R-:W-:Y:S11]  /*813b0*/  HMMA.1688.F32.TF32 R32, R96.reuse, R244, R44 ;  /* 0x000000f46020723c */ /* 0x040ff6000008102c */
[----:B------:R-:W-:Y:S02]  /*813c0*/  @!UPT UIADD3 URZ, URZ, URZ, URZ ;  /* 0x0000003f3f3ff290 */ /* 0x000fe4000fffe03f */
[----:B------:R-:W-:Y:S01]  /*813d0*/  STL.64 [R1+0xe60], R20 ;  /* 0x000e601401007387 */ /* 0x000fe20000100a00 */
[----:B------:R1:W-:Y:S02]  /*813e0*/  STL.64 [R1+0xe68], R22 ;  /* 0x000e681601007387 */ /* 0x0003e40000100a00 */
[----:B------:R-:W-:Y:S02]  /*813f0*/  IMAD.MOV.U32 R15, RZ, RZ, R80 ;  /* 0x000000ffff0f7224 */ /* 0x000fe400078e0050 */
[----:B------:R-:W-:Y:S01]  /*81400*/  IMAD.MOV.U32 R14, RZ, RZ, R81 ;  /* 0x000000ffff0e7224 */ /* 0x000fe200078e0051 */
[----:B------:R-:W-:Y:S01]  /*81410*/  HMMA.1688.F32.TF32 R8, R96, R152, R8 ;  /* 0x000000986008723c */ /* 0x000fe20000081008 */
[----:B------:R-:W-:Y:S02]  /*81420*/  IMAD.MOV.U32 R232, RZ, RZ, R89 ;  /* 0x000000ffffe87224 */ /* 0x000fe400078e0059 */
[----:B------:R-:W-:Y:S02]  /*81430*/  IMAD.MOV.U32 R233, RZ, RZ, R84 ;  /* 0x000000ffffe97224 */ /* 0x000fe400078e0054 */
[----:B------:R-:W-:-:S02]  /*81440*/  IMAD.MOV.U32 R234, RZ, RZ, R90 ;  /* 0x000000ffffea7224 */ /* 0x000fc400078e005a */
[----:B------:R-:W-:Y:S02]  /*81450*/  IMAD.MOV.U32 R235, RZ, RZ, R87 ;  /* 0x000000ffffeb7224 */ /* 0x000fe400078e0057 */
[----:B------:R-:W-:Y:S02]  /*81460*/  IMAD.MOV.U32 R240, RZ, RZ, R91 ;  /* 0x000000fffff07224 */ /* 0x000fe400078e005b */
[----:B------:R-:W-:Y:S02]  /*81470*/  IMAD.MOV.U32 R241, RZ, RZ, R93 ;  /* 0x000000fffff17224 */ /* 0x000fe400078e005d */
[----:B------:R-:W-:Y:S02]  /*81480*/  IMAD.MOV.U32 R242, RZ, RZ, R94 ;  /* 0x000000fffff27224 */ /* 0x000fe400078e005e */
[----:B------:R-:W-:Y:S01]  /*81490*/  IMAD.MOV.U32 R243, RZ, RZ, R95 ;  /* 0x000000fffff37224 */ /* 0x000fe200078e005f */
[C---:B-1----:R-:W-:Y:S01]  /*814a0*/  HMMA.1688.F32.TF32 R20, R96.reuse, R248, R48 ;  /* 0x000000f86014723c */ /* 0x042fe20000081030 */
        /* <DEDUP_REMOVED lines=19> */
[C---:B---3--:R-:W-:Y:S08]  /*815e0*/  HMMA.1688.F32.TF32 R20, R96.reuse, R16, R64 ;  /* 0x000000106014723c */ /* 0x048ff00000081040 */
[----:B------:R-:W-:Y:S01]  /*815f0*/  HMMA.1688.F32.TF32 R16, R96, R80, R68 ;  /* 0x000000506010723c */ /* 0x000fe20000081044 */
[----:B------:R-:W-:Y:S01]  /*81600*/  STL.64 [R1+0xfa0], R40 ;  /* 0x000fa02801007387 */ /* 0x000fe20000100a00 */
[----:B------:R-:W-:Y:S03]  /*81610*/  STL.64 [R1+0xfa8], R42 ;  /* 0x000fa82a01007387 */ /* 0x000fe60000100a00 */
[----:B------:R-:W-:Y:S02]  /*81620*/  STL.64 [R1+0xf90], R32 ;  /* 0x000f902001007387 */ /* 0x000fe40000100a00 */
[----:B------:R-:W-:Y:S02]  /*81630*/  STL.64 [R1+0xf98], R34 ;  /* 0x000f982201007387 */ /* 0x000fe40000100a00 */
[----:B------:R-:W-:-:S02]  /*81640*/  IMAD.MOV.U32 R70, RZ, RZ, R78 ;  /* 0x000000ffff467224 */ /* 0x000fc400078e004e */
[----:B------:R-:W-:-:S04]  /*81650*/  IMAD.MOV.U32 R71, RZ, RZ, R79 ;  /* 0x000000ffff477224 */ /* 0x000fc800078e004f */
[----:B------:R-:W-:Y:S01]  /*81660*/  STL.64 [R1+0xf80], R20 ;  /* 0x000f801401007387 */ /* 0x000fe20000100a00 */
[----:B------:R-:W-:Y:S07]  /*81670*/  STL.64 [R1+0xf88], R22 ;  /* 0x000f881601007387 */ /* 0x000fee0000100a00 */
[----:B------:R-:W-:Y:S02]  /*81680*/  STL.64 [R1+0xf70], R16 ;  /* 0x000f701001007387 */ /* 0x000fe40000100a00 */
[----:B------:R3:W-:Y:S01]  /*81690*/  STL.64 [R1+0xf78], R18 ;  /* 0x000f781201007387 */ /* 0x0007e20000100a00 */
[----:B------:R-:W4:Y:S01]  /*816a0*/  LDL.LU.64 R82, [R1+0x2b88] ;  /* 0x002b880001527983 */ /* 0x000f220000300a00 */
[----:B------:R-:W4:Y:S02]  /*816b0*/  LDL.LU.64 R80, [R1+0x2b80] ;  /* 0x002b800001507983 */ /* 0x000f240000300a00 */
[----:B------:R-:W2:Y:S02]  /*816c0*/  LDL.LU R78, [R1+0x2b7c] ;  /* 0x002b7c00014e7983 */ /* 0x000ea40000300800 */
[----:B------:R-:W2:Y:S01]  /*816d0*/  LDL.LU R79, [R1+0x2b78] ;  /* 0x002b7800014f7983 */ /* 0x000ea20000300800 */
[C---:B---3--:R-:W-:Y:S11]  /*816e0*/  HMMA.1688.F32.TF32 R16, R96.reuse, R156, R72 ;  /* 0x0000009c6010723c */ /* 0x048ff60000081048 */
[----:B------:R-:W-:Y:S11]  /*816f0*/  @!UPT UIADD3 URZ, URZ, URZ, URZ ;  /* 0x0000003f3f3ff290 */ /* 0x000ff6000fffe03f */
[----:B------:R-:W-:Y:S01]  /*81700*/  @!UPT UIADD3 URZ, URZ, URZ, URZ ;  /* 0x0000003f3f3ff290 */ /* 0x000fe2000fffe03f */
[----:B------:R-:W-:Y:S01]  /*81710*/  STL.64 [R1+0x1050], R16 ;  /* 0x0010501001007387 */ /* 0x000fe20000100a00 */
[----:B------:R3:W-:Y:S02]  /*81720*/  STL.64 [R1+0x1058], R18 ;  /* 0x0010581201007387 */ /* 0x0007e40000100a00 */
[----:B------:R-:W-:Y:S02]  /*81730*/  STL.64 [R1+0x1040], R8 ;  /* 0x0010400801007387 */ /* 0x000fe40000100a00 */
[----:B------:R2:W-:Y:S01]  /*81740*/  STL.64 [R1+0x1048], R10 ;  /* 0x0010480a01007387 */ /* 0x0005e20000100a00 */
[C---:B---3--:R-:W-:Y:S11]  /*81750*/  HMMA.1688.F32.TF32 R16, R96.reuse, R148, R4 ;  /* 0x000000946010723c */ /* 0x048ff60000081004 */
[----:B------:R-:W-:Y:S11]  /*81760*/  @!UPT UIADD3 URZ, URZ, URZ, URZ ;  /* 0x0000003f3f3ff290 */ /* 0x000ff6000fffe03f */
[----:B------:R-:W-:Y:S01]  /*81770*/  @!UPT UIADD3 URZ, URZ, URZ, URZ ;  /* 0x0000003f3f3ff290 */ /* 0x000fe2000fffe03f */
[----:B------:R-:W-:Y:S01]  /*81780*/  STL.64 [R1+0x1030], R16 ;  /* 0x0010301001007387 */ /* 0x000fe20000100a00 */
[----:B------:R-:W-:Y:S01]  /*81790*/  STL.64 [R1+0x1038], R18 ;  /* 0x0010381201007387 */ /* 0x000fe20000100a00 */
[C---:B--2---:R-:W-:Y:S08]  /*817a0*/  HMMA.1688.F32.TF32 R8, R96.reuse, R144, R76 ;  /* 0x000000906008723c */ /* 0x044ff0000008104c */
[----:B----4-:R-:W-:Y:S11]  /*817b0*/  HMMA.1688.F32.TF32 R4, R96, R140, R80 ;  /* 0x0000008c6004723c */ /* 0x010ff60000081050 */
[----:B------:R-:W-:Y:S04]  /*817c0*/  @!UPT UIADD3 URZ, URZ, URZ, URZ ;  /* 0x0000003f3f3ff290 */ /* 0x000fe8000fffe03f */
[----:B------:R-:W-:Y:S01]  /*817d0*/  STL.64 [R1+0x1020], R8 ;  /* 0x0010200801007387 */ /* 0x000fe20000100a00 */
[----:B------:R-:W-:Y:S02]  /*817e0*/  STL.64 [R1+0x1028], R10 ;  /* 0x0010280a01007387 */ /* 0x000fe40000100a00 */
[----:B------:R-:W2:Y:S05]  /*817f0*/  LDL.LU R89, [R1+0x2b74] ;  /* 0x002b740001597983 */ /* 0x000eaa0000300800 */
[----:B------:R3:W-:Y:S01]  /*81800*/  STL.64 [R1+0x1010], R4 ;  /* 0x0010100401007387 */ /* 0x0007e20000100a00 */
[----:B------:R4:W-:Y:S01]  /*81810*/  STL.64 [R1+0x1018], R6 ;  /* 0x0010180601007387 */ /* 0x0009e20000100a00 */
[----:B------:R-:W3:Y:S02]  /*81820*/  LDL.LU R84, [R1+0x2b70] ;  /* 0x002b700001547983 */ /* 0x000ee40000300800 */
[----:B------:R-:W4:Y:S02]  /*81830*/  LDL.LU R90, [R1+0x2b6c] ;  /* 0x002b6c00015a7983 */ /* 0x000f240000300800 */
[----:B------:R-:W4:Y:S02]  /*81840*/  LDL.LU R87, [R1+0x2b68] ;  /* 0x002b680001577983 */ /* 0x000f240000300800 */
[----:B------:R-:W-:Y:S01]  /*81850*/  IMAD.MOV.U32 R56, RZ, RZ, R86 ;  /* 0x000000ffff387224 */ /* 0x000fe200078e0056 */
[----:B------:R-:W-:Y:S01]  /*81860*/  MOV R57, R85 ;  /* 0x0000005500397202 */ /* 0x000fe20000000f00 */
[----:B------:R-:W4:Y:S01]  /*81870*/  LDL.LU R86, [R1+0x2b64] ;  /* 0x002b640001567983 */ /* 0x000f220000300800 */
[----:B------:R-:W4:Y:S02]  /*81880*/  LDL.LU R85, [R1+0x2b60] ;  /* 0x002b600001557983 */ /* 0x000f240000300800 */
[----:B------:R-:W-:-:S02]  /*81890*/  IMAD.MOV.U32 R58, RZ, RZ, R92 ;  /* 0x000000ffff3a7224 */ /* 0x000fc400078e005c */
[----:B------:R-:W-:Y:S01]  /*818a0*/  IMAD.MOV.U32 R59, RZ, RZ, R88 ;  /* 0x000000ffff3b7224 */ /* 0x000fe200078e0058 */
[----:B------:R-:W4:Y:S01]  /*818b0*/  LDL.LU R92, [R1+0x2b5c] ;  /* 0x002b5c00015c7983 */ /* 0x000f220000300800 */
[----:B------:R-:W4:Y:S02]  /*818c0*/  LDL.LU R88, [R1+0x2b58] ;  /* 0x002b580001587983 */ /* 0x000f240000300800 */
[----:B--2---:R-:W-:Y:S02]  /*818d0*/  IMAD.MOV.U32 R61, RZ, RZ, R89 ;  /* 0x000000ffff3d7224 */ /* 0x004fe400078e0059 */
[----:B---3--:R-:W-:Y:S02]  /*818e0*/  IMAD.MOV.U32 R60, RZ, RZ, R84 ;  /* 0x000000ffff3c7224 */ /* 0x008fe400078e0054 */
[----:B------:R-:W2:Y:S01]  /*818f0*/  LDL.LU R84, [R1+0x2b54] ;  /* 0x002b540001547983 */ /* 0x000ea20000300800 */
[----:B------:R-:W3:Y:S02]  /*81900*/  LDL.LU R89, [R1+0x2b50] ;  /* 0x002b500001597983 */ /* 0x000ee40000300800 */
[----:B------:R-:W3:Y:S02]  /*81910*/  LDL.LU R62, [R1+0x248] ;  /* 0x00024800013e7983 */ /* 0x000ee40000300800 */
[----:B------:R-:W3:Y:S02]  /*81920*/  LDL.LU R63, [R1+0x24c] ;  /* 0x00024c00013f7983 */ /* 0x000ee40000300800 */
[----:B----4-:R-:W-:-:S02]  /*81930*/  IMAD.MOV.U32 R72, RZ, RZ, R92 ;  /* 0x000000ffff487224 */ /* 0x010fc400078e005c */
[----:B------:R-:W-:Y:S01]  /*81940*/  IMAD.MOV.U32 R73, RZ, RZ, R88 ;  /* 0x000000ffff497224 */ /* 0x000fe200078e0058 */
[----:B------:R-:W4:Y:S01]  /*81950*/  LDL.LU R92, [R1+0x2b4c] ;  /* 0x002b4c00015c7983 */ /* 0x000f220000300800 */
[----:B------:R-:W4:Y:S02]  /*81960*/  LDL.LU R88, [R1+0x2b48] ;  /* 0x002b480001587983 */ /* 0x000f240000300800 */
[----:B--2---:R-:W-:Y:S02]  /*81970*/  IMAD.MOV.U32 R74, RZ, RZ, R84 ;  /* 0x000000ffff4a7224 */ /* 0x004fe400078e0054 */
[----:B---3--:R-:W-:Y:S01]  /*81980*/  IMAD.MOV.U32 R75, RZ, RZ, R89 ;  /* 0x000000ffff4b7224 */ /* 0x008fe200078e0059 */
[----:B------:R-:W2:Y:S01]  /*81990*/  LDL.LU R84, [R1+0x2b44] ;  /* 0x002b440001547983 */ /* 0x000ea20000300800 */
[----:B------:R-:W3:Y:S02]  /*819a0*/  LDL.LU R89, [R1+0x2b40] ;  /* 0x002b400001597983 */ /* 0x000ee40000300800 */
[----:B------:R-:W3:Y:S02]  /*819b0*/  LDL.LU R76, [R1+0x270] ;  /* 0x00027000014c7983 */ /* 0x000ee40000300800 */
[----:B------:R-:W3:Y:S01]  /*819c0*/  LDL.LU R77, [R1+0x274] ;  /* 0x00027400014d7983 */ /* 0x000ee20000300800 */
[----:B------:R-:W3:Y:S01]  /*819d0*/  LDL.LU R78, [R1+0x278] ;  /* 0x00027800014e7983 */ /* 0x000ee20000300800 */
[----:B------:R-:W3:Y:S02]  /*819e0*/  LDL.LU R79, [R1+0x27c] ;  /* 0x00027c00014f7983 */ /* 0x000ee40000300800 */
[----:B----4-:R-:W-:-:S02]  /*819f0*/  IMAD.MOV.U32 R83, RZ, RZ, R92 ;  /* 0x000000ffff537224 */ /* 0x010fc400078e005c */
[----:B------:R-:W-:Y:S01]  /*81a00*/  IMAD.MOV.U32 R82, RZ, RZ, R88 ;  /* 0x000000ffff527224 */ /* 0x000fe200078e0058 */
[----:B--2---:R-:W-:Y:S01]  /*81a10*/  MOV R80, R84 ;  /* 0x0000005400507202 */ /* 0x004fe20000000f00 */
[----:B---3--:R-:W-:Y:S01]  /*81a20*/  IMAD.MOV.U32 R81, RZ, RZ, R89 ;  /* 0x000000ffff517224 */ /* 0x008fe200078e0059 */
        /* <DEDUP_REMOVED lines=24> */
[----:B------:R-:W1:Y:S01]  /*81bb0*/  LDL.LU R32, [R1+0x2f0] ;  /* 0x0002f00001207983 */ /* 0x000e620000300800 */
[----:B------:R-:W1:Y:S02]  /*81bc0*/  LDL.LU R33, [R1+0x2f4] ;  /* 0x0002f40001217983 */ /* 0x000e640000300800 */
[----:B------:R-:W1:Y:S02]  /*81bd0*/  LDL.LU R34, [R1+0x2f8] ;  /* 0x0002f80001227983 */ /* 0x000e640000300800 */
[----:B------:R-:W1:Y:S02]  /*81be0*/  LDL.LU R35, [R1+0x2fc] ;  /* 0x0002fc0001237983 */ /* 0x000e640000300800 */
[----:B------:R-:W-:Y:S01]  /*81bf0*/  IMAD.MOV.U32 R64, RZ, RZ, R85 ;  /* 0x000000ffff407224 */ /* 0x000fe200078e0055 */
[----:B------:R-:W-:Y:S01]  /*81c00*/  MOV R65, R86 ;  /* 0x0000005600417202 */ /* 0x000fe20000000f00 */
[----:B------:R-:W-:-:S02]  /*81c10*/  IMAD.MOV.U32 R66, RZ, RZ, R87 ;  /* 0x000000ffff427224 */ /* 0x000fc400078e0057 */
[----:B------:R-:W-:Y:S02]  /*81c20*/  IMAD.MOV.U32 R67, RZ, RZ, R90 ;  /* 0x000000ffff437224 */ /* 0x000fe400078e005a */
[----:B--2---:R-:W-:Y:S02]  /*81c30*/  IMAD.MOV.U32 R11, RZ, RZ, R84 ;  /* 0x000000ffff0b7224 */ /* 0x004fe400078e0054 */
[----:B---3--:R-:W-:Y:S02]  /*81c40*/  IMAD.MOV.U32 R10, RZ, RZ, R89 ;  /* 0x000000ffff0a7224 */ /* 0x008fe400078e0059 */
[----:B----4-:R-:W-:Y:S02]  /*81c50*/  IMAD.MOV.U32 R9, RZ, RZ, R88 ;  /* 0x000000ffff097224 */ /* 0x010fe400078e0058 */
[----:B------:R-:W-:Y:S02]  /*81c60*/  IMAD.MOV.U32 R8, RZ, RZ, R92 ;  /* 0x000000ffff087224 */ /* 0x000fe400078e005c */
[----:B------:R-:W2:Y:S01]  /*81c70*/  LDL.LU R92, [R1+0x2b2c] ;  /* 0x002b2c00015c7983 */ /* 0x000ea20000300800 */
[----:B------:R-:W3:Y:S02]  /*81c80*/  LDL.LU R88, [R1+0x2b28] ;  /* 0x002b280001587983 */ /* 0x000ee40000300800 */
[----:B------:R-:W3:Y:S02]  /*81c90*/  LDL.LU R89, [R1+0x2b24] ;  /* 0x002b240001597983 */ /* 0x000ee40000300800 */
        /* <DEDUP_REMOVED lines=9> */
[C---:B----4-:R-:W-:Y:S01]  /*81d30*/  HMMA.1688.F32.TF32 R40, R96.reuse, R108, R84 ;  /* 0x0000006c6028723c */ /* 0x050fe20000081054 */
[----:B------:R-:W4:Y:S01]  /*81d40*/  LDL.LU.64 R84, [R1+0x190] ;  /* 0x0001900001547983 */ /* 0x000f220000300a00 */
[----:B------:R-:W4:Y:S11]  /*81d50*/  LDL.64 R86, [R1+0x198] ;  /* 0x0001980001567983 */ /* 0x000f360000100a00 */
[----:B------:R-:W-:Y:S10]  /*81d60*/  @!UPT UIADD3 URZ, URZ, URZ, URZ ;  /* 0x0000003f3f3ff290 */ /* 0x000ff4000fffe03f */
[----:B------:R-:W-:Y:S01]  /*81d70*/  STL.64 [R1+0x1000], R40 ;  /* 0x0010002801007387 */ /* 0x000fe20000100a00 */
[----:B------:R3:W-:Y:S02]  /*81d80*/  STL.64 [R1+0x1008], R42 ;  /* 0x0010082a01007387 */ /* 0x0007e40000100a00 */
        /* <DEDUP_REMOVED lines=8> */
[----:B--2---:R-:W-:Y:S03]  /*81e10*/  HMMA.1688.F32.TF32 R40, R96, R100, R92 ;  /* 0x000000646028723c */ /* 0x004fe6000008105c */
[----:B------:R-:W2:Y:S01]  /*81e20*/  LDL.LU.64 R96, [R1+0x1a0] ;  /* 0x0001a00001607983 */ /* 0x000ea20000300a00 */
[----:B------:R-:W3:Y:S11]  /*81e30*/  LDL.64 R98, [R1+0x1a8] ;  /* 0x0001a80001627983 */ /* 0x000ef60000100a00 */
[----:B------:R-:W-:Y:S08]  /*81e40*/  @!UPT UIADD3 URZ, URZ, URZ, URZ ;  /* 0x0000003f3f3ff290 */ /* 0x000ff0000fffe03f */
[----:B------:R-:W-:Y:S01]  /*81e50*/  STL.64 [R1+0xf60], R40 ;  /* 0x000f602801007387 */ /* 0x000fe20000100a00 */
[----:B------:R-:W-:Y:S02]  /*81e60*/  STL.64 [R1+0xf68], R42 ;  /* 0x000f682a01007387 */ /* 0x000fe40000100a00 */
[----:B------:R-:W3:Y:S01]  /*81e70*/  LDL.LU.64 R92, [R1+0x1f0] ;  /* 0x0001f000015c7983 */ /* 0x000ee20000300a00 */
[C---:B-1----:R-:W-:Y:S08]  /*81e80*/  HMMA.1688.F32.TF32 R32, R44.reuse, R244, R32 ;  /* 0x000000f42c20723c */ /* 0x042ff00000081020 */
[C---:B------:R-:W-:Y:S08]  /*81e90*/  HMMA.1688.F32.TF32 R36, R44.reuse, R248, R36 ;  /* 0x000000f82c24723c */ /* 0x040ff00000081024 */
[C---:B------:R-:W-:Y:S08]  /*81ea0*/  HMMA.1688.F32.TF32 R16, R44.reuse, R236, R16 ;  /* 0x000000ec2c10723c */ /* 0x040ff00000081010 */
[----:B------:R-:W-:Y:S01]  /*81eb0*/  HMMA.1688.F32.TF32 R52, R44, R12, R52 ;  /* 0x0000000c2c34723c */ /* 0x000fe20000081034 */
[----:B------:R-:W3:Y:S01]  /*81ec0*/  LDL.64 R94, [R1+0x1f8] ;  /* 0x0001f800015e7983 */ /* 0x000ee20000100a00 */
[----:B------:R-:W-:Y:S01]  /*81ed0*/  MOV R68, R15 ;  /* 0x0000000f00447202 */ /* 0x000fe20000000f00 */
[----:B------:R-:W-:-:S05]  /*81ee0*/  IMAD.MOV.U32 R69, RZ, RZ, R14 ;  /* 0x000000ffff457224 */ /* 0x000fca00078e000e */
[C---:B------:R-:W-:Y:S01]  /*81ef0*/  HMMA.1688.F32.TF32 R80, R44.reuse, R156, R80 ;  /* 0x0000009c2c50723c */ /* 0x040fe20000081050 */
[----:B------:R-:W-:Y:S02]  /*81f00*/  IMAD.MOV.U32 R238, RZ, RZ, R226 ;  /* 0x000000ffffee7224 */ /* 0x000fe400078e00e2 */
[----:B------:R-:W-:Y:S01]  /*81f10*/  IMAD.MOV.U32 R239, RZ, RZ, R227 ;  /* 0x000000ffffef7224 */ /* 0x000fe200078e00e3 */
[----:B------:R-:W-:Y:S04]  /*81f20*/  LDS R40, [R2+0x2c000] ;  /* 0x02c0000002287984 */ /* 0x000fe80000000800 */
[----:B------:R-:W-:Y:S04]  /*81f30*/  LDS R42, [R2+0x2e000] ;  /* 0x02e00000022a7984 */ /* 0x000fe80000000800 */
[----:B------:R-:W-:Y:S04]  /*81f40*/  LDS R41, [R3+0x2c000] ;  /* 0x02c0000003297984 */ /* 0x000fe80000000800 */
[----:B------:R-:W1:Y:S01]  /*81f50*/  LDS R43, [R3+0x2e000] ;  /* 0x02e00000032b7984 */ /* 0x000e620000000800 */
[C---:B----4-:R-:W-:Y:S08]  /*81f60*/  HMMA.1688.F32.TF32 R4, R44.reuse, R84, R4 ;  /* 0x000000542c04723c */ /* 0x050ff00000081004 */
[C---:B--2---:R-:W-:Y:S08]  /*81f70*/  HMMA.1688.F32.TF32 R8, R44.reuse, R96, R8 ;  /* 0x000000602c08723c */ /* 0x044ff00000081008 */
[----:B---3--:R-:W-:Y:S11]  /*81f80*/  HMMA.1688.F32.TF32 R20, R44, R92, R20 ;  /* 0x0000005c2c14723c */ /* 0x008ff60000081014 */
[----:B------:R-:W-:Y:S11]  /*81f90*/  @!UPT UIADD3 URZ, URZ, URZ, URZ ;  /* 0x0000003f3f3ff290 */ /* 0x000ff6000fffe03f */
[----:B------:R-:W-:Y:S01]  /*81fa0*/  @!UPT UIADD3 URZ, URZ, URZ, URZ ;  /* 0x0000003f3f3ff290 */ /* 0x000fe2000fffe03f */
[----:B------:R-:W-:Y:S01]  /*81fb0*/  STL.64 [R1+0x1190], R20 ;  /* 0x0011901401007387 */ /* 0x000fe20000100a00 */
[----:B------:R2:W-:Y:S03]  /*81fc0*/  STL.64 [R1+0x1198], R22 ;  /* 0x0011981601007387 */ /* 0x0005e60000100a00 */
[----:B--2---:R-:W2:Y:S01]  /*81fd0*/  LDL.LU.64 R22, [R1+0x2af8] ;  /* 0x002af80001167983 */ /* 0x004ea20000300a00 */
[----:B------:R-:W2:Y:S02]  /*81fe0*/  LDL.LU.64 R20, [R1+0x2af0] ;  /* 0x002af00001147983 */ /* 0x000ea40000300a00 */
[----:B------:R-:W-:Y:S02]  /*81ff0*/  STL.64 [R1+0x1170], R32 ;  /* 0x0011702001007387 */ /* 0x000fe40000100a00 */
[----:B------:R3:W-:Y:S02]  /*82000*/  STL.64 [R1+0x1178], R34 ;  /* 0x0011782201007387 */ /* 0x0007e40000100a00 */
[----:B---3--:R-:W3:Y:S01]  /*82010*/  LDL.LU.64 R34, [R1+0x2ae8] ;  /* 0x002ae80001227983 */ /* 0x008ee20000300a00 */
[----:B------:R-:W3:Y:S02]  /*82020*/  LDL.LU.64 R32, [R1+0x2ae0] ;  /* 0x002ae00001207983 */ /* 0x000ee40000300a00 */
[----:B------:R-:W-:Y:S02]  /*82030*/  STL.64 [R1+0x1150], R36 ;  /* 0x0011502401007387 */ /* 0x000fe40000100a00 */
[----:B------:R4:W-:Y:S02]  /*82040*/  STL.64 [R1+0x1158], R38 ;  /* 0x0011582601007387 */ /* 0x0009e40000100a00 */
[----:B----4-:R-:W4:Y:S01]  /*82050*/  LDL.LU.64 R38, [R1+0x2ad8] ;  /* 0x002ad80001267983 */ /* 0x010f220000300a00 */
[----:B------:R-:W4:Y:S02]  /*82060*/  LDL.LU.64 R36, [R1+0x2ad0] ;  /* 0x002ad00001247983 */ /* 0x000f240000300a00 */
[----:B------:R-:W-:Y:S02]  /*82070*/  STL.64 [R1+0x1140], R16 ;  /* 0x0011401001007387 */ /* 0x000fe40000100a00 */
[----:B------:R1:W-:Y:S02]  /*82080*/  STL.64 [R1+0x1148], R18 ;  /* 0x0011481201007387 */ /* 0x0003e40000100a00 */
[----:B-1----:R-:W2:Y:S01]  /*82090*/  LDL.LU.64 R18, [R1+0x2ac8] ;  /* 0x002ac80001127983 */ /* 0x002ea20000300a00 */
[----:B------:R-:W2:Y:S02]  /*820a0*/  LDL.LU.64 R16, [R1+0x2ac0] ;  /* 0x002ac00001107983 */ /* 0x000ea40000300a00 */
[----:B------:R1:W-:Y:S02]  /*820b0*/  STL.64 [R1+0x1130], R52 ;  /* 0x0011303401007387 */ /* 0x0003e40000100a00 */
[----:B------:R-:W-:Y:S01]  /*820c0*/  STL.64 [R1+0x1138], R54 ;  /* 0x0011383601007387 */ /* 0x000fe20000100a00 */
[----:B------:R-:W2:Y:S01]  /*820d0*/  LDL.LU.64 R14, [R1+0x2ab8] ;  /* 0x002ab800010e7983 */ /* 0x000ea20000300a00 */
[----:B-1----:R-:W-:-:S02]  /*820e0*/  IMAD.MOV.U32 R53, RZ, RZ, R12 ;  /* 0x000000ffff357224 */ /* 0x002fc400078e000c */
[----:B------:R-:W-:Y:S02]  /*820f0*/  IMAD.MOV.U32 R52, RZ, RZ, R13 ;  /* 0x000000ffff347224 */ /* 0x000fe400078e000d */
[----:B------:R-:W2:Y:S01]  /*82100*/  LDL.LU.64 R12, [R1+0x2ab0] ;  /* 0x002ab000010c7983 */ /* 0x000ea20000300a00 */
[----:B------:R-:W-:Y:S02]  /*82110*/  STL.64 [R1+0x1120], R8 ;  /* 0x0011200801007387 */ /* 0x000fe40000100a00 */
[----:B------:R1:W-:Y:S02]  /*82120*/  STL.64 [R1+0x1128], R10 ;  /* 0x0011280a01007387 */ /* 0x0003e40000100a00 */
[----:B-1----:R-:W2:Y:S01]  /*82130*/  LDL.LU.64 R10, [R1+0x2aa8] ;  /* 0x002aa800010a7983 */ /* 0x002ea20000300a00 */
[----:B------:R-:W2:Y:S02]  /*82140*/  LDL.LU.64 R8, [R1+0x2aa0] ;  /* 0x002aa00001087983 */ /* 0x000ea40000300a00 */
[----:B------:R-:W-:Y:S02]  /*82150*/  STL.64 [R1+0x1110], R4 ;  /* 0x0011100401007387 */ /* 0x000fe40000100a00 */
[----:B------:R1:W-:Y:S02]  /*82160*/  STL.64 [R1+0x1118], R6 ;  /* 0x0011180601007387 */ /* 0x0003e40000100a00 */
[----:B-1----:R-:W2:Y:S01]  /*82170*/  LDL.LU.64 R6, [R1+0x2a98] ;  /* 0x002a980001067983 */ /* 0x002ea20000300a00 */
[----:B------:R-:W2:Y:S01]  /*82180*/  LDL.LU.64 R4, [R1+0x2a90] ;  /* 0x002a900001047983 */ /* 0x000ea20000300a00 */
[C---:B------:R-:W-:Y:S11]  /*82190*/  HMMA.1688.F32.TF32 R88, R44.reuse, R68, R88 ;  /* 0x000000442c58723c */ /* 0x040ff60000081058 */
[----:B------:R-:W-:Y:S11]  /*821a0*/  @!UPT UIADD3 URZ, URZ, URZ, URZ ;  /* 0x0000003f3f3ff290 */ /* 0x000ff6000fffe03f */
[----:B------:R-:W-:Y:S01]  /*821b0*/  @!UPT UIADD3 URZ, URZ, URZ, URZ ;  /* 0x0000003f3f3ff290 */ /* 0x000fe2000fffe03f */
[----:B------:R-:W-:Y:S01]  /*821c0*/  STL.64 [R1+0x1100], R88 ;  /* 0x0011005801007387 */ /* 0x000fe20000100a00 */
[----:B------:R1:W-:Y:S02]  /*821d0*/  STL.64 [R1+0x1108], R90 ;  /* 0x0011085a01007387 */ /* 0x0003e40000100a00 */
        /* <DEDUP_REMOVED lines=20> */
[----:B------:R-:W-:Y:S05]  /*82320*/  STL.64 [R1+0x1098], R62 ;  /* 0x0010983e01007387 */ /* 0x000fea0000100a00 */
[----:B------:R1:W-:Y:S01]  /*82330*/  STL.64 [R1+0x1080], R56 ;  /* 0x0010803801007387 */ /* 0x0003e20000100a00 */
[----:B------:R1:W-:Y:S02]  /*82340*/  STL.64 [R1+0x1088], R58 ;  /* 0x0010883a01007387 */ /* 0x0003e40000100a00 */
[----:B------:R-:W-:-:S02]  /*82350*/  IMAD.MOV.U32 R232, RZ, RZ, R228 ;  /* 0x000000ffffe87224 */ /* 0x000fc400078e00e4 */
[----:B------:R-:W-:Y:S02]  /*82360*/  IMAD.MOV.U32 R233, RZ, RZ, R229 ;  /* 0x000000ffffe97224 */ /* 0x000fe400078e00e5 */
[----:B------:R-:W-:Y:S02]  /*82370*/  IMAD.MOV.U32 R234, RZ, RZ, R230 ;  /* 0x000000ffffea7224 */ /* 0x000fe400078e00e6 */
[----:B------:R-:W-:Y:S02]  /*82380*/  IMAD.MOV.U32 R235, RZ, RZ, R231 ;  /* 0x000000ffffeb7224 */ /* 0x000fe400078e00e7 */
[----:B------:R-:W-:Y:S02]  /*82390*/  IMAD.MOV.U32 R54, RZ, RZ, R162 ;  /* 0x000000ffff367224 */ /* 0x000fe400078e00a2 */
[----:B------:R-:W-:Y:S02]  /*823a0*/  IMAD.MOV.U32 R55, RZ, RZ, R163 ;  /* 0x000000ffff377224 */ /* 0x000fe400078e00a3 */
[----:B-1----:R-:W-:-:S02]  /*823b0*/  IMAD.MOV.U32 R56, RZ, RZ, R220 ;  /* 0x000000ffff387224 */ /* 0x002fc400078e00dc */
[----:B------:R-:W-:Y:S02]  /*823c0*/  IMAD.MOV.U32 R57, RZ, RZ, R221 ;  /* 0x000000ffff397224 */ /* 0x000fe400078e00dd */
[----:B------:R-:W-:Y:S02]  /*823d0*/  IMAD.MOV.U32 R58, RZ, RZ, R222 ;  /* 0x000000ffff3a7224 */ /* 0x000fe400078e00de */
[----:B------:R-:W-:Y:S01]  /*823e0*/  IMAD.MOV.U32 R59, RZ, RZ, R223 ;  /* 0x000000ffff3b7224 */ /* 0x000fe200078e00df */
[C---:B--2---:R-:W-:Y:S08]  /*823f0*/  HMMA.1688.F32.TF32 R4, R48.reuse, R92, R4 ;  /* 0x0000005c3004723c */ /* 0x044ff00000081004 */
[C---:B------:R-:W-:Y:S08]  /*82400*/  HMMA.1688.F32.TF32 R44, R48.reuse, R244, R8 ;  /* 0x000000f4302c723c */ /* 0x040ff00000081008 */
[----:B------:R-:W-:Y:S01]  /*82410*/  HMMA.1688.F32.TF32 R8, R48, R248, R12 ;  /* 0x000000f83008723c */ /* 0x000fe2000008100c */
        /* <DEDUP_REMOVED lines=18> */
[----:B------:R-:W-:Y:S01]  /*82540*/  IMAD.MOV.U32 R82, RZ, RZ, R202 ;  /* 0x000000ffff527224 */ /* 0x000fe200078e00ca */
[----:B------:R-:W-:Y:S01]  /*82550*/  MOV R83, R203 ;  /* 0x000000cb00537202 */ /* 0x000fe20000000f00 */
[----:B------:R-:W-:Y:S01]  /*82560*/  STL.64 [R1+0x12e0], R4 ;  /* 0x0012e00401007387 */ /* 0x000fe20000100a00 */
[----:B------:R1:W-:Y:S02]  /*82570*/  STL.64 [R1+0x12e8], R6 ;  /* 0x0012e80601007387 */ /* 0x0003e40000100a00 */
[----:B------:R-:W-:Y:S02]  /*82580*/  IMAD.MOV.U32 R88, RZ, RZ, R196 ;  /* 0x000000ffff587224 */ /* 0x000fe400078e00c4 */
[----:B------:R-:W-:-:S02]  /*82590*/  IMAD.MOV.U32 R89, RZ, RZ, R197 ;  /* 0x000000ffff597224 */ /* 0x000fc400078e00c5 */
[----:B------:R-:W-:Y:S02]  /*825a0*/  IMAD.MOV.U32 R90, RZ, RZ, R198 ;  /* 0x000000ffff5a7224 */ /* 0x000fe400078e00c6 */
[----:B------:R-:W-:Y:S01]  /*825b0*/  IMAD.MOV.U32 R91, RZ, RZ, R199 ;  /* 0x000000ffff5b7224 */ /* 0x000fe200078e00c7 */
[----:B------:R-:W-:Y:S04]  /*825c0*/  LDS R12, [R2+0x2c180] ;  /* 0x02c18000020c7984 */ /* 0x000fe80000000800 */
[----:B------:R-:W-:Y:S04]  /*825d0*/  LDS R14, [R2+0x2e180] ;  /* 0x02e18000020e7984 */ /* 0x000fe80000000800 */
[----:B------:R-:W-:Y:S04]  /*825e0*/  LDS R13, [R3+0x2c180] ;  /* 0x02c18000030d7984 */ /* 0x000fe80000000800 */
[----:B------:R-:W-:Y:S01]  /*825f0*/  LDS R15, [R3+0x2e180] ;  /* 0x02e18000030f7984 */ /* 0x000fe20000000800 */
[C---:B-1----:R-:W-:Y:S03]  /*82600*/  HMMA.1688.F32.TF32 R4, R48.reuse, R236, R16 ;  /* 0x000000ec3004723c */ /* 0x042fe60000081010 */
[----:B------:R-:W-:Y:S01]  /*82610*/  STL.64 [R1+0x12f0], R44 ;  /* 0x0012f02c01007387 */ /* 0x000fe20000100a00 */
[----:B------:R-:W-:Y:S03]  /*82620*/  STL.64 [R1+0x12f8], R46 ;  /* 0x0012f82e01007387 */ /* 0x000fe60000100a00 */
[----:B------:R-:W-:Y:S01]  /*82630*/  MOV R16, R53 ;  /* 0x0000003500107202 */ /* 0x000fe20000000f00 */
[----:B------:R-:W-:Y:S01]  /*82640*/  IMAD.MOV.U32 R17, RZ, RZ, R52 ;  /* 0x000000ffff117224 */ /* 0x000fe200078e0034 */
[----:B------:R-:W-:Y:S01]  /*82650*/  STL.64 [R1+0x1300], R8 ;  /* 0x0013000801007387 */ /* 0x000fe20000100a00 */
[----:B------:R4:W-:Y:S05]  /*82660*/  STL.64 [R1+0x1308], R10 ;  /* 0x0013080a01007387 */ /* 0x0009ea0000100a00 */
[C---:B----4-:R-:W-:Y:S08]  /*82670*/  HMMA.1688.F32.TF32 R8, R48.reuse, R16, R36 ;  /* 0x000000103008723c */ /* 0x050ff00000081024 */
[----:B------:R-:W-:Y:S01]  /*82680*/  STL.64 [R1+0x1310], R4 ;  /* 0x0013100401007387 */ /* 0x000fe20000100a00 */
[----:B------:R3:W-:Y:S02]  /*82690*/  STL.64 [R1+0x1318], R6 ;  /* 0x0013180601007387 */ /* 0x0007e40000100a00 */
[----:B------:R-:W2:Y:S02]  /*826a0*/  LDL R18, [R1+0x1b8] ;  /* 0x0001b80001127983 */ /* 0x000ea40000100800 */
[----:B------:R-:W2:Y:S01]  /*826b0*/  LDL R19, [R1+0x1bc] ;  /* 0x0001bc0001137983 */ /* 0x000ea20000100800 */
[C---:B---3--:R-:W-:Y:S01]  /*826c0*/  HMMA.1688.F32.TF32 R4, R48.reuse, R96, R32 ;  /* 0x000000603004723c */ /* 0x048fe20000081020 */
[----:B------:R-:W3:Y:S08]  /*826d0*/  LDL R34, [R1+0x1c8] ;  /* 0x0001c80001227983 */ /* 0x000ef00000100800 */
[----:B------:R-:W-:Y:S01]  /*826e0*/  STL.64 [R1+0x1330], R8 ;  /* 0x0013300801007387 */ /* 0x000fe20000100a00 */
[----:B------:R1:W-:Y:S02]  /*826f0*/  STL.64 [R1+0x1338], R10 ;  /* 0x0013380a01007387 */ /* 0x0003e40000100a00 */
[C---:B-1----:R-:W-:Y:S11]  /*82700*/  HMMA.1688.F32.TF32 R8, R48.reuse, R84, R20 ;  /* 0x000000543008723c */ /* 0x042ff60000081014 */
[----:B------:R-:W-:Y:S01]  /*82710*/  STL.64 [R1+0x1340], R4 ;  /* 0x0013400401007387 */ /* 0x000fe20000100a00 */
[----:B------:R1:W-:Y:S02]  /*82720*/  STL.64 [R1+0x1348], R6 ;  /* 0x0013480601007387 */ /* 0x0003e40000100a00 */
[----:B------:R-:W3:Y:S01]  /*82730*/  LDL R35, [R1+0x1cc] ;  /* 0x0001cc0001237983 */ /* 0x000ee20000100800 */
[C---:B-1----:R-:W-:Y:S01]  /*82740*/  HMMA.1688.F32.TF32 R4, R48.reuse, R68, R24 ;  /* 0x000000443004723c */ /* 0x042fe20000081018 */
[----:B------:R-:W4:Y:S07]  /*82750*/  LDL.64 R26, [R1+0x1d8] ;  /* 0x0001d800011a7983 */ /* 0x000f2e0000100a00 */
[----:B------:R-:W-:Y:S01]  /*82760*/  STL.64 [R1+0x1360], R8 ;  /* 0x0013600801007387 */ /* 0x000fe20000100a00 */
[----:B------:R1:W-:Y:S02]  /*82770*/  STL.64 [R1+0x1368], R10 ;  /* 0x0013680a01007387 */ /* 0x0003e40000100a00 */
[C---:B-1----:R-:W-:Y:S11]  /*82780*/  HMMA.1688.F32.TF32 R8, R48.reuse, R156, R28 ;  /* 0x0000009c3008723c */ /* 0x042ff6000008101c */
[----:B------:R-:W-:Y:S01]  /*82790*/  @!UPT UIADD3 URZ, URZ, URZ, URZ ;  /* 0x0000003f3f3ff290 */ /* 0x000fe2000fffe03f */
[----:B------:R-:W-:Y:S01]  /*827a0*/  STL.64 [R1+0x1370], R4 ;  /* 0x0013700401007387 */ /* 0x000fe20000100a00 */
[----:B------:R1:W-:Y:S02]  /*827b0*/  STL.64 [R1+0x1378], R6 ;  /* 0x0013780601007387 */ /* 0x0003e40000100a00 */
[C---:B-1----:R-:W-:Y:S08]  /*827c0*/  HMMA.1688.F32.TF32 R4, R48.reuse, R152, R136 ;  /* 0x000000983004723c */ /* 0x042ff00000081088 */
[----:B------:R-:W-:Y:S01]  /*827d0*/  STL.64 [R1+0x13b0], R8 ;  /* 0x0013b00801007387 */ /* 0x000fe20000100a00 */
[----:B------:R1:W-:Y:S02]  /*827e0*/  STL.64 [R1+0x13b8], R10 ;  /* 0x0013b80a01007387 */ /* 0x0003e40000100a00 */
[C---:B-1----:R-:W-:Y:S11]  /*827f0*/  HMMA.1688.F32.TF32 R8, R48.reuse, R148, R132 ;  /* 0x000000943008723c */ /* 0x042ff60000081084 */
[----:B------:R-:W-:Y:S01]  /*82800*/  @!UPT UIADD3 URZ, URZ, URZ, URZ ;  /* 0x0000003f3f3ff290 */ /* 0x000fe2000fffe03f */
[----:B------:R1:W-:Y:S01]  /*82810*/  STL.64 [R1+0x13c0], R4 ;  /* 0x0013c00401007387 */ /* 0x0003e20000100a00 */
[----:B------:R-:W-:Y:S02]  /*82820*/  IMAD.MOV.U32 R157, RZ, RZ, R6 ;  /* 0x000000ffff9d7224 */ /* 0x000fe400078e0006 */
[----:B------:R-:W-:Y:S02]  /*82830*/  IMAD.MOV.U32 R156, RZ, RZ, R7 ;  /* 0x000000ffff9c7224 */ /* 0x000fe400078e0007 */
[----:B------:R-:W2:Y:S01]  /*82840*/  LDL R138, [R1+0x1e8] ;  /* 0x0001e800018a7983 */ /* 0x000ea20000100800 */
[----:B------:R-:W2:Y:S01]  /*82850*/  LDL R139, [R1+0x1ec] ;  /* 0x0001ec00018b7983 */ /* 0x000ea20000100800 */
[C---:B-1----:R-:W-:Y:S04]  /*82860*/  HMMA.1688.F32.TF32 R4, R48.reuse, R144, R112 ;  /* 0x000000903004723c */ /* 0x042fe80000081070 */
[----:B------:R-:W-:Y:S01]  /*82870*/  STL.64 [R1+0x13d0], R8 ;  /* 0x0013d00801007387 */ /* 0x000fe20000100a00 */
[----:B------:R1:W-:Y:S03]  /*82880*/  STL.64 [R1+0x13d8], R10 ;  /* 0x0013d80a01007387 */ /* 0x0003e60000100a00 */
[C---:B-1----:R-:W-:Y:S11]  /*82890*/  HMMA.1688.F32.TF32 R8, R48.reuse, R140, R116 ;  /* 0x0000008c3008723c */ /* 0x042ff60000081074 */
[----:B------:R-:W-:Y:S05]  /*828a0*/  @!UPT UIADD3 URZ, URZ, URZ, URZ ;  /* 0x0000003f3f3ff290 */ /* 0x000fea000fffe03f */
[----:B------:R-:W-:Y:S01]  /*828b0*/  IMAD.MOV.U32 R149, RZ, RZ, R6 ;  /* 0x000000ffff957224 */ /* 0x000fe200078e0006 */
[----:B------:R1:W-:Y:S01]  /*828c0*/  STL.64 [R1+0x13e0], R4 ;  /* 0x0013e00401007387 */ /* 0x0003e20000100a00 */
[----:B------:R-:W-:Y:S02]  /*828d0*/  IMAD.MOV.U32 R148, RZ, RZ, R7 ;  /* 0x000000ffff947224 */ /* 0x000fe400078e0007 */
[C---:B-1----:R-:W-:Y:S03]  /*828e0*/  HMMA.1688.F32.TF32 R4, R48.reuse, R108, R128 ;  /* 0x0000006c3004723c */ /* 0x042fe60000081080 */
[----:B------:R-:W-:Y:S01]  /*828f0*/  STL.64 [R1+0x13f0], R8 ;  /* 0x0013f00801007387 */ /* 0x000fe20000100a00 */
[----:B------:R1:W-:Y:S04]  /*82900*/  STL.64 [R1+0x13f8], R10 ;  /* 0x0013f80a01007387 */ /* 0x0003e80000100a00 */
[C---:B-1----:R-:W-:Y:S11]  /*82910*/  HMMA.1688.F32.TF32 R8, R48.reuse, R104, R124 ;  /* 0x000000683008723c */ /* 0x042ff6000008107c */
[----:B------:R-:W-:Y:S04]  /*82920*/  @!UPT UIADD3 URZ, URZ, URZ, URZ ;  /* 0x0000003f3f3ff290 */ /* 0x000fe8000fffe03f */
[----:B------:R1:W-:Y:S01]  /*82930*/  STL.64 [R1+0x1400], R4 ;  /* 0x0014000401007387 */ /* 0x0003e20000100a00 */
[----:B------:R-:W-:Y:S02]  /*82940*/  IMAD.MOV.U32 R141, RZ, RZ, R6 ;  /* 0x000000ffff8d7224 */ /* 0x000fe400078e0006 */
[----:B------:R-:W-:Y:S02]  /*82950*/  IMAD.MOV.U32 R140, RZ, RZ, R7 ;  /* 0x000000ffff8c7224 */ /* 0x000fe400078e0007 */
[----:B-1----:R-:W-:Y:S01]  /*82960*/  HMMA.1688.F32.TF32 R4, R48, R100, R120 ;  /* 0x000000643004723c */ /* 0x002fe20000081078 */
[----:B------:R-:W-:Y:S02]  /*82970*/  IMAD.MOV.U32 R236, RZ, RZ, R224 ;  /* 0x000000ffffec7224 */ /* 0x000fe400078e00e0 */
[----:B------:R-:W-:Y:S01]  /*82980*/  IMAD.MOV.U32 R237, RZ, RZ, R225 ;  /* 0x000000ffffed7224 */ /* 0x000fe200078e00e1 */
[----:B------:R-:W-:Y:S01]  /*82990*/  STL.64 [R1+0x1450], R8 ;  /* 0x0014500801007387 */ /* 0x000fe20000100a00 */
[----:B------:R-:W-:Y:S01]  /*829a0*/  STL.64 [R1+0x1458], R10 ;  /* 0x0014580a01007387 */ /* 0x000fe20000100a00 */
[----:B------:R-:W-:Y:S01]  /*829b0*/  MOV R52, R160 ;  /* 0x000000a000347202 */ /* 0x000fe20000000f00 */
[----:B------:R-:W-:-:S02]  /*829c0*/  IMAD.MOV.U32 R53, RZ, RZ, R161 ;  /* 0x000000ffff357224 */ /* 0x000fc400078e00a1 */
[----:B------:R-:W-:Y:S02]  /*829d0*/  IMAD.MOV.U32 R44, RZ, RZ, R192 ;  /* 0x000000ffff2c7224 */ /* 0x000fe400078e00c0 */
[----:B------:R-:W-:Y:S02]  /*829e0*/  IMAD.MOV.U32 R45, RZ, RZ, R193 ;  /* 0x000000ffff2d7224 */ /* 0x000fe400078e00c1 */
[----:B------:R-:W-:Y:S02]  /*829f0*/  IMAD.MOV.U32 R46, RZ, RZ, R194 ;  /* 0x000000ffff2e7224 */ /* 0x000fe400078e00c2 */
[----:B------:R-:W-:Y:S01]  /*82a00*/  IMAD.MOV.U32 R47, RZ, RZ, R195 ;  /* 0x000000ffff2f7224 */ /* 0x000fe200078e00c3 */
[----:B------:R-:W-:Y:S01]  /*82a10*/  MOV R36, R188 ;  /* 0x000000bc00247202 */ /* 0x000fe20000000f00 */
[----:B------:R-:W-:Y:S02]  /*82a20*/  IMAD.MOV.U32 R37, RZ, RZ, R189 ;  /* 0x000000ffff257224 */ /* 0x000fe400078e00bd */
[----:B------:R-:W-:-:S02]  /*82a30*/  IMAD.MOV.U32 R38, RZ, RZ, R190 ;  /* 0x000000ffff267224 */ /* 0x000fc400078e00be */
[----:B------:R-:W-:Y:S02]  /*82a40*/  IMAD.MOV.U32 R39, RZ, RZ, R191 ;  /* 0x000000ffff277224 */ /* 0x000fe400078e00bf */
[----:B------:R-:W-:Y:S01]  /*82a50*/  IMAD.MOV.U32 R20, RZ, RZ, R184 ;  /* 0x000000ffff147224 */ /* 0x000fe200078e00b8 */
[----:B------:R-:W-:Y:S01]  /*82a60*/  STL.64 [R1+0x1460], R4 ;  /* 0x0014600401007387 */ /* 0x000fe20000100a00 */
        /* <DEDUP_REMOVED lines=58> */
[----:B------:R-:W-:Y:S01]  /*82e10*/  IMAD.MOV.U32 R30, RZ, RZ, R182 ;  /* 0x000000ffff1e7224 */ /* 0x000fe200078e00b6 */
[----:B------:R-:W2:Y:S01]  /*82e20*/  LDL.LU R181, [R1+0x29b8] ;  /* 0x0029b80001b57983 */ /* 0x000ea20000300800 */
[----:B------:R-:W2:Y:S02]  /*82e30*/  LDL.LU R182, [R1+0x29b4] ;  /* 0x0029b40001b67983 */ /* 0x000ea40000300800 */
[----:B------:R-:W-:-:S02]  /*82e40*/  IMAD.MOV.U32 R31, RZ, RZ, R183 ;  /* 0x000000ffff1f7224 */ /* 0x000fc400078e00b7 */
[----:B------:R-:W-:Y:S01]  /*82e50*/  IMAD.MOV.U32 R132, RZ, RZ, R176 ;  /* 0x000000ffff847224 */ /* 0x000fe200078e00b0 */
[----:B------:R-:W2:Y:S01]  /*82e60*/  LDL.LU R183, [R1+0x29b0] ;  /* 0x0029b00001b77983 */ /* 0x000ea20000300800 */
[----:B------:R-:W3:Y:S02]  /*82e70*/  LDL.LU R176, [R1+0x29ac] ;  /* 0x0029ac0001b07983 */ /* 0x000ee40000300800 */
[----:B------:R-:W-:Y:S02]  /*82e80*/  IMAD.MOV.U32 R133, RZ, RZ, R177 ;  /* 0x000000ffff857224 */ /* 0x000fe400078e00b1 */
[----:B------:R-:W-:Y:S01]  /*82e90*/  IMAD.MOV.U32 R134, RZ, RZ, R178 ;  /* 0x000000ffff867224 */ /* 0x000fe200078e00b2 */
[----:B------:R-:W3:Y:S01]  /*82ea0*/  LDL.LU R177, [R1+0x29a8] ;  /* 0x0029a80001b17983 */ /* 0x000ee20000300800 */
[----:B------:R-:W3:Y:S02]  /*82eb0*/  LDL.LU R178, [R1+0x29a4] ;  /* 0x0029a40001b27983 */ /* 0x000ee40000300800 */
[----:B------:R-:W-:-:S02]  /*82ec0*/  IMAD.MOV.U32 R135, RZ, RZ, R179 ;  /* 0x000000ffff877224 */ /* 0x000fc400078e00b3 */
[----:B------:R-:W-:Y:S01]  /*82ed0*/  IMAD.MOV.U32 R112, RZ, RZ, R172 ;  /* 0x000000ffff707224 */ /* 0x000fe200078e00ac */
[----:B------:R-:W3:Y:S01]  /*82ee0*/  LDL.LU R179, [R1+0x29a0] ;  /* 0x0029a00001b37983 */ /* 0x000ee20000300800 */
        /* <DEDUP_REMOVED lines=20> */
[----:B------:R-:W2:Y:S01]  /*83030*/  LDL.LU R166, [R1+0x2974] ;  /* 0x0029740001a67983 */ /* 0x000ea20000300800 */
[----:B------:R-:W-:Y:S01]  /*83040*/  MOV R131, R167 ;  /* 0x000000a700837202 */ /* 0x000fe20000000f00 */
        /* <DEDUP_REMOVED lines=10> */
[----:B------:R-:W3:Y:S02]  /*830f0*/  LDL.LU R110, [R1+0x295c] ;  /* 0x00295c00016e7983 */ /* 0x000ee40000300800 */
[----:B------:R-:W-:Y:S02]  /*83100*/  IMAD.MOV.U32 R121, RZ, RZ, R111 ;  /* 0x000000ffff797224 */ /* 0x000fe400078e006f */
[----:B------:R-:W-:Y:S01]  /*83110*/  IMAD.MOV.U32 R122, RZ, RZ, R142 ;  /* 0x000000ffff7a7224 */ /* 0x000fe200078e008e */
[----:B------:R-:W3:Y:S01]  /*83120*/  LDL.LU R111, [R1+0x2958] ;  /* 0x00295800016f7983 */ /* 0x000ee20000300800 */
[----:B------:R-:W3:Y:S02]  /*83130*/  LDL.LU R142, [R1+0x2954] ;  /* 0x00295400018e7983 */ /* 0x000ee40000300800 */
[----:B------:R-:W-:Y:S01]  /*83140*/  IMAD.MOV.U32 R123, RZ, RZ, R143 ;  /* 0x000000ffff7b7224 */ /* 0x000fe200078e008f */
[----:B------:R-:W-:Y:S01]  /*83150*/  MOV R48, R146 ;  /* 0x0000009200307202 */ /* 0x000fe20000000f00 */
        /* <DEDUP_REMOVED lines=9> */
[----:B------:R-:W-:-:S03]  /*831f0*/  MOV R104, R7 ;  /* 0x0000000700687202 */ /* 0x000fc60000000f00 */
[----:B------:R-:W-:Y:S04]  /*83200*/  LDS R4, [R2+0x2c080] ;  /* 0x02c0800002047984 */ /* 0x000fe80000000800 */
[----:B------:R-:W-:Y:S04]  /*83210*/  LDS R6, [R2+0x2e080] ;  /* 0x02e0800002067984 */ /* 0x000fe80000000800 */
[----:B------:R-:W-:Y:S01]  /*83220*/  LDS R5, [R3+0x2c080] ;  /* 0x02c0800003057984 */ /* 0x000fe20000000800 */
[----:B------:R-:W1:Y:S03]  /*83230*/  LDS R7, [R3+0x2e080] ;  /* 0x02e0800003077984 */ /* 0x000e660000000800 */
[----:B------:R-:W-:Y:S04]  /*83240*/  LDS R8, [R2+0x2c100] ;  /* 0x02c1000002087984 */ /* 0x000fe80000000800 */
[----:B------:R-:W-:Y:S04]  /*83250*/  LDS R10, [R2+0x2e100] ;  /* 0x02e10000020a7984 */ /* 0x000fe80000000800 */
[----:B------:R-:W-:Y:S04]  /*83260*/  LDS R9, [R3+0x2c100] ;  /* 0x02c1000003097984 */ /* 0x000fe80000000800 */
[----:B------:R-:W1:Y:S01]  /*83270*/  LDS R11, [R3+0x2e100] ;  /* 0x02e10000030b7984 */ /* 0x000e620000000800 */
[C---:B--2---:R-:W-:Y:S11]  /*83280*/  HMMA.1688.F32.TF32 R164, R40.reuse, R94, R164 ;  /* 0x0000005e28a4723c */ /* 0x044ff600000810a4 */
[----:B------:R-:W-:Y:S11]  /*83290*/  @!UPT UIADD3 URZ, URZ, URZ, URZ ;  /* 0x0000003f3f3ff290 */ /* 0x000ff6000fffe03f */
[----:B------:R-:W-:Y:S01]  /*832a0*/  @!UPT UIADD3 URZ, URZ, URZ, URZ ;  /* 0x0000003f3f3ff290 */ /* 0x000fe2000fffe03f */
[----:B------:R-:W-:Y:S01]  /*832b0*/  STL.64 [R1+0x2908], R166 ;  /* 0x002908a601007387 */ /* 0x000fe20000100a00 */
[----:B------:R2:W-:Y:S02]  /*832c0*/  STL.64 [R1+0x2900], R164 ;  /* 0x002900a401007387 */ /* 0x0005e40000100a00 */
[----:B--2---:R-:W-:Y:S02]  /*832d0*/  IMAD.MOV.U32 R164, RZ, RZ, R154 ;  /* 0x000000ffffa47224 */ /* 0x004fe400078e009a */
[----:B------:R-:W-:Y:S01]  /*832e0*/  IMAD.MOV.U32 R165, RZ, RZ, R155 ;  /* 0x000000ffffa57224 */ /* 0x000fe200078e009b */
[----:B------:R-:W2:Y:S01]  /*832f0*/  LDL.LU R154, [R1+0x293c] ;  /* 0x00293c00019a7983 */ /* 0x000ea20000300800 */
[----:B------:R-:W2:Y:S02]  /*83300*/  LDL.LU R155, [R1+0x2938] ;  /* 0x00293800019b7983 */ /* 0x000ea40000300800 */
[----:B------:R-:W-:Y:S02]  /*83310*/  IMAD.MOV.U32 R166, RZ, RZ, R158 ;  /* 0x000000ffffa67224 */ /* 0x000fe400078e009e */
[----:B------:R-:W-:Y:S01]  /*83320*/  IMAD.MOV.U32 R167, RZ, RZ, R159 ;  /* 0x000000ffffa77224 */ /* 0x000fe200078e009f */
[----:B------:R-:W2:Y:S01]  /*83330*/  LDL.LU R158, [R1+0x2934] ;  /* 0x00293400019e7983 */ /* 0x000ea20000300800 */
[----:B------:R-:W2:Y:S02]  /*83340*/  LDL.LU R159, [R1+0x2930] ;  /* 0x00293000019f7983 */ /* 0x000ea40000300800 */
[----:B------:R-:W2:Y:S02]  /*83350*/  LDL.LU R240, [R1+0x200] ;  /* 0x0002000001f07983 */ /* 0x000ea40000300800 */
[----:B------:R-:W2:Y:S01]  /*83360*/  LDL.LU R241, [R1+0x204] ;  /* 0x0002040001f17983 */ /* 0x000ea20000300800 */
[----:B------:R-:W2:Y:S01]  /*83370*/  LDL.LU R242, [R1+0x208] ;  /* 0x0002080001f27983 */ /* 0x000ea20000300800 */
[----:B------:R-:W2:Y:S01]  /*83380*/  LDL.LU R243, [R1+0x20c] ;  /* 0x00020c0001f37983 */ /* 0x000ea20000300800 */
[C---:B------:R-:W-:Y:S08]  /*83390*/  HMMA.1688.F32.TF32 R168, R40.reuse, R138, R168 ;  /* 0x0000008a28a8723c */ /* 0x040ff000000810a8 */
[C---:B----4-:R-:W-:Y:S08]  /*833a0*/  HMMA.1688.F32.TF32 R172, R40.reuse, R26, R172 ;  /* 0x0000001a28ac723c */ /* 0x050ff000000810ac */
        /* <DEDUP_REMOVED lines=15> */
[C---:B-1----:R-:W-:Y:S08]  /*834a0*/  HMMA.1688.F32.TF32 R248, R4.reuse, R94, R228 ;  /* 0x0000005e04f8723c */ /* 0x042ff000000810e4 */
[----:B------:R-:W-:Y:S08]  /*834b0*/  HMMA.1688.F32.TF32 R244, R4, R138, R224 ;  /* 0x0000008a04f4723c */ /* 0x000ff000000810e0 */
[C---:B--2---:R-:W-:Y:S08]  /*834c0*/  HMMA.1688.F32.TF32 R200, R40.reuse, R154, R200 ;  /* 0x0000009a28c8723c */ /* 0x044ff000000810c8 */
[----:B------:R-:W-:Y:S08]  /*834d0*/  HMMA.1688.F32.TF32 R196, R40, R158, R196 ;  /* 0x0000009e28c4723c */ /* 0x000ff000000810c4 */
[C---:B------:R-:W-:Y:S08]  /*834e0*/  HMMA.1688.F32.TF32 R40, R4.reuse, R34, R164 ;  /* 0x000000220428723c */ /* 0x040ff000000810a4 */
[C---:B------:R-:W-:Y:S08]  /*834f0*/  HMMA.1688.F32.TF32 R164, R4.reuse, R18, R48 ;  /* 0x0000001204a4723c */ /* 0x040ff00000081030 */
[C---:B------:R-:W-:Y:S07]  /*83500*/  HMMA.1688.F32.TF32 R48, R4.reuse, R98, R120 ;  /* 0x000000620430723c */ /* 0x040fee0000081078 */
[----:B------:R-:W-:Y:S01]  /*83510*/  STL.64 [R1], R40 ;  /* 0x0000002801007387 */ /* 0x000fe20000100a00 */
[----:B------:R1:W-:Y:S02]  /*83520*/  STL.64 [R1+0x8], R42 ;  /* 0x0000082a01007387 */ /* 0x0003e40000100a00 */
[C---:B-1----:R-:W-:Y:S05]  /*83530*/  HMMA.1688.F32.TF32 R40, R4.reuse, R86, R124 ;  /* 0x000000560428723c */ /* 0x042fea000008107c */
[----:B------:R-:W-:Y:S01]  /*83540*/  STL.64 [R1+0x10], R164 ;  /* 0x000010a401007387 */ /* 0x000fe20000100a00 */
[----:B------:R-:W-:Y:S02]  /*83550*/  STL.64 [R1+0x18], R166 ;  /* 0x000018a601007387 */ /* 0x000fe40000100a00 */
[C---:B------:R-:W-:Y:S05]  /*83560*/  HMMA.1688.F32.TF32 R120, R4.reuse, R70, R128 ;  /* 0x000000460478723c */ /* 0x040fea0000081080 */
[----:B------:R-:W-:Y:S01]  /*83570*/  STL.64 [R1+0x20], R48 ;  /* 0x0000203001007387 */ /* 0x000fe20000100a00 */
[----:B------:R1:W-:Y:S02]  /*83580*/  STL.64 [R1+0x28], R50 ;  /* 0x0000283201007387 */ /* 0x0003e40000100a00 */
[C---:B-1----:R-:W-:Y:S07]  /*83590*/  HMMA.1688.F32.TF32 R48, R4.reuse, R158, R116 ;  /* 0x0000009e0430723c */ /* 0x042fee0000081074 */
[----:B------:R-:W-:Y:S01]  /*835a0*/  STL.64 [R1+0x30], R40 ;  /* 0x0000302801007387 */ /* 0x000fe20000100a00 */
[----:B------:R1:W-:Y:S02]  /*835b0*/  STL.64 [R1+0x38], R42 ;  /* 0x0000382a01007387 */ /* 0x0003e40000100a00 */
[C---:B-1----:R-:W-:Y:S05]  /*835c0*/  HMMA.1688.F32.TF32 R40, R4.reuse, R154, R112 ;  /* 0x0000009a0428723c */ /* 0x042fea0000081070 */
[----:B------:R-:W-:Y:S01]  /*835d0*/  STL.64 [R1+0x40], R120 ;  /* 0x0000407801007387 */ /* 0x000fe20000100a00 */
[----:B------:R-:W-:Y:S02]  /*835e0*/  STL.64 [R1+0x48], R122 ;  /* 0x0000487a01007387 */ /* 0x000fe40000100a00 */
[C---:B------:R-:W-:Y:S05]  /*835f0*/  HMMA.1688.F32.TF32 R112, R4.reuse, R150, R132 ;  /* 0x000000960470723c */ /* 0x040fea0000081084 */
[----:B------:R-:W-:Y:S01]  /*83600*/  STL.64 [R1+0x50], R48 ;  /* 0x0000503001007387 */ /* 0x000fe20000100a00 */
[----:B------:R1:W-:Y:S02]  /*83610*/  STL.64 [R1+0x58], R50 ;  /* 0x0000583201007387 */ /* 0x0003e40000100a00 */
[C---:B------:R-:W-:Y:S08]  /*83620*/  HMMA.1688.F32.TF32 R240, R4.reuse, R26, R240 ;  /* 0x0000001a04f0723c */ /* 0x040ff000000810f0 */
[C---:B-1----:R-:W-:Y:S08]  /*83630*/  HMMA.1688.F32.TF32 R48, R4.reuse, R146, R28 ;  /* 0x000000920430723c */ /* 0x042ff0000008101c */
[C---:B------:R-:W-:Y:S01]  /*83640*/  HMMA.1688.F32.TF32 R28, R4.reuse, R110, R36 ;  /* 0x0000006e041c723c */ /* 0x040fe20000081024 */
[----:B------:R-:W-:Y:S01]  /*83650*/  STL.64 [R1+0x60], R40 ;  /* 0x0000602801007387 */ /* 0x000fe20000100a00 */
[----:B------:R1:W-:Y:S06]  /*83660*/  STL.64 [R1+0x68], R42 ;  /* 0x0000682a01007387 */ /* 0x0003ec0000100a00 */
[C---:B-1----:R-:W-:Y:S08]  /*83670*/  HMMA.1688.F32.TF32 R40, R4.reuse, R142, R20 ;  /* 0x0000008e0428723c */ /* 0x042ff00000081014 */
        /* <DEDUP_REMOVED lines=9> */
[----:B------:R1:W-:Y:S03]  /*83710*/  STL.64 [R1+0xa8], R30 ;  /* 0x0000a81e01007387 */ /* 0x0003e60000100a00 */
[----:B------:R-:W-:Y:S01]  /*83720*/  STL.64 [R1+0xc0], R20 ;  /* 0x0000c01401007387 */ /* 0x000fe20000100a00 */
[----:B------:R2:W-:Y:S07]  /*83730*/  STL.64 [R1+0xc8], R22 ;  /* 0x0000c81601007387 */ /* 0x0005ee0000100a00 */
[----:B------:R-:W-:Y:S02]  /*83740*/  STL.64 [R1+0xb0], R4 ;  /* 0x0000b00401007387 */ /* 0x000fe40000100a00 */
        /* <DEDUP_REMOVED lines=22> */
[----:B------:R1:W-:Y:S01]  /*838b0*/  STL.64 [R1+0xf0], R28 ;  /* 0x0000f01c01007387 */ /* 0x0003e20000100a00 */
[----:B------:R2:W-:Y:S02]  /*838c0*/  STL.64 [R1+0xf8], R30 ;  /* 0x0000f81e01007387 */ /* 0x0005e40000100a00 */
[----:B------:R-:W3:Y:S05]  /*838d0*/  LDL.LU R232, [R1+0x8c0] ;  /* 0x0008c00001e87983 */ /* 0x000eea0000300800 */
[----:B------:R4:W-:Y:S01]  /*838e0*/  STL.64 [R1+0xe0], R20 ;  /* 0x0000e01401007387 */ /* 0x0009e20000100a00 */
[----:B------:R1:W-:Y:S07]  /*838f0*/  STL.64 [R1+0xe8], R22 ;  /* 0x0000e81601007387 */ /* 0x0003ee0000100a00 */
[----:B------:R-:W-:Y:S02]  /*83900*/  STL.64 [R1+0x240], R4 ;  /* 0x0002400401007387 */ /* 0x000fe40000100a00 */
        /* <DEDUP_REMOVED lines=28> */
[----:B-1----:R-:W3:Y:S02]  /*83ad0*/  LDL.LU R28, [R1+0x4e0] ;  /* 0x0004e000011c7983 */ /* 0x002ee40000300800 */
[----:B------:R-:W3:Y:S01]  /*83ae0*/  LDL.LU R29, [R1+0x4e4] ;  /* 0x0004e400011d7983 */ /* 0x000ee20000300800 */
[----:B--2---:R-:W3:Y:S01]  /*83af0*/  LDL.LU R30, [R1+0x4e8] ;  /* 0x0004e800011e7983 */ /* 0x004ee20000300800 */
        /* <DEDUP_REMOVED lines=63> */
[C---:B------:R-:W-:Y:S08]  /*83ef0*/  HMMA.1688.F32.TF32 R40, R8.reuse, R146, R48 ;  /* 0x000000920828723c */ /* 0x040ff00000081030 */
[C---:B------:R-:W-:Y:S07]  /*83f00*/  HMMA.1688.F32.TF32 R48, R8.reuse, R142, R120 ;  /* 0x0000008e0830723c */ /* 0x040fee0000081078 */
[----:B------:R-:W-:Y:S01]  /*83f10*/  STL.64 [R1+0x230], R168 ;  /* 0x000230a801007387 */ /* 0x000fe20000100a00 */
[----:B------:R-:W-:Y:S02]  /*83f20*/  STL.64 [R1+0x238], R170 ;  /* 0x000238aa01007387 */ /* 0x000fe40000100a00 */
[----:B------:R-:W-:Y:S02]  /*83f30*/  STL.64 [R1+0x220], R4 ;  /* 0x0002200401007387 */ /* 0x000fe40000100a00 */
[----:B------:R1:W-:Y:S03]  /*83f40*/  STL.64 [R1+0x228], R6 ;  /* 0x0002280601007387 */ /* 0x0003e60000100a00 */
[----:B------:R-:W-:Y:S01]  /*83f50*/  STL.64 [R1+0x210], R40 ;  /* 0x0002102801007387 */ /* 0x000fe20000100a00 */
[----:B------:R2:W-:Y:S01]  /*83f60*/  STL.64 [R1+0x218], R42 ;  /* 0x0002182a01007387 */ /* 0x0005e20000100a00 */
[C---:B-1----:R-:W-:Y:S08]  /*83f70*/  HMMA.1688.F32.TF32 R4, R8.reuse, R110, R124 ;  /* 0x0000006e0804723c */ /* 0x042ff0000008107c */
[C---:B--2---:R-:W-:Y:S08]  /*83f80*/  HMMA.1688.F32.TF32 R40, R8.reuse, R106, R128 ;  /* 0x0000006a0828723c */ /* 0x044ff00000081080 */
[----:B------:R-:W-:Y:S01]  /*83f90*/  HMMA.1688.F32.TF32 R8, R8, R102, R116 ;  /* 0x000000660808723c */ /* 0x000fe20000081074 */
[----:B------:R-:W-:Y:S01]  /*83fa0*/  STL.64 [R1+0x200], R48 ;  /* 0x0002003001007387 */ /* 0x000fe20000100a00 */
[----:B------:R-:W-:Y:S05]  /*83fb0*/  STL.64 [R1+0x208], R50 ;  /* 0x0002083201007387 */ /* 0x000fea0000100a00 */
        /* <DEDUP_REMOVED lines=8> */
[C---:B---3--:R-:W-:Y:S08]  /*84040*/  HMMA.1688.F32.TF32 R8, R12.reuse, R26, R28 ;  /* 0x0000001a0c08723c */ /* 0x048ff0000008101c */
[C---:B----4-:R-:W-:Y:S01]  /*84050*/  HMMA.1688.F32.TF32 R28, R12.reuse, R18, R36 ;  /* 0x000000120c1c723c */ /* 0x050fe20000081024 */
[----:B------:R-:W-:Y:S01]  /*84060*/  STL.64 [R1+0x2d0], R4 ;  /* 0x0002d00401007387 */ /* 0x000fe20000100a00 */
[----:B------:R-:W-:Y:S05]  /*84070*/  STL.64 [R1+0x2d8], R6 ;  /* 0x0002d80601007387 */ /* 0x000fea0000100a00 */
[----:B------:R-:W-:Y:S02]  /*84080*/  STL.64 [R1+0x2c0], R40 ;  /* 0x0002c02801007387 */ /* 0x000fe40000100a00 */
[----:B------:R-:W-:Y:S06]  /*84090*/  STL.64 [R1+0x2c8], R42 ;  /* 0x0002c82a01007387 */ /* 0x000fec0000100a00 */
[----:B------:R-:W-:Y:S01]  /*840a0*/  STL.64 [R1+0x2b0], R8 ;  /* 0x0002b00801007387 */ /* 0x000fe20000100a00 */
[----:B------:R1:W-:Y:S01]  /*840b0*/  STL.64 [R1+0x2b8], R10 ;  /* 0x0002b80a01007387 */ /* 0x0003e20000100a00 */
[C---:B------:R-:W-:Y:S02]  /*840c0*/  HMMA.1688.F32.TF32 R36, R12.reuse, R142, R56 ;  /* 0x0000008e0c24723c */ /* 0x040fe40000081038 */
[----:B------:R-:W-:Y:S04]  /*840d0*/  LDS R4, [R2+0x2c200] ;  /* 0x02c2000002047984 */ /* 0x000fe80000000800 */
[----:B------:R-:W-:Y:S04]  /*840e0*/  LDS R6, [R2+0x2e200] ;  /* 0x02e2000002067984 */ /* 0x000fe80000000800 */
[----:B------:R-:W-:Y:S04]  /*840f0*/  LDS R5, [R3+0x2c200] ;  /* 0x02c2000003057984 */ /* 0x000fe80000000800 */
[----:B------:R-:W2:Y:S01]  /*84100*/  LDS R7, [R3+0x2e200] ;  /* 0x02e2000003077984 */ /* 0x000ea20000000800 */
[C---:B-1----:R-:W-:Y:S08]  /*84110*/  HMMA.1688.F32.TF32 R8, R12.reuse, R34, R20 ;  /* 0x000000220c08723c */ /* 0x042ff00000081014 */
[C---:B------:R-:W-:Y:S11]  /*84120*/  HMMA.1688.F32.TF32 R20, R12.reuse, R98, R44 ;  /* 0x000000620c14723c */ /* 0x040ff6000008102c */
[----:B------:R-:W-:Y:S04]  /*84130*/  @!UPT UIADD3 URZ, URZ, URZ, URZ ;  /* 0x0000003f3f3ff290 */ /* 0x000fe8000fffe03f */
[----:B------:R-:W-:Y:S01]  /*84140*/  STL.64 [R1+0x2a0], R8 ;  /* 0x0002a00801007387 */ /* 0x000fe20000100a00 */
[----:B------:R1:W-:Y:S02]  /*84150*/  STL.64 [R1+0x2a8], R10 ;  /* 0x0002a80a01007387 */ /* 0x0003e40000100a00 */
[----:B------:R-:W-:Y:S02]  /*84160*/  STL.64 [R1+0x290], R28 ;  /* 0x0002901c01007387 */ /* 0x000fe40000100a00 */
[----:B------:R3:W-:Y:S03]  /*84170*/  STL.64 [R1+0x298], R30 ;  /* 0x0002981e01007387 */ /* 0x0007e60000100a00 */
[----:B------:R-:W-:Y:S01]  /*84180*/  STL.64 [R1+0x280], R20 ;  /* 0x0002801401007387 */ /* 0x000fe20000100a00 */
[----:B------:R4:W-:Y:S01]  /*84190*/  STL.64 [R1+0x288], R22 ;  /* 0x0002881601007387 */ /* 0x0009e20000100a00 */
[C---:B-1----:R-:W-:Y:S08]  /*841a0*/  HMMA.1688.F32.TF32 R8, R12.reuse, R86, R88 ;  /* 0x000000560c08723c */ /* 0x042ff00000081058 */
[C---:B---3--:R-:W-:Y:S08]  /*841b0*/  HMMA.1688.F32.TF32 R28, R12.reuse, R70, R80 ;  /* 0x000000460c1c723c */ /* 0x048ff00000081050 */
[C---:B----4-:R-:W-:Y:S07]  /*841c0*/  HMMA.1688.F32.TF32 R20, R12.reuse, R158, R76 ;  /* 0x0000009e0c14723c */ /* 0x050fee000008104c */
[----:B------:R-:W-:Y:S01]  /*841d0*/  STL.64 [R1+0x270], R8 ;  /* 0x0002700801007387 */ /* 0x000fe20000100a00 */
[----:B------:R-:W-:Y:S07]  /*841e0*/  STL.64 [R1+0x278], R10 ;  /* 0x0002780a01007387 */ /* 0x000fee0000100a00 */
[----:B------:R-:W-:Y:S02]  /*841f0*/  STL.64 [R1+0x260], R28 ;  /* 0x0002601c01007387 */ /* 0x000fe40000100a00 */
[----:B------:R-:W-:Y:S06]  /*84200*/  STL.64 [R1+0x268], R30 ;  /* 0x0002681e01007387 */ /* 0x000fec0000100a00 */
[----:B------:R-:W-:Y:S01]  /*84210*/  STL.64 [R1+0x340], R20 ;  /* 0x0003401401007387 */ /* 0x000fe20000100a00 */
[----:B------:R1:W-:Y:S03]  /*84220*/  STL.64 [R1+0x348], R22 ;  /* 0x0003481601007387 */ /* 0x0003e60000100a00 */
        /* <DEDUP_REMOVED lines=9> */
[C---:B-1----:R-:W-:Y:S05]  /*842c0*/  HMMA.1688.F32.TF32 R20, R12.reuse, R146, R60 ;  /* 0x000000920c14723c */ /* 0x042fea000008103c */
[----:B------:R-:W-:Y:S01]  /*842d0*/  STL.64 [R1+0x320], R28 ;  /* 0x0003201c01007387 */ /* 0x000fe20000100a00 */
[----:B------:R1:W-:Y:S02]  /*842e0*/  STL.64 [R1+0x328], R30 ;  /* 0x0003281e01007387 */ /* 0x0003e40000100a00 */
[C---:B-1----:R-:W-:Y:S11]  /*842f0*/  HMMA.1688.F32.TF32 R28, R12.reuse, R110, R52 ;  /* 0x0000006e0c1c723c */ /* 0x042ff60000081034 */
[----:B------:R-:W-:Y:S04]  /*84300*/  @!UPT UIADD3 URZ, URZ, URZ, URZ ;  /* 0x0000003f3f3ff290 */ /* 0x000fe8000fffe03f */
[----:B------:R-:W-:Y:S01]  /*84310*/  STL.64 [R1+0x310], R20 ;  /* 0x0003101401007387 */ /* 0x000fe20000100a00 */
[----:B------:R1:W-:Y:S02]  /*84320*/  STL.64 [R1+0x318], R22 ;  /* 0x0003181601007387 */ /* 0x0003e40000100a00 */
[C---:B-1----:R-:W-:Y:S08]  /*84330*/  HMMA.1688.F32.TF32 R20, R12.reuse, R106, R232 ;  /* 0x0000006a0c14723c */ /* 0x042ff000000810e8 */
[----:B------:R-:W-:Y:S01]  /*84340*/  HMMA.1688.F32.TF32 R12, R12, R102, R236 ;  /* 0x000000660c0c723c */ /* 0x000fe200000810ec */
[----:B------:R1:W-:Y:S01]  /*84350*/  STL.64 [R1+0x300], R36 ;  /* 0x0003002401007387 */ /* 0x0003e20000100a00 */
[----:B------:R4:W-:Y:S02]  /*84360*/  STL.64 [R1+0x308], R38 ;  /* 0x0003082601007387 */ /* 0x0009e40000100a00 */
[----:B------:R1:W-:Y:S02]  /*84370*/  STL.64 [R1+0x2f0], R28 ;  /* 0x0002f01c01007387 */ /* 0x0003e40000100a00 */
[----:B------:R1:W-:Y:S01]  /*84380*/  STL.64 [R1+0x2f8], R30 ;  /* 0x0002f81e01007387 */ /* 0x0003e20000100a00 */
[----:B------:R-:W2:Y:S08]  /*84390*/  LDL.LU R232, [R1+0x5c0] ;  /* 0x0005c00001e87983 */ /* 0x000eb00000300800 */
[----:B------:R1:W-:Y:S01]  /*843a0*/  STL.64 [R1+0x2e0], R20 ;  /* 0x0002e01401007387 */ /* 0x0003e20000100a00 */
[----:B------:R1:W-:Y:S07]  /*843b0*/  STL.64 [R1+0x2e8], R22 ;  /* 0x0002e81601007387 */ /* 0x0003ee0000100a00 */
[----:B------:R-:W-:Y:S02]  /*843c0*/  STL.64 [R1+0x250], R12 ;  /* 0x0002500c01007387 */ /* 0x000fe40000100a00 */
[----:B------:R-:W-:Y:S01]  /*843d0*/  STL.64 [R1+0x258], R14 ;  /* 0x0002580e01007387 */ /* 0x000fe20000100a00 */
        /* <DEDUP_REMOVED lines=27> */
[----:B------:R-:W3:Y:S01]  /*84590*/  LDL.LU R44, [R1+0x650] ;  /* 0x00065000012c7983 */ /* 0x000ee20000300800 */
[----:B------:R-:W3:Y:S01]  /*845a0*/  LDL.LU R45, [R1+0x654] ;  /* 0x00065400012d7983 */ /* 0x000ee20000300800 */
[----:B------:R-:W3:Y:S02]  /*845b0*/  LDL.LU R46, [R1+0x658] ;  /* 0x00065800012e7983 */ /* 0x000ee40000300800 */
[----:B------:R-:W3:Y:S02]  /*845c0*/  LDL.LU R47, [R1+0x65c] ;  /* 0x00065c00012f7983 */ /* 0x000ee40000300800 */
[----:B-1----:R-:W2:Y:S01]  /*845d0*/  LDL.LU R36, [R1+0x660] ;  /* 0x0006600001247983 */ /* 0x002ea20000300800 */
[----:B------:R-:W2:Y:S01]  /*845e0*/  LDL.LU R37, [R1+0x664] ;  /* 0x0006640001257983 */ /* 0x000ea20000300800 */
[----:B----4-:R-:W4:Y:S02]  /*845f0*/  LDL.LU R38, [R1+0x668] ;  /* 0x0006680001267983 */ /* 0x010f240000300800 */
        /* <DEDUP_REMOVED lines=82> */
[C---:B------:R-:W-:Y:S11]  /*84b20*/  HMMA.1688.F32.TF32 R164, R4.reuse, R26, R164 ;  /* 0x0000001a04a4723c */ /* 0x040ff600000810a4 */
[----:B------:R-:W-:Y:S04]  /*84b30*/  @!UPT UIADD3 URZ, URZ, URZ, URZ ;  /* 0x0000003f3f3ff290 */ /* 0x000fe8000fffe03f */
[----:B------:R-:W-:Y:S01]  /*84b40*/  STL.64 [R1+0x440], R172 ;  /* 0x000440ac01007387 */ /* 0x000fe20000100a00 */
[----:B------:R2:W-:Y:S03]  /*84b50*/  STL.64 [R1+0x448], R174 ;  /* 0x000448ae01007387 */ /* 0x0005e60000100a00 */
[----:B--2---:R2:W5:Y:S01]  /*84b60*/  LDL.LU.64 R174, [R1+0x2928] ;  /* 0x0029280001ae7983 */ /* 0x0045620000300a00 */
[----:B------:R2:W5:Y:S02]  /*84b70*/  LDL.LU.64 R172, [R1+0x2920] ;  /* 0x0029200001ac7983 */ /* 0x0005640000300a00 */
[----:B------:R-:W-:Y:S02]  /*84b80*/  STL.64 [R1+0x3c0], R168 ;  /* 0x0003c0a801007387 */ /* 0x000fe40000100a00 */
[----:B------:R3:W-:Y:S02]  /*84b90*/  STL.64 [R1+0x3c8], R170 ;  /* 0x0003c8aa01007387 */ /* 0x0007e40000100a00 */
[----:B---3--:R2:W5:Y:S01]  /*84ba0*/  LDL.LU.64 R170, [R1+0x2918] ;  /* 0x0029180001aa7983 */ /* 0x0085620000300a00 */
[----:B------:R2:W5:Y:S02]  /*84bb0*/  LDL.LU.64 R168, [R1+0x2910] ;  /* 0x0029100001a87983 */ /* 0x0005640000300a00 */
[----:B------:R-:W-:Y:S02]  /*84bc0*/  STL.64 [R1+0x3b0], R164 ;  /* 0x0003b0a401007387 */ /* 0x000fe40000100a00 */
[----:B------:R3:W-:Y:S02]  /*84bd0*/  STL.64 [R1+0x3b8], R166 ;  /* 0x0003b8a601007387 */ /* 0x0007e40000100a00 */
[----:B---3--:R2:W5:Y:S01]  /*84be0*/  LDL.LU.64 R166, [R1+0x2908] ;  /* 0x0029080001a67983 */ /* 0x0085620000300a00 */
[----:B------:R2:W5:Y:S02]  /*84bf0*/  LDL.LU.64 R164, [R1+0x2900] ;  /* 0x0029000001a47983 */ /* 0x0005640000300a00 */
[----:B------:R-:W-:Y:S02]  /*84c00*/  STL.64 [R1+0x3a0], R224 ;  /* 0x0003a0e001007387 */ /* 0x000fe40000100a00 */
[----:B------:R3:W-:Y:S01]  /*84c10*/  STL.64 [R1+0x3a8], R226 ;  /* 0x0003a8e201007387 */ /* 0x0007e20000100a00 */
[----:B------:R-:W-:Y:S01]  /*84c20*/  STL.64 [R1+0x390], R228 ;  /* 0x000390e401007387 */ /* 0x000fe20000100a00 */
[----:B------:R-:W-:Y:S02]  /*84c30*/  STL.64 [R1+0x398], R230 ;  /* 0x000398e601007387 */ /* 0x000fe40000100a00 */
[----:B------:R-:W-:Y:S02]  /*84c40*/  STL.64 [R1+0x380], R40 ;  /* 0x0003802801007387 */ /* 0x000fe40000100a00 */
[----:B------:R4:W-:Y:S01]  /*84c50*/  STL.64 [R1+0x388], R42 ;  /* 0x0003882a01007387 */ /* 0x0009e20000100a00 */
[C---:B---3--:R-:W-:Y:S08]  /*84c60*/  HMMA.1688.F32.TF32 R224, R4.reuse, R86, R48 ;  /* 0x0000005604e0723c */ /* 0x048ff00000081030 */
[C---:B------:R-:W-:Y:S08]  /*84c70*/  HMMA.1688.F32.TF32 R48, R4.reuse, R70, R120 ;  /* 0x000000460430723c */ /* 0x040ff00000081078 */
[C---:B----4-:R-:W-:Y:S08]  /*84c80*/  HMMA.1688.F32.TF32 R40, R4.reuse, R158, R124 ;  /* 0x0000009e0428723c */ /* 0x050ff0000008107c */
[C---:B------:R-:W-:Y:S01]  /*84c90*/  HMMA.1688.F32.TF32 R120, R4.reuse, R154, R128 ;  /* 0x0000009a0478723c */ /* 0x040fe20000081080 */
[----:B------:R-:W-:Y:S01]  /*84ca0*/  STL.64 [R1+0x370], R224 ;  /* 0x000370e001007387 */ /* 0x000fe20000100a00 */
[----:B------:R-:W-:Y:S05]  /*84cb0*/  STL.64 [R1+0x378], R226 ;  /* 0x000378e201007387 */ /* 0x000fea0000100a00 */
[----:B------:R-:W-:Y:S02]  /*84cc0*/  STL.64 [R1+0x360], R48 ;  /* 0x0003603001007387 */ /* 0x000fe40000100a00 */
[----:B------:R3:W-:Y:S06]  /*84cd0*/  STL.64 [R1+0x368], R50 ;  /* 0x0003683201007387 */ /* 0x0007ec0000100a00 */
[----:B------:R-:W-:Y:S01]  /*84ce0*/  STL.64 [R1+0x520], R40 ;  /* 0x0005202801007387 */ /* 0x000fe20000100a00 */
[----:B------:R4:W-:Y:S01]  /*84cf0*/  STL.64 [R1+0x528], R42 ;  /* 0x0005282a01007387 */ /* 0x0009e20000100a00 */
[C---:B---3--:R-:W-:Y:S08]  /*84d00*/  HMMA.1688.F32.TF32 R48, R4.reuse, R150, R116 ;  /* 0x000000960430723c */ /* 0x048ff00000081074 */
[C---:B----4-:R-:W-:Y:S01]  /*84d10*/  HMMA.1688.F32.TF32 R40, R4.reuse, R146, R112 ;  /* 0x000000920428723c */ /* 0x050fe20000081070 */
[----:B------:R-:W-:Y:S01]  /*84d20*/  STL.64 [R1+0x510], R120 ;  /* 0x0005107801007387 */ /* 0x000fe20000100a00 */
[----:B------:R-:W-:Y:S06]  /*84d30*/  STL.64 [R1+0x518], R122 ;  /* 0x0005187a01007387 */ /* 0x000fec0000100a00 */
[C---:B------:R-:W-:Y:S07]  /*84d40*/  HMMA.1688.F32.TF32 R112, R4.reuse, R142, R132 ;  /* 0x0000008e0470723c */ /* 0x040fee0000081084 */
[----:B------:R-:W-:Y:S01]  /*84d50*/  STL.64 [R1+0x500], R48 ;  /* 0x0005003001007387 */ /* 0x000fe20000100a00 */
[----:B------:R3:W-:Y:S07]  /*84d60*/  STL.64 [R1+0x508], R50 ;  /* 0x0005083201007387 */ /* 0x0007ee0000100a00 */
[----:B------:R-:W-:Y:S02]  /*84d70*/  STL.64 [R1+0x4f0], R40 ;  /* 0x0004f02801007387 */ /* 0x000fe40000100a00 */
[----:B------:R4:W-:Y:S01]  /*84d80*/  STL.64 [R1+0x4f8], R42 ;  /* 0x0004f82a01007387 */ /* 0x0009e20000100a00 */
[C---:B---3--:R-:W-:Y:S08]  /*84d90*/  HMMA.1688.F32.TF32 R48, R4.reuse, R110, R28 ;  /* 0x0000006e0430723c */ /* 0x048ff0000008101c */
[C---:B----4-:R-:W-:Y:S08]  /*84da0*/  HMMA.1688.F32.TF32 R40, R4.reuse, R106, R20 ;  /* 0x0000006a0428723c */ /* 0x050ff00000081014 */
[----:B------:R-:W-:Y:S08]  /*84db0*/  HMMA.1688.F32.TF32 R28, R4, R102, R36 ;  /* 0x00000066041c723c */ /* 0x000ff00000081024 */
[C---:B------:R-:W-:Y:S08]  /*84dc0*/  HMMA.1688.F32.TF32 R20, R8.reuse, R94, R44 ;  /* 0x0000005e0814723c */ /* 0x040ff0000008102c */
[C---:B------:R-:W-:Y:S01]  /*84dd0*/  HMMA.1688.F32.TF32 R4, R8.reuse, R138, R88 ;  /* 0x0000008a0804723c */ /* 0x040fe20000081058 */
[----:B------:R-:W-:Y:S01]  /*84de0*/  STL.64 [R1+0x4e0], R112 ;  /* 0x0004e07001007387 */ /* 0x000fe20000100a00 */
[----:B------:R-:W-:Y:S03]  /*84df0*/  STL.64 [R1+0x4e8], R114 ;  /* 0x0004e87201007387 */ /* 0x000fe60000100a00 */
[----:B------:R-:W-:Y:S01]  /*84e00*/  STL.64 [R1+0x460], R48 ;  /* 0x0004603001007387 */ /* 0x000fe20000100a00 */
[----:B------:R-:W-:Y:S02]  /*84e10*/  STL.64 [R1+0x468], R50 ;  /* 0x0004683201007387 */ /* 0x000fe40000100a00 */
[----:B------:R-:W-:Y:S02]  /*84e20*/  STL.64 [R1+0x450], R40 ;  /* 0x0004502801007387 */ /* 0x000fe40000100a00 */
[----:B------:R-:W-:Y:S01]  /*84e30*/  STL.64 [R1+0x458], R42 ;  /* 0x0004582a01007387 */ /* 0x000fe20000100a00 */
[----:B------:R-:W-:Y:S01]  /*84e40*/  STL.64 [R1+0x350], R28 ;  /* 0x0003501c01007387 */ /* 0x000fe20000100a00 */
[----:B------:R3:W-:Y:S03]  /*84e50*/  STL.64 [R1+0x358], R30 ;  /* 0x0003581e01007387 */ /* 0x0007e60000100a00 */
        /* <DEDUP_REMOVED lines=24> */
[----:B----4-:R-:W-:Y:S07]  /*84fe0*/  HMMA.1688.F32.TF32 R4, R8, R150, R236 ;  /* 0x000000960804723c */ /* 0x010fee00000810ec */
[----:B------:R1:W-:Y:S01]  /*84ff0*/  STL.64 [R1+0x530], R28 ;  /* 0x0005301c01007387 */ /* 0x0003e20000100a00 */
[----:B------:R3:W-:Y:S02]  /*85000*/  STL.64 [R1+0x538], R30 ;  /* 0x0005381e01007387 */ /* 0x0007e40000100a00 */
[----:B------:R-:W4:Y:S05]  /*85010*/  LDL.LU R52, [R1+0x540] ;  /* 0x0005400001347983 */ /* 0x000f2a0000300800 */
[----:B------:R1:W-:Y:S01]  /*85020*/  STL.64 [R1+0x5c0], R20 ;  /* 0x0005c01401007387 */ /* 0x0003e20000100a00 */
[----:B------:R1:W-:Y:S07]  /*85030*/  STL.64 [R1+0x5c8], R22 ;  /* 0x0005c81601007387 */ /* 0x0003ee0000100a00 */
[----:B------:R-:W-:Y:S02]  /*85040*/  STL.64 [R1+0x5b0], R4 ;  /* 0x0005b00401007387 */ /* 0x000fe40000100a00 */
[----:B------:R1:W-:Y:S02]  /*85050*/  STL.64 [R1+0x5b8], R6 ;  /* 0x0005b80601007387 */ /* 0x0003e40000100a00 */
        /* <DEDUP_REMOVED lines=29> */
[----:B---3--:R-:W2:Y:S01]  /*85230*/  LDL.LU R30, [R1+0x4a8] ;  /* 0x0004a800011e7983 */ /* 0x008ea20000300800 */
[----:B------:R-:W2:Y:S02]  /*85240*/  LDL.LU R31, [R1+0x4ac] ;  /* 0x0004ac00011f7983 */ /* 0x000ea40000300800 */
[----:B------:R-:W3:Y:S02]  /*85250*/  LDL.LU R112, [R1+0x4c0] ;  /* 0x0004c00001707983 */ /* 0x000ee40000300800 */
[----:B------:R-:W3:Y:S01]  /*85260*/  LDL.LU R113, [R1+0x4c4] ;  /* 0x0004c40001717983 */ /* 0x000ee20000300800 */
        /* <DEDUP_REMOVED lines=50> */
[----:B------:R-:W-:-:S02]  /*85590*/  IMAD.MOV.U32 R96, RZ, RZ, R0 ;  /* 0x000000ffff607224 */ /* 0x000fc400078e0000 */
[----:B------:R-:W-:Y:S02]  /*855a0*/  IMAD.MOV.U32 R109, RZ, RZ, R98 ;  /* 0x000000ffff6d7224 */ /* 0x000fe400078e0062 */
[----:B------:R-:W-:Y:S01]  /*855b0*/  IMAD.MOV.U32 R108, RZ, RZ, R99 ;  /* 0x000000ffff6c7224 */ /* 0x000fe200078e0063 */
[C---:B--2---:R-:W-:Y:S08]  /*855c0*/  HMMA.1688.F32.TF32 R4, R8.reuse, R142, R120 ;  /* 0x0000008e0804723c */ /* 0x044ff00000081078 */
[C---:B---3--:R-:W-:Y:S08]  /*855d0*/  HMMA.1688.F32.TF32 R48, R8.reuse, R146, R48 ;  /* 0x000000920830723c */ /* 0x048ff00000081030 */
[C---:B------:R-:W-:Y:S11]  /*855e0*/  HMMA.1688.F32.TF32 R40, R8.reuse, R110, R124 ;  /* 0x0000006e0828723c */ /* 0x040ff6000008107c */
[----:B------:R-:W-:Y:S04]  /*855f0*/  @!UPT UIADD3 URZ, URZ, URZ, URZ ;  /* 0x0000003f3f3ff290 */ /* 0x000fe8000fffe03f */
[----:B------:R-:W-:Y:S01]  /*85600*/  STL.64 [R1+0x5a0], R48 ;  /* 0x0005a03001007387 */ /* 0x000fe20000100a00 */
[----:B------:R1:W-:Y:S02]  /*85610*/  STL.64 [R1+0x5a8], R50 ;  /* 0x0005a83201007387 */ /* 0x0003e40000100a00 */
[----:B------:R-:W-:Y:S02]  /*85620*/  STL.64 [R1+0x590], R4 ;  /* 0x0005900401007387 */ /* 0x000fe40000100a00 */
[----:B------:R2:W-:Y:S01]  /*85630*/  STL.64 [R1+0x598], R6 ;  /* 0x0005980601007387 */ /* 0x0005e20000100a00 */
[C---:B-1----:R-:W-:Y:S08]  /*85640*/  HMMA.1688.F32.TF32 R48, R8.reuse, R106, R128 ;  /* 0x0000006a0830723c */ /* 0x042ff00000081080 */
[----:B--2---:R-:W-:Y:S01]  /*85650*/  HMMA.1688.F32.TF32 R4, R8, R102, R116 ;  /* 0x000000660804723c */ /* 0x004fe20000081074 */
[----:B------:R-:W-:Y:S01]  /*85660*/  STL.64 [R1+0x580], R40 ;  /* 0x0005802801007387 */ /* 0x000fe20000100a00 */
[----:B------:R1:W-:Y:S06]  /*85670*/  STL.64 [R1+0x588], R42 ;  /* 0x0005882a01007387 */ /* 0x0003ec0000100a00 */
[C---:B----4-:R-:W-:Y:S08]  /*85680*/  HMMA.1688.F32.TF32 R8, R12.reuse, R138, R132 ;  /* 0x0000008a0c08723c */ /* 0x050ff00000081084 */
[C---:B-1----:R-:W-:Y:S01]  /*85690*/  HMMA.1688.F32.TF32 R40, R12.reuse, R94, R112 ;  /* 0x0000005e0c28723c */ /* 0x042fe20000081070 */
[----:B------:R-:W-:Y:S01]  /*856a0*/  STL.64 [R1+0x570], R48 ;  /* 0x0005703001007387 */ /* 0x000fe20000100a00 */
[----:B------:R-:W-:Y:S05]  /*856b0*/  STL.64 [R1+0x578], R50 ;  /* 0x0005783201007387 */ /* 0x000fea0000100a00 */
[----:B------:R-:W-:Y:S02]  /*856c0*/  STL.64 [R1+0x4d0], R4 ;  /* 0x0004d00401007387 */ /* 0x000fe40000100a00 */
[----:B------:R1:W-:Y:S02]  /*856d0*/  STL.64 [R1+0x4d8], R6 ;  /* 0x0004d80601007387 */ /* 0x0003e40000100a00 */
[C---:B-1----:R-:W-:Y:S11]  /*856e0*/  HMMA.1688.F32.TF32 R4, R12.reuse, R26, R28 ;  /* 0x0000001a0c04723c */ /* 0x042ff6000008101c */
[----:B------:R-:W-:Y:S01]  /*856f0*/  @!UPT UIADD3 URZ, URZ, URZ, URZ ;  /* 0x0000003f3f3ff290 */ /* 0x000fe2000fffe03f */
[----:B------:R-:W-:Y:S01]  /*85700*/  STL.64 [R1+0x4c0], R40 ;  /* 0x0004c02801007387 */ /* 0x000fe20000100a00 */
[----:B------:R-:W-:Y:S02]  /*85710*/  STL.64 [R1+0x4c8], R42 ;  /* 0x0004c82a01007387 */ /* 0x000fe40000100a00 */
[----:B------:R-:W-:Y:S01]  /*85720*/  STL.64 [R1+0x4b0], R8 ;  /* 0x0004b00801007387 */ /* 0x000fe20000100a00 */
[C---:B------:R-:W-:Y:S01]  /*85730*/  HMMA.1688.F32.TF32 R20, R12.reuse, R34, R20 ;  /* 0x000000220c14723c */ /* 0x040fe20000081014 */
[----:B------:R1:W-:Y:S07]  /*85740*/  STL.64 [R1+0x4b8], R10 ;  /* 0x0004b80a01007387 */ /* 0x0003ee0000100a00 */
[C---:B-1----:R-:W-:Y:S01]  /*85750*/  HMMA.1688.F32.TF32 R8, R12.reuse, R18, R36 ;  /* 0x000000120c08723c */ /* 0x042fe20000081024 */
[----:B------:R-:W-:Y:S01]  /*85760*/  STL.64 [R1+0x4a0], R4 ;  /* 0x0004a00401007387 */ /* 0x000fe20000100a00 */
[----:B------:R1:W-:Y:S06]  /*85770*/  STL.64 [R1+0x4a8], R6 ;  /* 0x0004a80601007387 */ /* 0x0003ec0000100a00 */
        /* <DEDUP_REMOVED lines=8> */
[C---:B------:R-:W-:Y:S11]  /*85800*/  HMMA.1688.F32.TF32 R8, R12.reuse, R70, R80 ;  /* 0x000000460c08723c */ /* 0x040ff60000081050 */
[----:B------:R-:W-:Y:S04]  /*85810*/  @!UPT UIADD3 URZ, URZ, URZ, URZ ;  /* 0x0000003f3f3ff290 */ /* 0x000fe8000fffe03f */
[----:B------:R-:W-:Y:S01]  /*85820*/  STL.64 [R1+0x430], R4 ;  /* 0x0004300401007387 */ /* 0x000fe20000100a00 */
[----:B------:R1:W-:Y:S02]  /*85830*/  STL.64 [R1+0x438], R6 ;  /* 0x0004380601007387 */ /* 0x0003e40000100a00 */
[C---:B-1----:R-:W-:Y:S08]  /*85840*/  HMMA.1688.F32.TF32 R4, R12.reuse, R158, R76 ;  /* 0x0000009e0c04723c */ /* 0x042ff0000008104c */
[C---:B------:R-:W-:Y:S01]  /*85850*/  HMMA.1688.F32.TF32 R16, R12.reuse, R154, R72 ;  /* 0x0000009a0c10723c */ /* 0x040fe20000081048 */
[----:B------:R-:W-:Y:S01]  /*85860*/  STL.64 [R1+0x420], R8 ;  /* 0x0004200801007387 */ /* 0x000fe20000100a00 */
[----:B------:R1:W-:Y:S06]  /*85870*/  STL.64 [R1+0x428], R10 ;  /* 0x0004280a01007387 */ /* 0x0003ec0000100a00 */
[----:B-1----:R-:W-:Y:S01]  /*85880*/  HMMA.1688.F32.TF32 R8, R12, R150, R64 ;  /* 0x000000960c08723c */ /* 0x002fe20000081040 */
[----:B------:R-:W-:-:S02]  /*85890*/  IMAD.MOV.U32 R99, RZ, RZ, R252 ;  /* 0x000000ffff637224 */ /* 0x000fc400078e00fc */
[----:B------:R-:W-:Y:S01]  /*858a0*/  IMAD.MOV.U32 R153, RZ, RZ, R26 ;  /* 0x000000ffff997224 */ /* 0x000fe200078e001a */
[----:B------:R-:W-:Y:S01]  /*858b0*/  MOV R152, R27 ;  /* 0x0000001b00987202 */ /* 0x000fe20000000f00 */
[----:B------:R-:W-:Y:S02]  /*858c0*/  IMAD.MOV.U32 R145, RZ, RZ, R86 ;  /* 0x000000ffff917224 */ /* 0x000fe400078e0056 */
[----:B------:R-:W-:Y:S02]  /*858d0*/  IMAD.MOV.U32 R144, RZ, RZ, R87 ;  /* 0x000000ffff907224 */ /* 0x000fe400078e0057 */
[----:B------:R-:W-:Y:S02]  /*858e0*/  IMAD.MOV.U32 R101, RZ, RZ, R94 ;  /* 0x000000ffff657224 */ /* 0x000fe400078e005e */
[----:B------:R-:W-:Y:S01]  /*858f0*/  IMAD.MOV.U32 R100, RZ, RZ, R95 ;  /* 0x000000ffff647224 */ /* 0x000fe200078e005f */
[----:B------:R-:W-:Y:S01]  /*85900*/  STL.64 [R1+0x410], R4 ;  /* 0x0004100401007387 */ /* 0x000fe20000100a00 */
[----:B------:R1:W-:Y:S03]  /*85910*/  STL.64 [R1+0x418], R6 ;  /* 0x0004180601007387 */ /* 0x0003e60000100a00 */
[----:B------:R-:W-:Y:S04]  /*85920*/  LDS R64, [R2+0x30000] ;  /* 0x0300000002407984 */ /* 0x000fe80000000800 */
[----:B------:R-:W-:Y:S04]  /*85930*/  LDS R66, [R2+0x32000] ;  /* 0x0320000002427984 */ /* 0x000fe80000000800 */
[----:B------:R-:W-:Y:S04]  /*85940*/  LDS R65, [R3+0x30000] ;  /* 0x0300000003417984 */ /* 0x000fe80000000800 */
[----:B------:R-:W-:Y:S01]  /*85950*/  LDS R67, [R3+0x32000] ;  /* 0x0320000003437984 */ /* 0x000fe20000000800 */
[C---:B-1----:R-:W-:Y:S03]  /*85960*/  HMMA.1688.F32.TF32 R4, R12.reuse, R146, R236 ;  /* 0x000000920c04723c */ /* 0x042fe600000810ec */
        /* <DEDUP_REMOVED lines=11> */
[C---:B------:R-:W-:Y:S08]  /*85a20*/  HMMA.1688.F32.TF32 R16, R12.reuse, R110, R56 ;  /* 0x0000006e0c10723c */ /* 0x040ff00000081038 */
[C---:B------:R-:W-:Y:S07]  /*85a30*/  HMMA.1688.F32.TF32 R8, R12.reuse, R106, R52 ;  /* 0x0000006a0c08723c */ /* 0x040fee0000081034 */
[----:B------:R-:W-:Y:S01]  /*85a40*/  STL.64 [R1+0x560], R4 ;  /* 0x0005600401007387 */ /* 0x000fe20000100a00 */
[----:B------:R2:W-:Y:S02]  /*85a50*/  STL.64 [R1+0x568], R6 ;  /* 0x0005680601007387 */ /* 0x0005e40000100a00 */
[----:B--2---:R-:W-:Y:S05]  /*85a60*/  HMMA.1688.F32.TF32 R4, R12, R102, R232 ;  /* 0x000000660c04723c */ /* 0x004fea00000810e8 */
[----:B------:R-:W-:Y:S01]  /*85a70*/  STL.64 [R1+0x550], R16 ;  /* 0x0005501001007387 */ /* 0x000fe20000100a00 */
[----:B------:R-:W-:Y:S07]  /*85a80*/  STL.64 [R1+0x558], R18 ;  /* 0x0005581201007387 */ /* 0x000fee0000100a00 */
[----:B------:R-:W-:Y:S02]  /*85a90*/  STL.64 [R1+0x3e0], R8 ;  /* 0x0003e00801007387 */ /* 0x000fe40000100a00 */
[----:B------:R1:W-:Y:S01]  /*85aa0*/  STL.64 [R1+0x3e8], R10 ;  /* 0x0003e80a01007387 */ /* 0x0003e20000100a00 */
[----:B------:R-:W2:Y:S07]  /*85ab0*/  LDL.LU R0, [R1+0x28fc] ;  /* 0x0028fc0001007983 */ /* 0x000eae0000300800 */
[----:B------:R-:W-:Y:S01]  /*85ac0*/  STL.64 [R1+0x3d0], R4 ;  /* 0x0003d00401007387 */ /* 0x000fe20000100a00 */
[----:B------:R-:W-:Y:S02]  /*85ad0*/  STL.64 [R1+0x3d8], R6 ;  /* 0x0003d80601007387 */ /* 0x000fe40000100a00 */
[----:B------:R-:W1:Y:S02]  /*85ae0*/  LDL.LU R97, [R1+0x924] ;  /* 0x0009240001617983 */ /* 0x000e640000300800 */
[----:B------:R-:W1:Y:S01]  /*85af0*/  LDL.LU R98, [R1+0x928] ;  /* 0x0009280001627983 */ /* 0x000e620000300800 */
[----:B------:R-:W3:Y:S04]  /*85b00*/  LDL.LU R252, [R1+0x28f8] ;  /* 0x0028f80001fc7983 */ /* 0x000ee80000300800 */
[----:B--2---:R-:W2:Y:S04]  /*85b10*/  LDSM.16.M88.4 R60, [R0+0x80180] ;  /* 0x08018000003c783b */ /* 0x004ea80000000200 */
[----:B------:R-:W4:Y:S04]  /*85b20*/  LDSM.16.M88.4 R124, [R0+0x84180] ;  /* 0x08418000007c783b */ /* 0x000f280000000200 */
        /* <DEDUP_REMOVED lines=13> */
[----:B------:R3:W2:Y:S01]  /*85c00*/  LDSM.16.M88.4 R232, [R0+0xbc180] ;  /* 0x0bc1800000e8783b */ /* 0x0006a20000000200 */
[----:B-1----:R-:W-:Y:S03]  /*85c10*/  HMMA.1688.F32.TF32 R8, R236, R94, R96 ;  /* 0x0000005eec08723c */ /* 0x002fe60000081060 */
[----:B---3--:R1:W3:Y:S04]  /*85c20*/  LDSM.16.M88.4 R136, [R252+0x80180] ;  /* 0x08018000fc88783b */ /* 0x0082e80000000200 */
[----:B------:R1:W5:Y:S04]  /*85c30*/  LDL.LU R0, [R1+0x28f4] ;  /* 0x0028f40001007983 */ /* 0x0003680000300800 */
[----:B------:R1:W1:Y:S04]  /*85c40*/  LDSM.16.M88.4 R132, [R252+0x84180] ;  /* 0x08418000fc84783b */ /* 0x0002680000000200 */
        /* <DEDUP_REMOVED lines=13> */
[----:B------:R1:W-:Y:S01]  /*85d20*/  STL.64 [R1+0x6c0], R8 ;  /* 0x0006c00801007387 */ /* 0x0003e20000100a00 */
[----:B------:R1:W-:Y:S02]  /*85d30*/  STL.64 [R1+0x6c8], R10 ;  /* 0x0006c80a01007387 */ /* 0x0003e40000100a00 */
[----:B------:R1:W1:Y:S02]  /*85d40*/  LDSM.16.M88.4 R8, [R252+0xa8180] ;  /* 0x0a818000fc08783b */ /* 0x0002640000000200 */
[----:B-1--4-:R-:W-:Y:S04]  /*85d50*/  STL.64 [R1+0x2b00], R226 ;  /* 0x002b00e201007387 */ /* 0x012fe80000100a00 */
[----:B------:R-:W-:Y:S04]  /*85d60*/  STL.64 [R1+0x2af8], R224 ;  /* 0x002af8e001007387 */ /* 0x000fe80000100a00 */
[----:B------:R-:W-:Y:S04]  /*85d70*/  STL.64 [R1+0x2af0], R94 ;  /* 0x002af05e01007387 */ /* 0x000fe80000100a00 */
[----:B------:R-:W-:Y:S04]  /*85d80*/  STL.64 [R1+0x2ae8], R92 ;  /* 0x002ae85c01007387 */ /* 0x000fe80000100a00 */
[----:B------:R1:W-:Y:S04]  /*85d90*/  STL.64 [R1+0x2ae0], R98 ;  /* 0x002ae06201007387 */ /* 0x0003e80000100a00 */
[----:B------:R-:W-:Y:S04]  /*85da0*/  STL.64 [R1+0x2ad8], R96 ;  /* 0x002ad86001007387 */ /* 0x000fe80000100a00 */
[----:B------:R-:W-:Y:S04]  /*85db0*/  STL.64 [R1+0x2ad0], R18 ;  /* 0x002ad01201007387 */ /* 0x000fe80000100a00 */
[----:B------:R-:W-:Y:S04]  /*85dc0*/  STL.64 [R1+0x2ac8], R16 ;  /* 0x002ac81001007387 */ /* 0x000fe80000100a00 */
[----:B------:R4:W-:Y:S04]  /*85dd0*/  STL.64 [R1+0x2ac0], R118 ;  /* 0x002ac07601007387 */ /* 0x0009e80000100a00 */
[----:B------:R-:W-:Y:S04]  /*85de0*/  STL.64 [R1+0x2ab8], R116 ;  /* 0x002ab87401007387 */ /* 0x000fe80000100a00 */
[----:B-1-3--:R-:W3:Y:S04]  /*85df0*/  LDL R98, [R1+0x1e8] ;  /* 0x0001e80001627983 */ /* 0x00aee80000100800 */
[----:B----4-:R-:W2:Y:S04]  /*85e00*/  LDL R118, [R1+0x1b8] ;  /* 0x0001b80001767983 */ /* 0x010ea80000100800 */
[----:B------:R-:W2:Y:S04]  /*85e10*/  LDL R119, [R1+0x1bc] ;  /* 0x0001bc0001777983 */ /* 0x000ea80000100800 */
[----:B------:R-:W3:Y:S04]  /*85e20*/  LDL R99, [R1+0x1ec] ;  /* 0x0001ec0001637983 */ /* 0x000ee80000100800 */
[----:B------:R-:W3:Y:S04]  /*85e30*/  LDL.LU R16, [R1+0x9f0] ;  /* 0x0009f00001107983 */ /* 0x000ee80000300800 */
[----:B------:R-:W3:Y:S04]  /*85e40*/  LDL.LU R17, [R1+0x9f4] ;  /* 0x0009f40001117983 */ /* 0x000ee80000300800 */
[----:B------:R-:W3:Y:S04]  /*85e50*/  LDL.LU R18, [R1+0x9f8] ;  /* 0x0009f80001127983 */ /* 0x000ee80000300800 */
[----:B------:R-:W3:Y:S04]  /*85e60*/  LDL.LU R19, [R1+0x9fc] ;  /* 0x0009fc0001137983 */ /* 0x000ee80000300800 */
[----:B------:R-:W-:Y:S04]  /*85e70*/  STL.64 [R1+0x2ab0], R250 ;  /* 0x002ab0fa01007387 */ /* 0x000fe80000100a00 */
[----:B------:R1:W-:Y:S04]  /*85e80*/  STL.64 [R1+0x2aa8], R248 ;  /* 0x002aa8f801007387 */ /* 0x0003e80000100a00 */
[----:B------:R-:W-:Y:S04]  /*85e90*/  LDS R68, [R2+0x34000] ;  /* 0x0340000002447984 */ /* 0x000fe80000000800 */
[----:B------:R-:W-:Y:S04]  /*85ea0*/  LDS R69, [R3+0x34000] ;  /* 0x0340000003457984 */ /* 0x000fe80000000800 */
[----:B-1----:R-:W2:Y:S04]  /*85eb0*/  LDL.LU R248, [R1+0x9a0] ;  /* 0x0009a00001f87983 */ /* 0x002ea80000300800 */
[----:B------:R-:W2:Y:S04]  /*85ec0*/  LDL.LU R249, [R1+0x9a4] ;  /* 0x0009a40001f97983 */ /* 0x000ea80000300800 */
[----:B------:R-:W2:Y:S04]  /*85ed0*/  LDL.LU R250, [R1+0x9a8] ;  /* 0x0009a80001fa7983 */ /* 0x000ea80000300800 */
[----:B------:R-:W2:Y:S04]  /*85ee0*/  LDL.LU R251, [R1+0x9ac] ;  /* 0x0009ac0001fb7983 */ /* 0x000ea80000300800 */
[----:B--2---:R-:W2:Y:S04]  /*85ef0*/  LDL R94, [R1+0x1c8] ;  /* 0x0001c800015e7983 */ /* 0x004ea80000100800 */
[----:B------:R-:W2:Y:S04]  /*85f00*/  LDL R95, [R1+0x1cc] ;  /* 0x0001cc00015f7983 */ /* 0x000ea80000100800 */
[----:B------:R-:W2:Y:S04]  /*85f10*/  LDL.LU R224, [R1+0x9b0] ;  /* 0x0009b00001e07983 */ /* 0x000ea80000300800 */
[----:B------:R-:W2:Y:S04]  /*85f20*/  LDL.LU R225, [R1+0x9b4] ;  /* 0x0009b40001e17983 */ /* 0x000ea80000300800 */
[----:B------:R-:W2:Y:S04]  /*85f30*/  LDL.LU R226, [R1+0x9b8] ;  /* 0x0009b80001e27983 */ /* 0x000ea80000300800 */
[----:B------:R-:W2:Y:S04]  /*85f40*/  LDL.LU R227, [R1+0x9bc] ;  /* 0x0009bc0001e37983 */ /* 0x000ea80000300800 */
[----:B------:R-:W-:Y:S04]  /*85f50*/  STL.64 [R1+0x2aa0], R246 ;  /* 0x002aa0f601007387 */ /* 0x000fe80000100a00 */
[----:B------:R-:W-:Y:S04]  /*85f60*/  STL.64 [R1+0x2a98], R244 ;  /* 0x002a98f401007387 */ /* 0x000fe80000100a00 */
[----:B------:R-:W-:Y:S04]  /*85f70*/  STL.64 [R1+0x2a90], R242 ;  /* 0x002a90f201007387 */ /* 0x000fe80000100a00 */
[----:B------:R1:W-:Y:S04]  /*85f80*/  STL.64 [R1+0x2a88], R240 ;  /* 0x002a88f001007387 */ /* 0x0003e80000100a00 */
[----:B-1----:R-:W2:Y:S04]  /*85f90*/  LDL.LU R240, [R1+0x9d0] ;  /* 0x0009d00001f07983 */ /* 0x002ea80000300800 */
[----:B------:R-:W2:Y:S04]  /*85fa0*/  LDL.LU R241, [R1+0x9d4] ;  /* 0x0009d40001f17983 */ /* 0x000ea80000300800 */
[----:B------:R-:W2:Y:S04]  /*85fb0*/  LDL.LU R242, [R1+0x9d8] ;  /* 0x0009d80001f27983 */ /* 0x000ea80000300800 */
[----:B------:R-:W2:Y:S01]  /*85fc0*/  LDL.LU R243, [R1+0x9dc] ;  /* 0x0009dc0001f37983 */ /* 0x000ea20000300800 */
[----:B------:R-:W-:Y:S01]  /*85fd0*/  MOV R246, R153 ;  /* 0x0000009900f67202 */ /* 0x000fe20000000f00 */
[----:B------:R-:W-:-:S02]  /*85fe0*/  IMAD.MOV.U32 R247, RZ, RZ, R152 ;  /* 0x000000fffff77224 */ /* 0x000fc400078e0098 */
[----:B------:R-:W-:Y:S04]  /*85ff0*/  STL [R1+0x2a18], R101 ;  /* 0x002a186501007387 */ /* 0x000fe80000100800 */
[----:B------:R-:W-:Y:S04]  /*86000*/  STL [R1+0x2a14], R100 ;  /* 0x002a146401007387 */ /* 0x000fe80000100800 */
[----:B-----5:R-:W-:Y:S04]  /*86010*/  STL [R1+0x2a10], R0 ;  /* 0x002a100001007387 */ /* 0x020fe80000100800 */
        /* <DEDUP_REMOVED lines=8> */
[----:B---3--:R-:W-:Y:S07]  /*860a0*/  HMMA.1688.F32.TF32 R96, R236, R98, R16 ;  /* 0x00000062ec60723c */ /* 0x008fee0000081010 */
[----:B------:R-:W-:-:S02]  /*860b0*/  IMAD.MOV.U32 R18, RZ, RZ, R109 ;  /* 0x000000ffff127224 */ /* 0x000fc400078e006d */
[----:B------:R-:W-:Y:S11]  /*860c0*/  IMAD.MOV.U32 R19, RZ, RZ, R108 ;  /* 0x000000ffff137224 */ /* 0x000ff600078e006c */
[----:B------:R-:W-:Y:S03]  /*860d0*/  @!UPT UIADD3 URZ, URZ, URZ, URZ ;  /* 0x0000003f3f3ff290 */ /* 0x000fe6000fffe03f */
[----:B------:R1:W-:Y:S04]  /*860e0*/  STL.64 [R1+0x740], R96 ;  /* 0x0007406001007387 */ /* 0x0003e80000100a00 */
[----:B------:R3:W-:Y:S04]  /*860f0*/  STL.64 [R1+0x748], R98 ;  /* 0x0007486201007387 */ /* 0x0007e80000100a00 */
[----:B-1----:R-:W4:Y:S04]  /*86100*/  LDL.LU R96, [R1+0x980] ;  /* 0x0009800001607983 */ /* 0x002f280000300800 */
[----:B------:R-:W4:Y:S04]  /*86110*/  LDL.LU R97, [R1+0x984] ;  /* 0x0009840001617983 */ /* 0x000f280000300800 */
[----:B---3--:R-:W4:Y:S04]  /*86120*/  LDL.LU R98, [R1+0x988] ;  /* 0x0009880001627983 */ /* 0x008f280000300800 */
        /* <DEDUP_REMOVED lines=11> */
[----:B------:R-:W2:Y:S01]  /*861e0*/  LDL.LU R243, [R1+0x97c] ;  /* 0x00097c0001f37983 */ /* 0x000ea20000300800 */
[C---:B------:R-:W-:Y:S08]  /*861f0*/  HMMA.1688.F32.TF32 R92, R236.reuse, R94, R224 ;  /* 0x0000005eec5c723c */ /* 0x040ff000000810e0 */
[----:B------:R-:W-:Y:S01]  /*86200*/  HMMA.1688.F32.TF32 R116, R236, R118, R248 ;  /* 0x00000076ec74723c */ /* 0x000fe200000810f8 */
[----:B------:R-:W-:Y:S04]  /*86210*/  STL [R1+0x2a28], R104 ;  /* 0x002a286801007387 */ /* 0x000fe80000100800 */
[----:B------:R-:W-:Y:S04]  /*86220*/  STL [R1+0x2a24], R105 ;  /* 0x002a246901007387 */ /* 0x000fe80000100800 */
[----:B------:R1:W-:Y:S04]  /*86230*/  STL [R1+0x2a20], R108 ;  /* 0x002a206c01007387 */ /* 0x0003e80000100800 */
[----:B------:R3:W-:Y:S04]  /*86240*/  STL [R1+0x2a1c], R109 ;  /* 0x002a1c6d01007387 */ /* 0x0007e80000100800 */
[----:B------:R-:W2:Y:S04]  /*86250*/  LDL.LU.64 R226, [R1+0x2b00] ;  /* 0x002b000001e27983 */ /* 0x000ea80000300a00 */
[----:B------:R-:W2:Y:S04]  /*86260*/  LDL.LU.64 R224, [R1+0x2af8] ;  /* 0x002af80001e07983 */ /* 0x000ea80000300a00 */
[----:B------:R-:W-:Y:S04]  /*86270*/  STL.64 [R1+0x690], R92 ;  /* 0x0006905c01007387 */ /* 0x000fe80000100a00 */
[----:B------:R3:W-:Y:S01]  /*86280*/  STL.64 [R1+0x698], R94 ;  /* 0x0006985e01007387 */ /* 0x0007e20000100a00 */
[----:B-1----:R-:W-:-:S02]  /*86290*/  IMAD.MOV.U32 R108, RZ, RZ, R116 ;  /* 0x000000ffff6c7224 */ /* 0x002fc400078e0074 */
[----:B---3--:R-:W-:Y:S02]  /*862a0*/  IMAD.MOV.U32 R109, RZ, RZ, R117 ;  /* 0x000000ffff6d7224 */ /* 0x008fe400078e0075 */
[----:B------:R-:W-:Y:S01]  /*862b0*/  IMAD.MOV.U32 R101, RZ, RZ, R118 ;  /* 0x000000ffff657224 */ /* 0x000fe200078e0076 */
[----:B------:R-:W3:Y:S04]  /*862c0*/  LDL.LU.64 R94, [R1+0x2af0] ;  /* 0x002af000015e7983 */ /* 0x000ee80000300a00 */
[----:B------:R-:W3:Y:S04]  /*862d0*/  LDL.LU.64 R92, [R1+0x2ae8] ;  /* 0x002ae800015c7983 */ /* 0x000ee80000300a00 */
[----:B------:R-:W3:Y:S04]  /*862e0*/  LDL.LU R248, [R1+0x960] ;  /* 0x0009600001f87983 */ /* 0x000ee80000300800 */
[----:B------:R-:W3:Y:S04]  /*862f0*/  LDL.LU R249, [R1+0x964] ;  /* 0x0009640001f97983 */ /* 0x000ee80000300800 */
[----:B------:R-:W3:Y:S01]  /*86300*/  LDL.LU R250, [R1+0x968] ;  /* 0x0009680001fa7983 */ /* 0x000ee20000300800 */
[----:B------:R-:W-:-:S03]  /*86310*/  IMAD.MOV.U32 R100, RZ, RZ, R119 ;  /* 0x000000ffff647224 */ /* 0x000fc600078e0077 */
[----:B------:R-:W3:Y:S04]  /*86320*/  LDL.LU R251, [R1+0x96c] ;  /* 0x00096c0001fb7983 */ /* 0x000ee80000300800 */
[----:B------:R-:W3:Y:S04]  /*86330*/  LDL.LU R116, [R1+0xbf0] ;  /* 0x000bf00001747983 */ /* 0x000ee80000300800 */
[----:B------:R-:W3:Y:S04]  /*86340*/  LDL.LU R117, [R1+0xbf4] ;  /* 0x000bf40001757983 */ /* 0x000ee80000300800 */
[----:B------:R-:W3:Y:S04]  /*86350*/  LDL.LU R118, [R1+0xbf8] ;  /* 0x000bf80001767983 */ /* 0x000ee80000300800 */
[----:B------:R-:W3:Y:S01]  /*86360*/  LDL.LU R119, [R1+0xbfc] ;  /* 0x000bfc0001777983 */ /* 0x000ee20000300800 */
[----:B------:R-:W-:Y:S01]  /*86370*/  IMAD.MOV.U32 R246, RZ, RZ, R145 ;  /* 0x000000fffff67224 */ /* 0x000fe200078e0091 */
[----:B------:R-:W-:-:S02]  /*86380*/  MOV R247, R144 ;  /* 0x0000009000f77202 */ /* 0x000fc40000000f00 */
[----:B------:R-:W-:Y:S04]  /*86390*/  STL [R1+0x2a38], R100 ;  /* 0x002a386401007387 */ /* 0x000fe80000100800 */
[----:B------:R-:W-:Y:S04]  /*863a0*/  STL [R1+0x2a34], R108 ;  /* 0x002a346c01007387 */ /* 0x000fe80000100800 */
[----:B------:R-:W-:Y:S04]  /*863b0*/  STL [R1+0x2a30], R109 ;  /* 0x002a306d01007387 */ /* 0x000fe80000100800 */
[----:B------:R-:W-:Y:S01]  /*863c0*/  STL [R1+0x2a2c], R101 ;  /* 0x002a2c6501007387 */ /* 0x000fe20000100800 */
[----:B----4-:R-:W-:Y:S03]  /*863d0*/  HMMA.1688.F32.TF32 R16, R236, R18, R96 ;  /* 0x00000012ec10723c */ /* 0x010fe60000081060 */
[----:B------:R-:W4:Y:S04]  /*863e0*/  LDL.LU.64 R98, [R1+0x2ae0] ;  /* 0x002ae00001627983 */ /* 0x000f280000300a00 */
[----:B------:R-:W4:Y:S11]  /*863f0*/  LDL.LU.64 R96, [R1+0x2ad8] ;  /* 0x002ad80001607983 */ /* 0x000f360000300a00 */
[----:B------:R-:W-:Y:S06]  /*86400*/  @!UPT UIADD3 URZ, URZ, URZ, URZ ;  /* 0x0000003f3f3ff290 */ /* 0x000fec000fffe03f */
[----:B------:R-:W-:Y:S02]  /*86410*/  IMAD.MOV.U32 R148, RZ, RZ, R19 ;  /* 0x000000ffff947224 */ /* 0x000fe400078e0013 */
[----:B------:R-:W-:Y:S02]  /*86420*/  IMAD.MOV.U32 R149, RZ, RZ, R18 ;  /* 0x000000ffff957224 */ /* 0x000fe400078e0012 */
[----:B------:R-:W-:Y:S01]  /*86430*/  IMAD.MOV.U32 R252, RZ, RZ, R17 ;  /* 0x000000fffffc7224 */ /* 0x000fe200078e0011 */
[----:B------:R-:W4:Y:S01]  /*86440*/  LDL.LU.64 R18, [R1+0x2ad0] ;  /* 0x002ad00001127983 */ /* 0x000f220000300a00 */
[----:B------:R-:W-:-:S03]  /*86450*/  IMAD.MOV.U32 R0, RZ, RZ, R16 ;  /* 0x000000ffff007224 */ /* 0x000fc600078e0010 */
[----:B------:R-:W4:Y:S04]  /*86460*/  LDL.LU.64 R16, [R1+0x2ac8] ;  /* 0x002ac80001107983 */ /* 0x000f280000300a00 */
[----:B------:R-:W-:Y:S04]  /*86470*/  STL [R1+0x2a48], R148 ;  /* 0x002a489401007387 */ /* 0x000fe80000100800 */
[----:B------:R-:W-:Y:S04]  /*86480*/  STL [R1+0x2a44], R149 ;  /* 0x002a449501007387 */ /* 0x000fe80000100800 */
[----:B------:R-:W-:Y:S04]  /*86490*/  STL [R1+0x2a40], R252 ;  /* 0x002a40fc01007387 */ /* 0x000fe80000100800 */
[----:B------:R-:W-:Y:S01]  /*864a0*/  STL [R1+0x2a3c], R0 ;  /* 0x002a3c0001007387 */ /* 0x000fe20000100800 */
[C---:B--2---:R-:W-:Y:S11]  /*864b0*/  HMMA.1688.F32.TF32 R240, R236.reuse, R246, R240 ;  /* 0x000000f6ecf0723c */ /* 0x044ff600000810f0 */
[----:B------:R-:W-:Y:S11]  /*864c0*/  @!UPT UIADD3 URZ, URZ, URZ, URZ ;  /* 0x0000003f3f3ff290 */ /* 0x000ff6000fffe03f */
[----:B------:R-:W-:Y:S02]  /*864d0*/  @!UPT UIADD3 URZ, URZ, URZ, URZ ;  /* 0x0000003f3f3ff290 */ /* 0x000fe4000fffe03f */
[----:B------:R-:W-:Y:S01]  /*864e0*/  MOV R145, R240 ;  /* 0x000000f000917202 */ /* 0x000fe20000000f00 */
[----:B------:R-:W-:Y:S01]  /*864f0*/  IMAD.MOV.U32 R144, RZ, RZ, R241 ;  /* 0x000000ffff907224 */ /* 0x000fe200078e00f1 */
[----:B------:R-:W2:Y:S01]  /*86500*/  LDL.LU R240, [R1+0xbd0] ;  /* 0x000bd00001f07983 */ /* 0x000ea20000300800 */
[----:B------:R-:W-:Y:S02]  /*86510*/  IMAD.MOV.U32 R141, RZ, RZ, R242 ;  /* 0x000000ffff8d7224 */ /* 0x000fe400078e00f2 */
[----:B------:R-:W-:Y:S01]  /*86520*/  IMAD.MOV.U32 R140, RZ, RZ, R243 ;  /* 0x000000ffff8c7224 */ /* 0x000fe200078e00f3 */
[----:B------:R-:W2:Y:S04]  /*86530*/  LDL.LU R241, [R1+0xbd4] ;  /* 0x000bd40001f17983 */ /* 0x000ea80000300800 */
[----:B------:R-:W2:Y:S04]  /*86540*/  LDL.LU R242, [R1+0xbd8] ;  /* 0x000bd80001f27983 */ /* 0x000ea80000300800 */
[----:B------:R-:W2:Y:S04]  /*86550*/  LDL.LU R243, [R1+0xbdc] ;  /* 0x000bdc0001f37983 */ /* 0x000ea80000300800 */
[----:B------:R-:W-:Y:S04]  /*86560*/  STL [R1+0x2a58], R140 ;  /* 0x002a588c01007387 */ /* 0x000fe80000100800 */
[----:B------:R-:W-:Y:S01]  /*86570*/  STL [R1+0x2a54], R141 ;  /* 0x002a548d01007387 */ /* 0x000fe20000100800 */
[C---:B---3--:R-:W-:Y:S08]  /*86580*/  HMMA.1688.F32.TF32 R244, R236.reuse, R70, R248 ;  /* 0x00000046ecf4723c */ /* 0x048ff000000810f8 */
[----:B------:R-:W-:Y:S01]  /*86590*/  HMMA.1688.F32.TF32 R116, R236, R158, R116 ;  /* 0x0000009eec74723c */ /* 0x000fe20000081074 */
[----:B------:R-:W-:Y:S04]  /*865a0*/  STL [R1+0x2a50], R144 ;  /* 0x002a509001007387 */ /* 0x000fe80000100800 */
[----:B------:R-:W-:Y:S10]  /*865b0*/  STL [R1+0x2a4c], R145 ;  /* 0x002a4c9101007387 */ /* 0x000ff40000100800 */
[----:B------:R1:W-:Y:S04]  /*865c0*/  STL.64 [R1+0x540], R244 ;  /* 0x000540f401007387 */ /* 0x0003e80000100a00 */
[----:B------:R3:W-:Y:S04]  /*865d0*/  STL.64 [R1+0x548], R246 ;  /* 0x000548f601007387 */ /* 0x0007e80000100a00 */
[----:B------:R-:W-:Y:S04]  /*865e0*/  LDS R70, [R2+0x36000] ;  /* 0x0360000002467984 */ /* 0x000fe80000000800 */
[----:B-1----:R-:W4:Y:S04]  /*865f0*/  LDL.LU R244, [R1+0xa60] ;  /* 0x000a600001f47983 */ /* 0x002f280000300800 */
[----:B------:R-:W4:Y:S01]  /*86600*/  LDL.LU R245, [R1+0xa64] ;  /* 0x000a640001f57983 */ /* 0x000f220000300800 */
[----:B------:R-:W-:-:S03]  /*86610*/  IMAD.MOV.U32 R144, RZ, RZ, R116 ;  /* 0x000000ffff907224 */ /* 0x000fc600078e0074 */
[----:B---3--:R-:W4:Y:S01]  /*86620*/  LDL.LU R246, [R1+0xa68] ;  /* 0x000a680001f67983 */ /* 0x008f220000300800 */
[----:B------:R-:W-:-:S03]  /*86630*/  IMAD.MOV.U32 R145, RZ, RZ, R117 ;  /* 0x000000ffff917224 */ /* 0x000fc600078e0075 */
[----:B------:R-:W4:Y:S01]  /*86640*/  LDL.LU R247, [R1+0xa6c] ;  /* 0x000a6c0001f77983 */ /* 0x000f220000300800 */
[----:B------:R-:W-:-:S03]  /*86650*/  IMAD.MOV.U32 R148, RZ, RZ, R118 ;  /* 0x000000ffff947224 */ /* 0x000fc600078e0076 */
[----:B------:R-:W3:Y:S01]  /*86660*/  LDL.LU R116, [R1+0xb30] ;  /* 0x000b300001747983 */ /* 0x000ee20000300800 */
[----:B------:R-:W-:-:S03]  /*86670*/  IMAD.MOV.U32 R149, RZ, RZ, R119 ;  /* 0x000000ffff957224 */ /* 0x000fc600078e0077 */
[----:B------:R-:W3:Y:S04]  /*86680*/  LDL.LU R117, [R1+0xb34] ;  /* 0x000b340001757983 */ /* 0x000ee80000300800 */
[----:B------:R-:W3:Y:S04]  /*86690*/  LDL.LU R118, [R1+0xb38] ;  /* 0x000b380001767983 */ /* 0x000ee80000300800 */
[----:B------:R-:W3:Y:S04]  /*866a0*/  LDL.LU R119, [R1+0xb3c] ;  /* 0x000b3c0001777983 */ /* 0x000ee80000300800 */
[----:B------:R-:W4:Y:S04]  /*866b0*/  LDL.LU R248, [R1+0xa80] ;  /* 0x000a800001f87983 */ /* 0x000f280000300800 */
[----:B------:R-:W4:Y:S04]  /*866c0*/  LDL.LU R249, [R1+0xa84] ;  /* 0x000a840001f97983 */ /* 0x000f280000300800 */
[----:B------:R-:W4:Y:S04]  /*866d0*/  LDL.LU R250, [R1+0xa88] ;  /* 0x000a880001fa7983 */ /* 0x000f280000300800 */
[----:B------:R-:W4:Y:S04]  /*866e0*/  LDL.LU R251, [R1+0xa8c] ;  /* 0x000a8c0001fb7983 */ /* 0x000f280000300800 */
[----:B------:R-:W-:Y:S04]  /*866f0*/  STL [R1+0x2a68], R149 ;  /* 0x002a689501007387 */ /* 0x000fe80000100800 */
[----:B------:R-:W-:Y:S04]  /*86700*/  STL [R1+0x2a64], R148 ;  /* 0x002a649401007387 */ /* 0x000fe80000100800 */
[----:B------:R-:W-:Y:S04]  /*86710*/  STL [R1+0x2a60], R145 ;  /* 0x002a609101007387 */ /* 0x000fe80000100800 */
[----:B------:R-:W-:Y:S04]  /*86720*/  STL [R1+0x2a5c], R144 ;  /* 0x002a5c9001007387 */ /* 0x000fe80000100800 */
[----:B------:R1:W-:Y:S04]  /*86730*/  STL.64 [R1+0x2a00], R158 ;  /* 0x002a009e01007387 */ /* 0x0003e80000100a00 */
[----:B------:R-:W1:Y:S01]  /*86740*/  LDS R71, [R3+0x36000] ;  /* 0x0360000003477984 */ /* 0x000e620000000800 */
[C---:B--2---:R-:W-:Y:S11]  /*86750*/  HMMA.1688.F32.TF32 R240, R236.reuse, R154, R240 ;  /* 0x0000009aecf0723c */ /* 0x044ff600000810f0 */
[----:B------:R-:W-:Y:S11]  /*86760*/  @!UPT UIADD3 URZ, URZ, URZ, URZ ;  /* 0x0000003f3f3ff290 */ /* 0x000ff6000fffe03f */
[----:B------:R-:W-:Y:S02]  /*86770*/  @!UPT UIADD3 URZ, URZ, URZ, URZ ;  /* 0x0000003f3f3ff290 */ /* 0x000fe4000fffe03f */
[----:B------:R-:W-:Y:S01]  /*86780*/  IMAD.MOV.U32 R252, RZ, RZ, R240 ;  /* 0x000000fffffc7224 */ /* 0x000fe200078e00f0 */
[----:B------:R-:W-:Y:S01]  /*86790*/  MOV R0, R241 ;  /* 0x000000f100007202 */ /* 0x000fe20000000f00 */
[----:B------:R-:W2:Y:S01]  /*867a0*/  LDL.LU R240, [R1+0xa40] ;  /* 0x000a400001f07983 */ /* 0x000ea20000300800 */
[----:B------:R-:W-:Y:S02]  /*867b0*/  IMAD.MOV.U32 R100, RZ, RZ, R242 ;  /* 0x000000ffff647224 */ /* 0x000fe400078e00f2 */
[----:B------:R-:W-:Y:S01]  /*867c0*/  IMAD.MOV.U32 R108, RZ, RZ, R243 ;  /* 0x000000ffff6c7224 */ /* 0x000fe200078e00f3 */
[----:B------:R-:W2:Y:S04]  /*867d0*/  LDL.LU R241, [R1+0xa44] ;  /* 0x000a440001f17983 */ /* 0x000ea80000300800 */
[----:B------:R-:W2:Y:S04]  /*867e0*/  LDL.LU R242, [R1+0xa48] ;  /* 0x000a480001f27983 */ /* 0x000ea80000300800 */
[----:B------:R-:W2:Y:S04]  /*867f0*/  LDL.LU R243, [R1+0xa4c] ;  /* 0x000a4c0001f37983 */ /* 0x000ea80000300800 */
[----:B------:R-:W2:Y:S04]  /*86800*/  LDL.LU R156, [R1+0xa00] ;  /* 0x000a0000019c7983 */ /* 0x000ea80000300800 */
[----:B------:R-:W2:Y:S04]  /*86810*/  LDL.LU R157, [R1+0xa04] ;  /* 0x000a0400019d7983 */ /* 0x000ea80000300800 */
[----:B-1----:R-:W2:Y:S04]  /*86820*/  LDL.LU R158, [R1+0xa08] ;  /* 0x000a0800019e7983 */ /* 0x002ea80000300800 */
[----:B------:R-:W2:Y:S04]  /*86830*/  LDL.LU R159, [R1+0xa0c] ;  /* 0x000a0c00019f7983 */ /* 0x000ea80000300800 */
[----:B------:R-:W-:Y:S04]  /*86840*/  STL [R1+0x2a78], R108 ;  /* 0x002a786c01007387 */ /* 0x000fe80000100800 */
[----:B------:R-:W-:Y:S04]  /*86850*/  STL [R1+0x2a74], R100 ;  /* 0x002a746401007387 */ /* 0x000fe80000100800 */
[----:B------:R-:W-:Y:S04]  /*86860*/  STL [R1+0x2a70], R0 ;  /* 0x002a700001007387 */ /* 0x000fe80000100800 */
[----:B------:R-:W-:Y:S04]  /*86870*/  STL [R1+0x2a6c], R252 ;  /* 0x002a6cfc01007387 */ /* 0x000fe80000100800 */
[----:B------:R1:W-:Y:S04]  /*86880*/  STL.64 [R1+0x2a08], R154 ;  /* 0x002a089a01007387 */ /* 0x0003e80000100a00 */
[----:B------:R-:W2:Y:S04]  /*86890*/  LDL.LU R152, [R1+0x940] ;  /* 0x0009400001987983 */ /* 0x000ea80000300800 */
[----:B------:R-:W2:Y:S04]  /*868a0*/  LDL.LU R153, [R1+0x944] ;  /* 0x0009440001997983 */ /* 0x000ea80000300800 */
[----:B-1----:R-:W2:Y:S04]  /*868b0*/  LDL.LU R154, [R1+0x948] ;  /* 0x00094800019a7983 */ /* 0x002ea80000300800 */
[----:B------:R-:W2:Y:S01]  /*868c0*/  LDL.LU R155, [R1+0x94c] ;  /* 0x00094c00019b7983 */ /* 0x000ea20000300800 */
        /* <DEDUP_REMOVED lines=11> */
[----:B------:R-:W-:Y:S08]  /*86980*/  HMMA.1688.F32.TF32 R172, R64, R32, R172 ;  /* 0x0000002040ac723c */ /* 0x000ff000000810ac */
[C---:B----4-:R-:W-:Y:S08]  /*86990*/  HMMA.1688.F32.TF32 R248, R236.reuse, R146, R248 ;  /* 0x00000092ecf8723c */ /* 0x050ff000000810f8 */
        /* <DEDUP_REMOVED lines=14> */
[----:B------:R-:W-:Y:S04]  /*86a80*/  LDS R64, [R2+0x3c000] ;  /* 0x03c0000002407984 */ /* 0x000fe80000000800 */
[----:B------:R-:W-:Y:S03]  /*86a90*/  LDS R66, [R2+0x3e000] ;  /* 0x03e0000002427984 */ /* 0x000fe60000000800 */
[C---:B------:R-:W-:Y:S01]  /*86aa0*/  HMMA.1688.F32.TF32 R164, R68.reuse, R62, R164 ;  /* 0x0000003e44a4723c */ /* 0x040fe200000810a4 */
[----:B------:R-:W-:Y:S04]  /*86ab0*/  LDS R65, [R3+0x3c000] ;  /* 0x03c0000003417984 */ /* 0x000fe80000000800 */
[----:B------:R-:W-:Y:S03]  /*86ac0*/  LDS R67, [R3+0x3e000] ;  /* 0x03e0000003437984 */ /* 0x000fe60000000800 */
[C---:B------:R-:W-:Y:S08]  /*86ad0*/  HMMA.1688.F32.TF32 R168, R68.reuse, R126, R168 ;  /* 0x0000007e44a8723c */ /* 0x040ff000000810a8 */
[C---:B------:R-:W-:Y:S08]  /*86ae0*/  HMMA.1688.F32.TF32 R172, R68.reuse, R34, R172 ;  /* 0x0000002244ac723c */ /* 0x040ff000000810ac */
[----:B------:R-:W-:Y:S08]  /*86af0*/  HMMA.1688.F32.TF32 R176, R68, R86, R176 ;  /* 0x0000005644b0723c */ /* 0x000ff000000810b0 */
[C---:B--2---:R-:W-:Y:S08]  /*86b00*/  HMMA.1688.F32.TF32 R240, R236.reuse, R110, R240 ;  /* 0x0000006eecf0723c */ /* 0x044ff000000810f0 */
[C---:B------:R-:W-:Y:S08]  /*86b10*/  HMMA.1688.F32.TF32 R156, R236.reuse, R106, R156 ;  /* 0x0000006aec9c723c */ /* 0x040ff0000008109c */
[----:B------:R-:W-:Y:S01]  /*86b20*/  HMMA.1688.F32.TF32 R152, R236, R102, R152 ;  /* 0x00000066ec98723c */ /* 0x000fe20000081098 */
[----:B------:R-:W-:Y:S04]  /*86b30*/  LDS R236, [R2+0x38000] ;  /* 0x0380000002ec7984 */ /* 0x000fe80000000800 */
[----:B------:R-:W-:Y:S04]  /*86b40*/  LDS R238, [R2+0x3a000] ;  /* 0x03a0000002ee7984 */ /* 0x000fe80000000800 */
[----:B------:R-:W-:Y:S04]  /*86b50*/  LDS R237, [R3+0x38000] ;  /* 0x0380000003ed7984 */ /* 0x000fe80000000800 */
[----:B------:R-:W1:Y:S01]  /*86b60*/  LDS R239, [R3+0x3a000] ;  /* 0x03a0000003ef7984 */ /* 0x000e620000000800 */
        /* <DEDUP_REMOVED lines=12> */
[----:B------:R2:W-:Y:S07]  /*86c30*/  STL [R1+0x2a80], R150 ;  /* 0x002a809601007387 */ /* 0x0005ee0000100800 */
[----:B-1----:R-:W-:Y:S01]  /*86c40*/  HMMA.1688.F32.TF32 R164, R236, R136, R164 ;  /* 0x00000088eca4723c */ /* 0x002fe200000810a4 */
[----:B------:R-:W-:Y:S01]  /*86c50*/  MOV R149, R250 ;  /* 0x000000fa00957202 */ /* 0x000fe20000000f00 */
        /* <DEDUP_REMOVED lines=12> */
[----:B------:R-:W-:-:S03]  /*86d20*/  IMAD.MOV.U32 R101, RZ, RZ, R241 ;  /* 0x000000ffff657224 */ /* 0x000fc600078e00f1 */
[----:B------:R-:W-:Y:S02]  /*86d30*/  LDS R69, [R3+0x30080] ;  /* 0x0300800003457984 */ /* 0x000fe40000000800 */
[C---:B------:R-:W-:Y:S02]  /*86d40*/  HMMA.1688.F32.TF32 R176, R236.reuse, R20, R176 ;  /* 0x00000014ecb0723c */ /* 0x040fe400000810b0 */
[----:B------:R-:W2:Y:S06]  /*86d50*/  LDS R71, [R3+0x32080] ;  /* 0x0320800003477984 */ /* 0x000eac0000000800 */
        /* <DEDUP_REMOVED lines=11> */
[----:B---3--:R-:W-:Y:S08]  /*86e10*/  HMMA.1688.F32.TF32 R160, R236, R116, R160 ;  /* 0x00000074eca0723c */ /* 0x008ff000000810a0 */
[C---:B------:R-:W-:Y:S08]  /*86e20*/  HMMA.1688.F32.TF32 R236, R64.reuse, R138, R164 ;  /* 0x0000008a40ec723c */ /* 0x040ff000000810a4 */
[C---:B------:R-:W-:Y:S08]  /*86e30*/  HMMA.1688.F32.TF32 R164, R64.reuse, R134, R168 ;  /* 0x0000008640a4723c */ /* 0x040ff000000810a8 */
[C---:B------:R-:W-:Y:S08]  /*86e40*/  HMMA.1688.F32.TF32 R172, R64.reuse, R230, R172 ;  /* 0x000000e640ac723c */ /* 0x040ff000000810ac */
[----:B------:R-:W-:Y:S01]  /*86e50*/  HMMA.1688.F32.TF32 R168, R64, R22, R176 ;  /* 0x0000001640a8723c */ /* 0x000fe200000810b0 */
[----:B------:R3:W-:Y:S01]  /*86e60*/  STL [R1+0x2a7c], R151 ;  /* 0x002a7c9701007387 */ /* 0x0007e20000100800 */
[----:B--2---:R-:W-:-:S03]  /*86e70*/  IMAD.MOV.U32 R150, RZ, RZ, R244 ;  /* 0x000000ffff967224 */ /* 0x004fc600078e00f4 */
[----:B------:R-:W2:Y:S04]  /*86e80*/  LDL.LU.64 R250, [R1+0x2ab0] ;  /* 0x002ab00001fa7983 */ /* 0x000ea80000300a00 */
[----:B------:R-:W2:Y:S01]  /*86e90*/  LDL.LU.64 R248, [R1+0x2aa8] ;  /* 0x002aa80001f87983 */ /* 0x000ea20000300a00 */
[----:B---3--:R-:W-:-:S03]  /*86ea0*/  IMAD.MOV.U32 R151, RZ, RZ, R245 ;  /* 0x000000ffff977224 */ /* 0x008fc600078e00f5 */
[----:B------:R-:W2:Y:S04]  /*86eb0*/  LDL.LU.64 R246, [R1+0x2aa0] ;  /* 0x002aa00001f67983 */ /* 0x000ea80000300a00 */
[----:B------:R-:W2:Y:S04]  /*86ec0*/  LDL.LU.64 R244, [R1+0x2a98] ;  /* 0x002a980001f47983 */ /* 0x000ea80000300a00 */
[----:B------:R-:W3:Y:S04]  /*86ed0*/  LDL.LU.64 R242, [R1+0x2a90] ;  /* 0x002a900001f27983 */ /* 0x000ee80000300a00 */
[----:B------:R-:W3:Y:S04]  /*86ee0*/  LDL.LU.64 R240, [R1+0x2a88] ;  /* 0x002a880001f07983 */ /* 0x000ee80000300a00 */
[----:B------:R-:W-:Y:S04]  /*86ef0*/  STL.64 [R1+0x14e0], R236 ;  /* 0x0014e0ec01007387 */ /* 0x000fe80000100a00 */
[----:B------:R-:W-:Y:S04]  /*86f00*/  STL.64 [R1+0x14e8], R238 ;  /* 0x0014e8ee01007387 */ /* 0x000fe80000100a00 */
[----:B------:R-:W-:Y:S04]  /*86f10*/  STL.64 [R1+0x1510], R164 ;  /* 0x001510a401007387 */ /* 0x000fe80000100a00 */
[----:B------:R4:W-:Y:S04]  /*86f20*/  STL.64 [R1+0x1518], R166 ;  /* 0x001518a601007387 */ /* 0x0009e80000100a00 */
[----:B------:R-:W-:Y:S04]  /*86f30*/  STL.64 [R1+0x1520], R172 ;  /* 0x001520ac01007387 */ /* 0x000fe80000100a00 */
[----:B------:R4:W-:Y:S02]  /*86f40*/  STL.64 [R1+0x1528], R174 ;  /* 0x001528ae01007387 */ /* 0x0009e40000100a00 */
[C---:B----4-:R-:W-:Y:S02]  /*86f50*/  HMMA.1688.F32.TF32 R164, R64.reuse, R42, R180 ;  /* 0x0000002a40a4723c */ /* 0x050fe400000810b4 */
[----:B------:R-:W-:Y:S04]  /*86f60*/  STL.64 [R1+0x1580], R168 ;  /* 0x001580a801007387 */ /* 0x000fe80000100a00 */
[----:B------:R4:W-:Y:S02]  /*86f70*/  STL.64 [R1+0x1588], R170 ;  /* 0x001588aa01007387 */ /* 0x0009e40000100a00 */
[C---:B------:R-:W-:Y:S08]  /*86f80*/  HMMA.1688.F32.TF32 R172, R64.reuse, R114, R184 ;  /* 0x0000007240ac723c */ /* 0x040ff000000810b8 */
[C---:B----4-:R-:W-:Y:S07]  /*86f90*/  HMMA.1688.F32.TF32 R168, R64.reuse, R6, R188 ;  /* 0x0000000640a8723c */ /* 0x050fee00000810bc */
[----:B------:R-:W-:Y:S04]  /*86fa0*/  STL.64 [R1+0x1570], R164 ;  /* 0x001570a401007387 */ /* 0x000fe80000100a00 */
[----:B------:R4:W-:Y:S04]  /*86fb0*/  STL.64 [R1+0x1578], R166 ;  /* 0x001578a601007387 */ /* 0x0009e80000100a00 */
[----:B------:R-:W-:Y:S04]  /*86fc0*/  STL.64 [R1+0x1560], R172 ;  /* 0x001560ac01007387 */ /* 0x000fe80000100a00 */
[----:B------:R-:W-:Y:S01]  /*86fd0*/  STL.64 [R1+0x1568], R174 ;  /* 0x001568ae01007387 */ /* 0x000fe20000100a00 */
[C---:B----4-:R-:W-:Y:S03]  /*86fe0*/  HMMA.1688.F32.TF32 R164, R64.reuse, R14, R192 ;  /* 0x0000000e40a4723c */ /* 0x050fe600000810c0 */
[----:B------:R-:W4:Y:S04]  /*86ff0*/  LDL.LU R236, [R1+0xb0] ;  /* 0x0000b00001ec7983 */ /* 0x000f280000300800 */
[----:B------:R-:W-:Y:S04]  /*87000*/  STL.64 [R1+0x1550], R168 ;  /* 0x001550a801007387 */ /* 0x000fe80000100a00 */
[----:B------:R1:W-:Y:S02]  /*87010*/  STL.64 [R1+0x1558], R170 ;  /* 0x001558aa01007387 */ /* 0x0003e40000100a00 */
[C---:B-1----:R-:W-:Y:S10]  /*87020*/  HMMA.1688.F32.TF32 R168, R64.reuse, R90, R196 ;  /* 0x0000005a40a8723c */ /* 0x042ff400000810c4 */
[----:B------:R-:W-:Y:S04]  /*87030*/  STL.64 [R1+0x1540], R164 ;  /* 0x001540a401007387 */ /* 0x000fe80000100a00 */
[----:B------:R-:W-:Y:S04]  /*87040*/  STL.64 [R1+0x1548], R166 ;  /* 0x001548a601007387 */ /* 0x000fe80000100a00 */
[----:B------:R-:W4:Y:S04]  /*87050*/  LDL.LU R237, [R1+0xb4] ;  /* 0x0000b40001ed7983 */ /* 0x000f280000300800 */
[----:B------:R-:W4:Y:S04]  /*87060*/  LDL.LU R238, [R1+0xb8] ;  /* 0x0000b80001ee7983 */ /* 0x000f280000300800 */
[----:B------:R-:W4:Y:S04]  /*87070*/  LDL.LU R239, [R1+0xbc] ;  /* 0x0000bc0001ef7983 */ /* 0x000f280000300800 */
[----:B------:R-:W4:Y:S04]  /*87080*/  LDL.LU R192, [R1+0x90] ;  /* 0x0000900001c07983 */ /* 0x000f280000300800 */
[----:B------:R1:W-:Y:S04]  /*87090*/  STL.64 [R1+0x1530], R168 ;  /* 0x001530a801007387 */ /* 0x0003e80000100a00 */
[----:B------:R1:W-:Y:S04]  /*870a0*/  STL.64 [R1+0x1538], R170 ;  /* 0x001538aa01007387 */ /* 0x0003e80000100a00 */
        /* <DEDUP_REMOVED lines=17> */
[----:B-1----:R-:W4:Y:S04]  /*871c0*/  LDL.LU R168, [R1+0x20] ;  /* 0x0000200001a87983 */ /* 0x002f280000300800 */
        /* <DEDUP_REMOVED lines=17> */
[----:B------:R1:W-:Y:S04]  /*872e0*/  STL.64 [R1+0x1590], R200 ;  /* 0x001590c801007387 */ /* 0x0003e80000100a00 */
[----:B------:R1:W-:Y:S01]  /*872f0*/  STL.64 [R1+0x1598], R202 ;  /* 0x001598ca01007387 */ /* 0x0003e20000100a00 */
[----:B------:R-:W-:Y:S03]  /*87300*/  HMMA.1688.F32.TF32 R216, R64, R98, R216 ;  /* 0x0000006240d8723c */ /* 0x000fe600000810d8 */
[----:B------:R-:W-:Y:S04]  /*87310*/  LDS R164, [R2+0x34080] ;  /* 0x0340800002a47984 */ /* 0x000fe80000000800 */
[----:B-1----:R-:W4:Y:S04]  /*87320*/  LDL.LU R200, [R1+0xc0] ;  /* 0x0000c00001c87983 */ /* 0x002f280000300800 */
[----:B------:R-:W4:Y:S04]  /*87330*/  LDL.LU R201, [R1+0xc4] ;  /* 0x0000c40001c97983 */ /* 0x000f280000300800 */
[----:B------:R-:W4:Y:S04]  /*87340*/  LDL.LU R202, [R1+0xc8] ;  /* 0x0000c80001ca7983 */ /* 0x000f280000300800 */
[----:B------:R-:W4:Y:S04]  /*87350*/  LDL.LU R203, [R1+0xcc] ;  /* 0x0000cc0001cb7983 */ /* 0x000f280000300800 */
[----:B------:R1:W-:Y:S04]  /*87360*/  STL.64 [R1+0x15b0], R204 ;  /* 0x0015b0cc01007387 */ /* 0x0003e80000100a00 */
[----:B------:R2:W-:Y:S04]  /*87370*/  STL.64 [R1+0x15b8], R206 ;  /* 0x0015b8ce01007387 */ /* 0x0005e80000100a00 */
[----:B------:R-:W-:Y:S04]  /*87380*/  LDS R166, [R2+0x36080] ;  /* 0x0360800002a67984 */ /* 0x000fe80000000800 */
[----:B-1----:R-:W4:Y:S04]  /*87390*/  LDL.LU R204, [R1+0x60] ;  /* 0x0000600001cc7983 */ /* 0x002f280000300800 */
[----:B------:R-:W4:Y:S04]  /*873a0*/  LDL.LU R205, [R1+0x64] ;  /* 0x0000640001cd7983 */ /* 0x000f280000300800 */
[----:B--2---:R-:W2:Y:S04]  /*873b0*/  LDL.LU R206, [R1+0x68] ;  /* 0x0000680001ce7983 */ /* 0x004ea80000300800 */
[----:B------:R-:W2:Y:S04]  /*873c0*/  LDL.LU R207, [R1+0x6c] ;  /* 0x00006c0001cf7983 */ /* 0x000ea80000300800 */
[----:B------:R1:W-:Y:S04]  /*873d0*/  STL.64 [R1+0x15a0], R208 ;  /* 0x0015a0d001007387 */ /* 0x0003e80000100a00 */
[----:B------:R3:W-:Y:S04]  /*873e0*/  STL.64 [R1+0x15a8], R210 ;  /* 0x0015a8d201007387 */ /* 0x0007e80000100a00 */
[----:B------:R-:W-:Y:S04]  /*873f0*/  LDS R165, [R3+0x34080] ;  /* 0x0340800003a57984 */ /* 0x000fe80000000800 */
[----:B-1----:R-:W2:Y:S04]  /*87400*/  LDL.LU R208, [R1+0x70] ;  /* 0x0000700001d07983 */ /* 0x002ea80000300800 */
[----:B------:R-:W2:Y:S04]  /*87410*/  LDL.LU R209, [R1+0x74] ;  /* 0x0000740001d17983 */ /* 0x000ea80000300800 */
[----:B---3--:R-:W3:Y:S04]  /*87420*/  LDL.LU R210, [R1+0x78] ;  /* 0x0000780001d27983 */ /* 0x008ee80000300800 */
[----:B------:R-:W3:Y:S04]  /*87430*/  LDL.LU R211, [R1+0x7c] ;  /* 0x00007c0001d37983 */ /* 0x000ee80000300800 */
[----:B------:R1:W-:Y:S04]  /*87440*/  STL.64 [R1+0x15f0], R212 ;  /* 0x0015f0d401007387 */ /* 0x0003e80000100a00 */
[----:B------:R1:W-:Y:S04]  /*87450*/  STL.64 [R1+0x15f8], R214 ;  /* 0x0015f8d601007387 */ /* 0x0003e80000100a00 */
[----:B------:R-:W4:Y:S04]  /*87460*/  LDS R167, [R3+0x36080] ;  /* 0x0360800003a77984 */ /* 0x000f280000000800 */
[----:B-1----:R-:W3:Y:S04]  /*87470*/  LDL.LU R212, [R1] ;  /* 0x0000000001d47983 */ /* 0x002ee80000300800 */
[----:B------:R-:W3:Y:S04]  /*87480*/  LDL.LU R213, [R1+0x4] ;  /* 0x0000040001d57983 */ /* 0x000ee80000300800 */
[----:B------:R-:W3:Y:S04]  /*87490*/  LDL.LU R214, [R1+0x8] ;  /* 0x0000080001d67983 */ /* 0x000ee80000300800 */
[----:B------:R-:W3:Y:S04]  /*874a0*/  LDL.LU R215, [R1+0xc] ;  /* 0x00000c0001d77983 */ /* 0x000ee80000300800 */
[----:B------:R-:W-:Y:S04]  /*874b0*/  STL.64 [R1+0x15e0], R216 ;  /* 0x0015e0d801007387 */ /* 0x000fe80000100a00 */
[----:B------:R1:W-:Y:S01]  /*874c0*/  STL.64 [R1+0x15e8], R218 ;  /* 0x0015e8da01007387 */ /* 0x0003e20000100a00 */
[----:B------:R-:W-:Y:S08]  /*874d0*/  HMMA.1688.F32.TF32 R248, R68, R60, R248 ;  /* 0x0000003c44f8723c */ /* 0x000ff000000810f8 */
[C---:B-1----:R-:W-:Y:S08]  /*874e0*/  HMMA.1688.F32.TF32 R216, R64.reuse, R18, R220 ;  /* 0x0000001240d8723c */ /* 0x042ff000000810dc */
[----:B------:R-:W-:Y:S08]  /*874f0*/  HMMA.1688.F32.TF32 R64, R64, R118, R160 ;  /* 0x000000764040723c */ /* 0x000ff000000810a0 */
[C---:B------:R-:W-:Y:S07]  /*87500*/  HMMA.1688.F32.TF32 R244, R68.reuse, R124, R244 ;  /* 0x0000007c44f4723c */ /* 0x040fee00000810f4 */
[----:B------:R-:W-:Y:S01]  /*87510*/  STL.64 [R1+0x1610], R216 ;  /* 0x001610d801007387 */ /* 0x000fe20000100a00 */
[----:B------:R-:W-:Y:S03]  /*87520*/  HMMA.1688.F32.TF32 R240, R68, R32, R240 ;  /* 0x0000002044f0723c */ /* 0x000fe600000810f0 */
[----:B------:R-:W-:Y:S04]  /*87530*/  STL.64 [R1+0x1618], R218 ;  /* 0x001618da01007387 */ /* 0x000fe80000100a00 */
[----:B------:R-:W-:Y:S01]  /*87540*/  STL.64 [R1+0x1600], R64 ;  /* 0x0016004001007387 */ /* 0x000fe20000100a00 */
[----:B----4-:R-:W-:Y:S03]  /*87550*/  HMMA.1688.F32.TF32 R248, R164, R62, R248 ;  /* 0x0000003ea4f8723c */ /* 0x010fe600000810f8 */
[----:B------:R1:W-:Y:S05]  /*87560*/  STL.64 [R1+0x1608], R66 ;  /* 0x0016084201007387 */ /* 0x0003ea0000100a00 */
        /* <DEDUP_REMOVED lines=9> */
[----:B------:R-:W4:Y:S01]  /*87600*/  LDS R187, [R3+0x3a080] ;  /* 0x03a0800003bb7984 */ /* 0x000f220000000800 */
[C---:B------:R-:W-:Y:S08]  /*87610*/  HMMA.1688.F32.TF32 R172, R68.reuse, R36, R172 ;  /* 0x0000002444ac723c */ /* 0x040ff000000810ac */
[C---:B------:R-:W-:Y:S08]  /*87620*/  HMMA.1688.F32.TF32 R180, R68.reuse, R80, R180 ;  /* 0x0000005044b4723c */ /* 0x040ff000000810b4 */
[C---:B------:R-:W-:Y:S08]  /*87630*/  HMMA.1688.F32.TF32 R200, R68.reuse, R44, R200 ;  /* 0x0000002c44c8723c */ /* 0x040ff000000810c8 */
[C---:B--2---:R-:W-:Y:S08]  /*87640*/  HMMA.1688.F32.TF32 R204, R68.reuse, R52, R204 ;  /* 0x0000003444cc723c */ /* 0x044ff000000810cc */
[C---:B---3--:R-:W-:Y:S08]  /*87650*/  HMMA.1688.F32.TF32 R208, R68.reuse, R72, R208 ;  /* 0x0000004844d0723c */ /* 0x048ff000000810d0 */
[C---:B-1----:R-:W-:Y:S01]  /*87660*/  HMMA.1688.F32.TF32 R64, R68.reuse, R84, R212 ;  /* 0x000000544440723c */ /* 0x042fe200000810d4 */
[----:B------:R-:W-:Y:S04]  /*87670*/  LDS R212, [R2+0x3c080] ;  /* 0x03c0800002d47984 */ /* 0x000fe80000000800 */
[----:B------:R-:W-:Y:S03]  /*87680*/  LDS R214, [R2+0x3e080] ;  /* 0x03e0800002d67984 */ /* 0x000fe60000000800 */
[----:B------:R-:W-:Y:S01]  /*87690*/  HMMA.1688.F32.TF32 R68, R68, R232, R236 ;  /* 0x000000e84444723c */ /* 0x000fe200000810ec */
[----:B------:R-:W-:Y:S04]  /*876a0*/  LDS R213, [R3+0x3c080] ;  /* 0x03c0800003d57984 */ /* 0x000fe80000000800 */
[----:B------:R-:W1:Y:S03]  /*876b0*/  LDS R215, [R3+0x3e080] ;  /* 0x03e0800003d77984 */ /* 0x000e660000000800 */
        /* <DEDUP_REMOVED lines=17> */
[C---:B----4-:R-:W-:Y:S01]  /*877d0*/  HMMA.1688.F32.TF32 R248, R184.reuse, R136, R248 ;  /* 0x00000088b8f8723c */ /* 0x050fe200000810f8 */
[----:B------:R-:W-:Y:S04]  /*877e0*/  LDS R165, [R3+0x30100] ;  /* 0x0301000003a57984 */ /* 0x000fe80000000800 */
[----:B------:R-:W2:Y:S03]  /*877f0*/  LDS R167, [R3+0x32100] ;  /* 0x0321000003a77984 */ /* 0x000ea60000000800 */
        /* <DEDUP_REMOVED lines=15> */
[C---:B-1----:R-:W-:Y:S08]  /*878f0*/  HMMA.1688.F32.TF32 R184, R212.reuse, R138, R248 ;  /* 0x0000008ad4b8723c */ /* 0x042ff000000810f8 */
[C---:B------:R-:W-:Y:S08]  /*87900*/  HMMA.1688.F32.TF32 R220, R212.reuse, R134, R244 ;  /* 0x00000086d4dc723c */ /* 0x040ff000000810f4 */
[C---:B------:R-:W-:Y:S07]  /*87910*/  HMMA.1688.F32.TF32 R216, R212.reuse, R230, R240 ;  /* 0x000000e6d4d8723c */ /* 0x040fee00000810f0 */
[----:B------:R-:W-:Y:S04]  /*87920*/  STL.64 [R1+0x1490], R184 ;  /* 0x001490b801007387 */ /* 0x000fe80000100a00 */
[----:B------:R1:W-:Y:S02]  /*87930*/  STL.64 [R1+0x1498], R186 ;  /* 0x001498ba01007387 */ /* 0x0003e40000100a00 */
[C---:B-1----:R-:W-:Y:S08]  /*87940*/  HMMA.1688.F32.TF32 R184, R212.reuse, R22, R64 ;  /* 0x00000016d4b8723c */ /* 0x042ff00000081040 */
[C---:B------:R-:W-:Y:S01]  /*87950*/  HMMA.1688.F32.TF32 R64, R212.reuse, R42, R160 ;  /* 0x0000002ad440723c */ /* 0x040fe200000810a0 */
[----:B------:R-:W-:Y:S04]  /*87960*/  STL.64 [R1+0xc0], R220 ;  /* 0x0000c0dc01007387 */ /* 0x000fe80000100a00 */
[----:B------:R-:W-:Y:S03]  /*87970*/  STL.64 [R1+0xc8], R222 ;  /* 0x0000c8de01007387 */ /* 0x000fe60000100a00 */
[C---:B------:R-:W-:Y:S01]  /*87980*/  HMMA.1688.F32.TF32 R168, R212.reuse, R114, R168 ;  /* 0x00000072d4a8723c */ /* 0x040fe200000810a8 */
[----:B------:R-:W-:Y:S04]  /*87990*/  STL.64 [R1+0xb0], R216 ;  /* 0x0000b0d801007387 */ /* 0x000fe80000100a00 */
[----:B------:R-:W-:Y:S04]  /*879a0*/  STL.64 [R1+0xb8], R218 ;  /* 0x0000b8da01007387 */ /* 0x000fe80000100a00 */
[----:B------:R-:W-:Y:S01]  /*879b0*/  STL.64 [R1+0xa0], R184 ;  /* 0x0000a0b801007387 */ /* 0x000fe20000100a00 */
[C---:B------:R-:W-:Y:S03]  /*879c0*/  HMMA.1688.F32.TF32 R160, R212.reuse, R6, R172 ;  /* 0x00000006d4a0723c */ /* 0x040fe600000810ac */
[----:B------:R-:W-:Y:S04]  /*879d0*/  STL.64 [R1+0xa8], R186 ;  /* 0x0000a8ba01007387 */ /* 0x000fe80000100a00 */
[----:B------:R-:W-:Y:S04]  /*879e0*/  STL.64 [R1+0x90], R64 ;  /* 0x0000904001007387 */ /* 0x000fe80000100a00 */
[----:B------:R1:W-:Y:S02]  /*879f0*/  STL.64 [R1+0x98], R66 ;  /* 0x0000984201007387 */ /* 0x0003e40000100a00 */
[C---:B-1----:R-:W-:Y:S02]  /*87a00*/  HMMA.1688.F32.TF32 R64, R212.reuse, R14, R176 ;  /* 0x0000000ed440723c */ /* 0x042fe400000810b0 */
[----:B------:R1:W-:Y:S04]  /*87a10*/  STL.64 [R1+0x80], R168 ;  /* 0x000080a801007387 */ /* 0x0003e80000100a00 */
[----:B------:R3:W-:Y:S04]  /*87a20*/  STL.64 [R1+0x88], R170 ;  /* 0x000088aa01007387 */ /* 0x0007e80000100a00 */
[----:B------:R-:W4:Y:S04]  /*87a30*/  LDL.LU R216, [R1+0xd0] ;  /* 0x0000d00001d87983 */ /* 0x000f280000300800 */
[----:B------:R1:W-:Y:S04]  /*87a40*/  STL.64 [R1+0x70], R160 ;  /* 0x000070a001007387 */ /* 0x0003e80000100a00 */
[----:B------:R1:W-:Y:S05]  /*87a50*/  STL.64 [R1+0x78], R162 ;  /* 0x000078a201007387 */ /* 0x0003ea0000100a00 */
[----:B------:R-:W-:Y:S04]  /*87a60*/  STL.64 [R1+0x60], R64 ;  /* 0x0000604001007387 */ /* 0x000fe80000100a00 */
[----:B------:R-:W-:Y:S04]  /*87a70*/  STL.64 [R1+0x68], R66 ;  /* 0x0000684201007387 */ /* 0x000fe80000100a00 */
        /* <DEDUP_REMOVED lines=13> */
[----:B---3--:R-:W2:Y:S04]  /*87b50*/  LDL.LU R170, [R1+0x218] ;  /* 0x0002180001aa7983 */ /* 0x008ea80000300800 */
[----:B------:R-:W2:Y:S04]  /*87b60*/  LDL.LU R171, [R1+0x21c] ;  /* 0x00021c0001ab7983 */ /* 0x000ea80000300800 */
[----:B------:R-:W3:Y:S04]  /*87b70*/  LDL.LU R184, [R1+0x230] ;  /* 0x0002300001b87983 */ /* 0x000ee80000300800 */
[----:B------:R-:W3:Y:S01]  /*87b80*/  LDL.LU R185, [R1+0x234] ;  /* 0x0002340001b97983 */ /* 0x000ee20000300800 */
[C---:B------:R-:W-:Y:S03]  /*87b90*/  HMMA.1688.F32.TF32 R180, R212.reuse, R90, R180 ;  /* 0x0000005ad4b4723c */ /* 0x040fe600000810b4 */
[----:B------:R-:W3:Y:S04]  /*87ba0*/  LDL.LU R186, [R1+0x238] ;  /* 0x0002380001ba7983 */ /* 0x000ee80000300800 */
[----:B------:R-:W3:Y:S04]  /*87bb0*/  LDL.LU R187, [R1+0x23c] ;  /* 0x00023c0001bb7983 */ /* 0x000ee80000300800 */
        /* <DEDUP_REMOVED lines=28> */
[----:B------:R1:W-:Y:S04]  /*87d80*/  STL.64 [R1+0x50], R180 ;  /* 0x000050b401007387 */ /* 0x0003e80000100a00 */
[----:B------:R1:W-:Y:S01]  /*87d90*/  STL.64 [R1+0x58], R182 ;  /* 0x000058b601007387 */ /* 0x0003e20000100a00 */
[C---:B------:R-:W-:Y:S03]  /*87da0*/  HMMA.1688.F32.TF32 R196, R212.reuse, R98, R196 ;  /* 0x00000062d4c4723c */ /* 0x040fe600000810c4 */
[----:B------:R-:W-:Y:S04]  /*87db0*/  LDS R64, [R2+0x34100] ;  /* 0x0341000002407984 */ /* 0x000fe80000000800 */
[----:B-1----:R-:W3:Y:S04]  /*87dc0*/  LDL.LU R180, [R1+0xf0] ;  /* 0x0000f00001b47983 */ /* 0x002ee80000300800 */
[----:B------:R-:W3:Y:S04]  /*87dd0*/  LDL.LU R181, [R1+0xf4] ;  /* 0x0000f40001b57983 */ /* 0x000ee80000300800 */
[----:B------:R-:W3:Y:S04]  /*87de0*/  LDL.LU R182, [R1+0xf8] ;  /* 0x0000f80001b67983 */ /* 0x000ee80000300800 */
[----:B------:R-:W3:Y:S04]  /*87df0*/  LDL.LU R183, [R1+0xfc] ;  /* 0x0000fc0001b77983 */ /* 0x000ee80000300800 */
[----:B------:R1:W-:Y:S04]  /*87e00*/  STL.64 [R1+0x40], R204 ;  /* 0x000040cc01007387 */ /* 0x0003e80000100a00 */
[----:B------:R1:W-:Y:S04]  /*87e10*/  STL.64 [R1+0x48], R206 ;  /* 0x000048ce01007387 */ /* 0x0003e80000100a00 */
        /* <DEDUP_REMOVED lines=14> */
[----:B------:R-:W2:Y:S04]  /*87f00*/  LDS R67, [R3+0x36100] ;  /* 0x0361000003437984 */ /* 0x000ea80000000800 */
[----:B-1----:R-:W3:Y:S04]  /*87f10*/  LDL.LU R188, [R1+0x120] ;  /* 0x0001200001bc7983 */ /* 0x002ee80000300800 */
[----:B------:R-:W3:Y:S04]  /*87f20*/  LDL.LU R189, [R1+0x124] ;  /* 0x0001240001bd7983 */ /* 0x000ee80000300800 */
[----:B------:R-:W3:Y:S04]  /*87f30*/  LDL.LU R190, [R1+0x128] ;  /* 0x0001280001be7983 */ /* 0x000ee80000300800 */
[----:B------:R-:W3:Y:S04]  /*87f40*/  LDL.LU R191, [R1+0x12c] ;  /* 0x00012c0001bf7983 */ /* 0x000ee80000300800 */
[----:B------:R1:W-:Y:S04]  /*87f50*/  STL.64 [R1+0x1500], R192 ;  /* 0x001500c001007387 */ /* 0x0003e80000100a00 */
[----:B------:R1:W-:Y:S04]  /*87f60*/  STL.64 [R1+0x1508], R194 ;  /* 0x001508c201007387 */ /* 0x0003e80000100a00 */
[----:B-1----:R-:W3:Y:S04]  /*87f70*/  LDL.LU R192, [R1+0x130] ;  /* 0x0001300001c07983 */ /* 0x002ee80000300800 */
[----:B------:R-:W3:Y:S04]  /*87f80*/  LDL.LU R193, [R1+0x134] ;  /* 0x0001340001c17983 */ /* 0x000ee80000300800 */
[----:B------:R-:W3:Y:S04]  /*87f90*/  LDL.LU R194, [R1+0x138] ;  /* 0x0001380001c27983 */ /* 0x000ee80000300800 */
[----:B------:R-:W3:Y:S04]  /*87fa0*/  LDL.LU R195, [R1+0x13c] ;  /* 0x00013c0001c37983 */ /* 0x000ee80000300800 */
[----:B------:R-:W-:Y:S04]  /*87fb0*/  STL.64 [R1+0x14f0], R196 ;  /* 0x0014f0c401007387 */ /* 0x000fe80000100a00 */
[----:B------:R1:W-:Y:S02]  /*87fc0*/  STL.64 [R1+0x14f8], R198 ;  /* 0x0014f8c601007387 */ /* 0x0003e40000100a00 */
[C---:B-1----:R-:W-:Y:S08]  /*87fd0*/  HMMA.1688.F32.TF32 R196, R212.reuse, R18, R200 ;  /* 0x00000012d4c4723c */ /* 0x042ff000000810c8 */
[----:B------:R-:W-:Y:S11]  /*87fe0*/  HMMA.1688.F32.TF32 R68, R212, R118, R68 ;  /* 0x00000076d444723c */ /* 0x000ff60000081044 */
[----:B------:R-:W-:Y:S04]  /*87ff0*/  @!UPT UIADD3 URZ, URZ, URZ, URZ ;  /* 0x0000003f3f3ff290 */ /* 0x000fe8000fffe03f */
[----:B------:R-:W-:Y:S04]  /*88000*/  STL.64 [R1+0x15d0], R196 ;  /* 0x0015d0c401007387 */ /* 0x000fe80000100a00 */
[----:B------:R-:W-:Y:S01]  /*88010*/  STL.64 [R1+0x15d8], R198 ;  /* 0x0015d8c601007387 */ /* 0x000fe20000100a00 */
[C---:B--2---:R-:W-:Y:S03]  /*88020*/  HMMA.1688.F32.TF32 R168, R164.reuse, R48, R168 ;  /* 0x00000030a4a8723c */ /* 0x044fe600000810a8 */
[----:B------:R-:W-:Y:S04]  /*88030*/  STL.64 [R1+0x15c0], R68 ;  /* 0x0015c04401007387 */ /* 0x000fe80000100a00 */
[----:B------:R1:W-:Y:S01]  /*88040*/  STL.64 [R1+0x15c8], R70 ;  /* 0x0015c84601007387 */ /* 0x0003e20000100a00 */
[C---:B----4-:R-:W-:Y:S08]  /*88050*/  HMMA.1688.F32.TF32 R216, R164.reuse, R232, R216 ;  /* 0x000000e8a4d8723c */ /* 0x050ff000000810d8 */
[C---:B---3--:R-:W-:Y:S08]  /*88060*/  HMMA.1688.F32.TF32 R184, R164.reuse, R52, R184 ;  /* 0x00000034a4b8723c */ /* 0x048ff000000810b8 */
[C---:B-1----:R-:W-:Y:S08]  /*88070*/  HMMA.1688.F32.TF32 R68, R164.reuse, R80, R176 ;  /* 0x00000050a444723c */ /* 0x042ff000000810b0 */
[----:B------:R-:W-:Y:S08]  /*88080*/  HMMA.1688.F32.TF32 R176, R164, R28, R244 ;  /* 0x0000001ca4b0723c */ /* 0x000ff000000810f4 */
[----:B------:R-:W-:Y:S08]  /*88090*/  HMMA.1688.F32.TF32 R184, R64, R54, R184 ;  /* 0x0000003640b8723c */ /* 0x000ff000000810b8 */
[C---:B------:R-:W-:Y:S08]  /*880a0*/  HMMA.1688.F32.TF32 R220, R164.reuse, R60, R220 ;  /* 0x0000003ca4dc723c */ /* 0x040ff000000810dc */
[----:B------:R-:W-:Y:S11]  /*880b0*/  HMMA.1688.F32.TF32 R236, R164, R124, R236 ;  /* 0x0000007ca4ec723c */ /* 0x000ff600000810ec */
[----:B------:R-:W-:Y:S05]  /*880c0*/  @!UPT UIADD3 URZ, URZ, URZ, URZ ;  /* 0x0000003f3f3ff290 */ /* 0x000fea000fffe03f */
[C---:B------:R-:W-:Y:S08]  /*880d0*/  HMMA.1688.F32.TF32 R220, R64.reuse, R62, R220 ;  /* 0x0000003e40dc723c */ /* 0x040ff000000810dc */
[----:B------:R-:W-:Y:S08]  /*880e0*/  HMMA.1688.F32.TF32 R236, R64, R126, R236 ;  /* 0x0000007e40ec723c */ /* 0x000ff000000810ec */
[C---:B------:R-:W-:Y:S08]  /*880f0*/  HMMA.1688.F32.TF32 R200, R164.reuse, R24, R204 ;  /* 0x00000018a4c8723c */ /* 0x040ff000000810cc */
[C---:B------:R-:W-:Y:S08]  /*88100*/  HMMA.1688.F32.TF32 R204, R164.reuse, R36, R180 ;  /* 0x00000024a4cc723c */ /* 0x040ff000000810b4 */
[C---:B------:R-:W-:Y:S08]  /*88110*/  HMMA.1688.F32.TF32 R196, R164.reuse, R128, R208 ;  /* 0x00000080a4c4723c */ /* 0x040ff000000810d0 */
[C---:B------:R-:W-:Y:S01]  /*88120*/  HMMA.1688.F32.TF32 R208, R164.reuse, R56, R160 ;  /* 0x00000038a4d0723c */ /* 0x040fe200000810a0 */
        /* <DEDUP_REMOVED lines=13> */
[----:B------:R-:W2:Y:S01]  /*88200*/  LDS R215, [R3+0x3e100] ;  /* 0x03e1000003d77984 */ /* 0x000ea20000000800 */
        /* <DEDUP_REMOVED lines=14> */
[C---:B-1----:R-:W-:Y:S01]  /*882f0*/  HMMA.1688.F32.TF32 R220, R160.reuse, R136, R220 ;  /* 0x00000088a0dc723c */ /* 0x042fe200000810dc */
        /* <DEDUP_REMOVED lines=17> */
[C---:B--2---:R-:W-:Y:S08]  /*88410*/  HMMA.1688.F32.TF32 R160, R212.reuse, R138, R220 ;  /* 0x0000008ad4a0723c */ /* 0x044ff000000810dc */
[C---:B------:R-:W-:Y:S08]  /*88420*/  HMMA.1688.F32.TF32 R220, R212.reuse, R134, R236 ;  /* 0x00000086d4dc723c */ /* 0x040ff000000810ec */
[C---:B------:R-:W-:Y:S07]  /*88430*/  HMMA.1688.F32.TF32 R164, R212.reuse, R230, R164 ;  /* 0x000000e6d4a4723c */ /* 0x040fee00000810a4 */
[----:B------:R-:W-:Y:S01]  /*88440*/  STL.64 [R1+0x30], R160 ;  /* 0x000030a001007387 */ /* 0x000fe20000100a00 */
[C---:B------:R-:W-:Y:S03]  /*88450*/  HMMA.1688.F32.TF32 R248, R212.reuse, R42, R196 ;  /* 0x0000002ad4f8723c */ /* 0x040fe600000810c4 */
[----:B------:R2:W-:Y:S05]  /*88460*/  STL.64 [R1+0x38], R162 ;  /* 0x000038a201007387 */ /* 0x0005ea0000100a00 */
[C---:B--2---:R-:W-:Y:S01]  /*88470*/  HMMA.1688.F32.TF32 R160, R212.reuse, R22, R192 ;  /* 0x00000016d4a0723c */ /* 0x044fe200000810c0 */
[----:B------:R-:W-:Y:S04]  /*88480*/  STL.64 [R1+0x20], R220 ;  /* 0x000020dc01007387 */ /* 0x000fe80000100a00 */
[----:B------:R-:W-:Y:S03]  /*88490*/  STL.64 [R1+0x28], R222 ;  /* 0x000028de01007387 */ /* 0x000fe60000100a00 */
[C---:B------:R-:W-:Y:S01]  /*884a0*/  HMMA.1688.F32.TF32 R244, R212.reuse, R114, R200 ;  /* 0x00000072d4f4723c */ /* 0x040fe200000810c8 */
[----:B------:R-:W-:Y:S04]  /*884b0*/  STL.64 [R1+0x10], R164 ;  /* 0x000010a401007387 */ /* 0x000fe80000100a00 */
[----:B------:R-:W-:Y:S03]  /*884c0*/  STL.64 [R1+0x18], R166 ;  /* 0x000018a601007387 */ /* 0x000fe60000100a00 */
[C---:B------:R-:W-:Y:S01]  /*884d0*/  HMMA.1688.F32.TF32 R240, R212.reuse, R6, R204 ;  /* 0x00000006d4f0723c */ /* 0x040fe200000810cc */
[----:B------:R-:W-:Y:S06]  /*884e0*/  STL [R1+0x2900], R248 ;  /* 0x002900f801007387 */ /* 0x000fec0000100800 */
[----:B------:R-:W-:Y:S04]  /*884f0*/  STL.64 [R1], R160 ;  /* 0x000000a001007387 */ /* 0x000fe80000100a00 */
[----:B------:R2:W-:Y:S02]  /*88500*/  STL.64 [R1+0x8], R162 ;  /* 0x000008a201007387 */ /* 0x0005e40000100a00 */
[C---:B--2---:R-:W-:Y:S02]  /*88510*/  HMMA.1688.F32.TF32 R160, R212.reuse, R14, R208 ;  /* 0x0000000ed4a0723c */ /* 0x044fe400000810d0 */
[----:B------:R2:W-:Y:S04]  /*88520*/  STL [R1+0x28fc], R249 ;  /* 0x0028fcf901007387 */ /* 0x0005e80000100800 */
[----:B------:R3:W-:Y:S02]  /*88530*/  STL [R1+0x28f8], R250 ;  /* 0x0028f8fa01007387 */ /* 0x0007e40000100800 */
[C---:B------:R-:W-:Y:S02]  /*88540*/  HMMA.1688.F32.TF32 R68, R212.reuse, R90, R68 ;  /* 0x0000005ad444723c */ /* 0x040fe40000081044 */
[----:B------:R2:W-:Y:S04]  /*88550*/  STL [R1+0x28f4], R251 ;  /* 0x0028f4fb01007387 */ /* 0x0005e80000100800 */
[----:B------:R-:W-:Y:S04]  /*88560*/  STL [R1+0x2910], R244 ;  /* 0x002910f401007387 */ /* 0x000fe80000100800 */
[----:B------:R-:W-:Y:S04]  /*88570*/  STL [R1+0x290c], R245 ;  /* 0x00290cf501007387 */ /* 0x000fe80000100800 */
[----:B------:R-:W-:Y:S04]  /*88580*/  STL [R1+0x2908], R246 ;  /* 0x002908f601007387 */ /* 0x000fe80000100800 */
[----:B------:R-:W-:Y:S04]  /*88590*/  STL [R1+0x2904], R247 ;  /* 0x002904f701007387 */ /* 0x000fe80000100800 */
[----:B------:R1:W-:Y:S04]  /*885a0*/  STL [R1+0x2920], R240 ;  /* 0x002920f001007387 */ /* 0x0003e80000100800 */
[----:B------:R1:W-:Y:S04]  /*885b0*/  STL [R1+0x291c], R241 ;  /* 0x00291cf101007387 */ /* 0x0003e80000100800 */
[----:B------:R1:W-:Y:S04]  /*885c0*/  STL [R1+0x2918], R242 ;  /* 0x002918f201007387 */ /* 0x0003e80000100800 */
[----:B------:R1:W-:Y:S04]  /*885d0*/  STL [R1+0x2914], R243 ;  /* 0x002914f301007387 */ /* 0x0003e80000100800 */
[----:B------:R-:W4:Y:S04]  /*885e0*/  LDL.LU R248, [R1+0x250] ;  /* 0x0002500001f87983 */ /* 0x000f280000300800 */
[----:B------:R-:W-:Y:S04]  /*885f0*/  STL.64 [R1+0x13a0], R160 ;  /* 0x0013a0a001007387 */ /* 0x000fe80000100a00 */
[----:B------:R-:W-:Y:S04]  /*88600*/  STL.64 [R1+0x13a8], R162 ;  /* 0x0013a8a201007387 */ /* 0x000fe80000100a00 */
[----:B--2---:R-:W4:Y:S04]  /*88610*/  LDL.LU R249, [R1+0x254] ;  /* 0x0002540001f97983 */ /* 0x004f280000300800 */
[----:B---3--:R-:W4:Y:S04]  /*88620*/  LDL.LU R250, [R1+0x258] ;  /* 0x0002580001fa7983 */ /* 0x008f280000300800 */
[----:B------:R-:W4:Y:S04]  /*88630*/  LDL.LU R251, [R1+0x25c] ;  /* 0x00025c0001fb7983 */ /* 0x000f280000300800 */
[----:B-1----:R-:W2:Y:S04]  /*88640*/  LDL.LU R240, [R1+0x2f0] ;  /* 0x0002f00001f07983 */ /* 0x002ea80000300800 */
[----:B------:R-:W2:Y:S04]  /*88650*/  LDL.LU R241, [R1+0x2f4] ;  /* 0x0002f40001f17983 */ /* 0x000ea80000300800 */
[----:B------:R-:W2:Y:S04]  /*88660*/  LDL.LU R242, [R1+0x2f8] ;  /* 0x0002f80001f27983 */ /* 0x000ea80000300800 */
[----:B------:R-:W2:Y:S04]  /*88670*/  LDL.LU R243, [R1+0x2fc] ;  /* 0x0002fc0001f37983 */ /* 0x000ea80000300800 */
[----:B------:R-:W3:Y:S01]  /*88680*/  LDL.LU R244, [R1+0x2e0] ;  /* 0x0002e00001f47983 */ /* 0x000ee20000300800 */
[C---:B------:R-:W-:Y:S03]  /*88690*/  HMMA.1688.F32.TF32 R184, R212.reuse, R122, R184 ;  /* 0x0000007ad4b8723c */ /* 0x040fe600000810b8 */
[----:B------:R-:W3:Y:S04]  /*886a0*/  LDL.LU R245, [R1+0x2e4] ;  /* 0x0002e40001f57983 */ /* 0x000ee80000300800 */
[----:B------:R-:W3:Y:S04]  /*886b0*/  LDL.LU R246, [R1+0x2e8] ;  /* 0x0002e80001f67983 */ /* 0x000ee80000300800 */
[----:B------:R-:W3:Y:S04]  /*886c0*/  LDL.LU R247, [R1+0x2ec] ;  /* 0x0002ec0001f77983 */ /* 0x000ee80000300800 */
[----:B------:R-:W-:Y:S04]  /*886d0*/  STL.64 [R1+0x1390], R68 ;  /* 0x0013904401007387 */ /* 0x000fe80000100a00 */
[----:B------:R1:W-:Y:S04]  /*886e0*/  STL.64 [R1+0x1398], R70 ;  /* 0x0013984601007387 */ /* 0x0003e80000100a00 */
[----:B------:R-:W2:Y:S01]  /*886f0*/  LDL.LU R164, [R1+0x260] ;  /* 0x0002600001a47983 */ /* 0x000ea20000300800 */
[C---:B------:R-:W-:Y:S03]  /*88700*/  HMMA.1688.F32.TF32 R168, R212.reuse, R226, R168 ;  /* 0x000000e2d4a8723c */ /* 0x040fe600000810a8 */
[----:B------:R-:W-:Y:S04]  /*88710*/  LDS R160, [R2+0x34180] ;  /* 0x0341800002a07984 */ /* 0x000fe80000000800 */
[----:B------:R-:W-:Y:S01]  /*88720*/  LDS R162, [R2+0x36180] ;  /* 0x0361800002a27984 */ /* 0x000fe20000000800 */
[C---:B-1----:R-:W-:Y:S03]  /*88730*/  HMMA.1688.F32.TF32 R68, R212.reuse, R10, R188 ;  /* 0x0000000ad444723c */ /* 0x042fe600000810bc */
[----:B------:R-:W-:Y:S04]  /*88740*/  STL.64 [R1+0x1380], R184 ;  /* 0x001380b801007387 */ /* 0x000fe80000100a00 */
[----:B------:R-:W-:Y:S01]  /*88750*/  STL.64 [R1+0x1388], R186 ;  /* 0x001388ba01007387 */ /* 0x000fe20000100a00 */
[C---:B------:R-:W-:Y:S03]  /*88760*/  HMMA.1688.F32.TF32 R172, R212.reuse, R94, R172 ;  /* 0x0000005ed4ac723c */ /* 0x040fe600000810ac */
[----:B------:R-:W-:Y:S04]  /*88770*/  LDS R161, [R3+0x34180] ;  /* 0x0341800003a17984 */ /* 0x000fe80000000800 */
[----:B------:R-:W1:Y:S08]  /*88780*/  LDS R163, [R3+0x36180] ;  /* 0x0361800003a37984 */ /* 0x000e700000000800 */
        /* <DEDUP_REMOVED lines=45> */
[----:B------:R1:W-:Y:S04]  /*88a60*/  STL.64 [R1+0x1420], R168 ;  /* 0x001420a801007387 */ /* 0x0003e80000100a00 */
[----:B------:R1:W-:Y:S04]  /*88a70*/  STL.64 [R1+0x1428], R170 ;  /* 0x001428aa01007387 */ /* 0x0003e80000100a00 */
[----:B-1----:R-:W2:Y:S04]  /*88a80*/  LDL.LU R168, [R1+0x310] ;  /* 0x0003100001a87983 */ /* 0x002ea80000300800 */
[----:B------:R-:W2:Y:S04]  /*88a90*/  LDL.LU R169, [R1+0x314] ;  /* 0x0003140001a97983 */ /* 0x000ea80000300800 */
[----:B------:R-:W2:Y:S04]  /*88aa0*/  LDL.LU R170, [R1+0x318] ;  /* 0x0003180001aa7983 */ /* 0x000ea80000300800 */
[----:B------:R-:W2:Y:S04]  /*88ab0*/  LDL.LU R171, [R1+0x31c] ;  /* 0x00031c0001ab7983 */ /* 0x000ea80000300800 */
[----:B------:R1:W-:Y:S04]  /*88ac0*/  STL.64 [R1+0x1480], R172 ;  /* 0x001480ac01007387 */ /* 0x0003e80000100a00 */
[----:B------:R4:W-:Y:S04]  /*88ad0*/  STL.64 [R1+0x1488], R174 ;  /* 0x001488ae01007387 */ /* 0x0009e80000100a00 */
[----:B-1----:R-:W2:Y:S04]  /*88ae0*/  LDL.LU R172, [R1+0x300] ;  /* 0x0003000001ac7983 */ /* 0x002ea80000300800 */
[----:B------:R-:W2:Y:S04]  /*88af0*/  LDL.LU R173, [R1+0x304] ;  /* 0x0003040001ad7983 */ /* 0x000ea80000300800 */
[----:B----4-:R-:W4:Y:S04]  /*88b00*/  LDL.LU R174, [R1+0x308] ;  /* 0x0003080001ae7983 */ /* 0x010f280000300800 */
[----:B------:R-:W4:Y:S01]  /*88b10*/  LDL.LU R175, [R1+0x30c] ;  /* 0x00030c0001af7983 */ /* 0x000f220000300800 */
[C---:B------:R-:W-:Y:S08]  /*88b20*/  HMMA.1688.F32.TF32 R176, R212.reuse, R98, R176 ;  /* 0x00000062d4b0723c */ /* 0x040ff000000810b0 */
[C---:B------:R-:W-:Y:S11]  /*88b30*/  HMMA.1688.F32.TF32 R180, R212.reuse, R18, R180 ;  /* 0x00000012d4b4723c */ /* 0x040ff600000810b4 */
[----:B------:R-:W-:Y:S04]  /*88b40*/  @!UPT UIADD3 URZ, URZ, URZ, URZ ;  /* 0x0000003f3f3ff290 */ /* 0x000fe8000fffe03f */
[----:B------:R-:W-:Y:S04]  /*88b50*/  STL.64 [R1+0x1470], R176 ;  /* 0x001470b001007387 */ /* 0x000fe80000100a00 */
[----:B------:R1:W-:Y:S02]  /*88b60*/  STL.64 [R1+0x1478], R178 ;  /* 0x001478b201007387 */ /* 0x0003e40000100a00 */
[----:B-1----:R-:W-:Y:S02]  /*88b70*/  HMMA.1688.F32.TF32 R176, R212, R118, R216 ;  /* 0x00000076d4b0723c */ /* 0x002fe400000810d8 */
[----:B------:R-:W-:Y:S04]  /*88b80*/  STL.64 [R1+0x14d0], R180 ;  /* 0x0014d0b401007387 */ /* 0x000fe80000100a00 */
[----:B------:R3:W-:Y:S02]  /*88b90*/  STL.64 [R1+0x14d8], R182 ;  /* 0x0014d8b601007387 */ /* 0x0007e40000100a00 */
[C---:B------:R-:W-:Y:S08]  /*88ba0*/  HMMA.1688.F32.TF32 R216, R64.reuse, R232, R248 ;  /* 0x000000e840d8723c */ /* 0x040ff000000810f8 */
[C---:B---3--:R-:W-:Y:S07]  /*88bb0*/  HMMA.1688.F32.TF32 R180, R64.reuse, R44, R244 ;  /* 0x0000002c40b4723c */ /* 0x048fee00000810f4 */
[----:B------:R-:W-:Y:S04]  /*88bc0*/  STL.64 [R1+0x14c0], R176 ;  /* 0x0014c0b001007387 */ /* 0x000fe80000100a00 */
[----:B------:R2:W-:Y:S02]  /*88bd0*/  STL.64 [R1+0x14c8], R178 ;  /* 0x0014c8b201007387 */ /* 0x0005e40000100a00 */
[C---:B--2---:R-:W-:Y:S08]  /*88be0*/  HMMA.1688.F32.TF32 R176, R64.reuse, R28, R240 ;  /* 0x0000001c40b0723c */ /* 0x044ff000000810f0 */
[C---:B------:R-:W-:Y:S08]  /*88bf0*/  HMMA.1688.F32.TF32 R204, R64.reuse, R36, R204 ;  /* 0x0000002440cc723c */ /* 0x040ff000000810cc */
[C---:B------:R-:W-:Y:S08]  /*88c00*/  HMMA.1688.F32.TF32 R196, R64.reuse, R128, R196 ;  /* 0x0000008040c4723c */ /* 0x040ff000000810c4 */
[C---:B------:R-:W-:Y:S08]  /*88c10*/  HMMA.1688.F32.TF32 R212, R64.reuse, R32, R208 ;  /* 0x0000002040d4723c */ /* 0x040ff000000810d0 */
[C---:B------:R-:W-:Y:S01]  /*88c20*/  HMMA.1688.F32.TF32 R208, R64.reuse, R56, R164 ;  /* 0x0000003840d0723c */ /* 0x040fe200000810a4 */
[----:B------:R-:W-:Y:S04]  /*88c30*/  LDS R164, [R2+0x38180] ;  /* 0x0381800002a47984 */ /* 0x000fe80000000800 */
[----:B------:R-:W-:Y:S03]  /*88c40*/  LDS R166, [R2+0x3a180] ;  /* 0x03a1800002a67984 */ /* 0x000fe60000000800 */
[C---:B------:R-:W-:Y:S01]  /*88c50*/  HMMA.1688.F32.TF32 R220, R64.reuse, R60, R220 ;  /* 0x0000003c40dc723c */ /* 0x040fe200000810dc */
[----:B------:R-:W-:Y:S04]  /*88c60*/  LDS R165, [R3+0x38180] ;  /* 0x0381800003a57984 */ /* 0x000fe80000000800 */
[----:B------:R-:W1:Y:S03]  /*88c70*/  LDS R167, [R3+0x3a180] ;  /* 0x03a1800003a77984 */ /* 0x000e660000000800 */
[C---:B------:R-:W-:Y:S08]  /*88c80*/  HMMA.1688.F32.TF32 R192, R64.reuse, R84, R192 ;  /* 0x0000005440c0723c */ /* 0x040ff000000810c0 */
[----:B------:R-:W-:Y:S08]  /*88c90*/  HMMA.1688.F32.TF32 R236, R64, R124, R236 ;  /* 0x0000007c40ec723c */ /* 0x000ff000000810ec */
[----:B------:R-:W-:Y:S08]  /*88ca0*/  HMMA.1688.F32.TF32 R220, R160, R62, R220 ;  /* 0x0000003ea0dc723c */ /* 0x000ff000000810dc */
[C---:B------:R-:W-:Y:S08]  /*88cb0*/  HMMA.1688.F32.TF32 R200, R64.reuse, R24, R200 ;  /* 0x0000001840c8723c */ /* 0x040ff000000810c8 */
[C---:B------:R-:W-:Y:S08]  /*88cc0*/  HMMA.1688.F32.TF32 R68, R64.reuse, R80, R68 ;  /* 0x000000504044723c */ /* 0x040ff00000081044 */
[C---:B------:R-:W-:Y:S08]  /*88cd0*/  HMMA.1688.F32.TF32 R184, R64.reuse, R52, R184 ;  /* 0x0000003440b8723c */ /* 0x040ff000000810b8 */
[C---:B------:R-:W-:Y:S08]  /*88ce0*/  HMMA.1688.F32.TF32 R188, R64.reuse, R72, R188 ;  /* 0x0000004840bc723c */ /* 0x040ff000000810bc */
[C---:B------:R-:W-:Y:S08]  /*88cf0*/  HMMA.1688.F32.TF32 R168, R64.reuse, R48, R168 ;  /* 0x0000003040a8723c */ /* 0x040ff000000810a8 */
[----:B----4-:R-:W-:Y:S08]  /*88d00*/  HMMA.1688.F32.TF32 R172, R64, R76, R172 ;  /* 0x0000004c40ac723c */ /* 0x010ff000000810ac */
        /* <DEDUP_REMOVED lines=23> */
[----:B------:R-:W4:Y:S03]  /*88e80*/  LDS R163, [R3+0x32200] ;  /* 0x0322000003a37984 */ /* 0x000f260000000800 */
        /* <DEDUP_REMOVED lines=26> */
[----:B------:R-:W-:Y:S10]  /*89030*/  STL.64 [R1+0x1208], R222 ;  /* 0x001208de01007387 */ /* 0x000ff40000100a00 */
[----:B------:R-:W-:Y:S04]  /*89040*/  STL.64 [R1+0x1280], R164 ;  /* 0x001280a401007387 */ /* 0x000fe80000100a00 */
[----:B------:R2:W-:Y:S04]  /*89050*/  STL.64 [R1+0x1288], R166 ;  /* 0x001288a601007387 */ /* 0x0005e80000100a00 */
[----:B------:R-:W-:Y:S04]  /*89060*/  STL.64 [R1+0x1270], R64 ;  /* 0x0012704001007387 */ /* 0x000fe80000100a00 */
[----:B------:R3:W-:Y:S01]  /*89070*/  STL.64 [R1+0x1278], R66 ;  /* 0x0012784201007387 */ /* 0x0007e20000100a00 */
[C---:B--2---:R-:W-:Y:S08]  /*89080*/  HMMA.1688.F32.TF32 R164, R212.reuse, R6, R204 ;  /* 0x00000006d4a4723c */ /* 0x044ff000000810cc */
[C---:B---3--:R-:W-:Y:S01]  /*89090*/  HMMA.1688.F32.TF32 R64, R212.reuse, R14, R208 ;  /* 0x0000000ed440723c */ /* 0x048fe200000810d0 */
[----:B------:R-:W-:Y:S04]  /*890a0*/  STL.64 [R1+0x1260], R192 ;  /* 0x001260c001007387 */ /* 0x000fe80000100a00 */
[----:B------:R-:W-:Y:S03]  /*890b0*/  STL.64 [R1+0x1268], R194 ;  /* 0x001268c201007387 */ /* 0x000fe60000100a00 */
[C---:B------:R-:W-:Y:S01]  /*890c0*/  HMMA.1688.F32.TF32 R68, R212.reuse, R90, R68 ;  /* 0x0000005ad444723c */ /* 0x040fe20000081044 */
[----:B------:R-:W4:Y:S06]  /*890d0*/  LDL.LU R248, [R1+0x350] ;  /* 0x0003500001f87983 */ /* 0x000f2c0000300800 */
[----:B------:R2:W-:Y:S04]  /*890e0*/  STL.64 [R1+0x1250], R164 ;  /* 0x001250a401007387 */ /* 0x0005e80000100a00 */
[----:B------:R3:W-:Y:S04]  /*890f0*/  STL.64 [R1+0x1258], R166 ;  /* 0x001258a601007387 */ /* 0x0007e80000100a00 */
        /* <DEDUP_REMOVED lines=13> */
[----:B--2---:R-:W2:Y:S04]  /*891d0*/  LDL.LU R164, [R1+0x4f0] ;  /* 0x0004f00001a47983 */ /* 0x004ea80000300800 */
[----:B------:R-:W2:Y:S04]  /*891e0*/  LDL.LU R165, [R1+0x4f4] ;  /* 0x0004f40001a57983 */ /* 0x000ea80000300800 */
[----:B---3--:R-:W2:Y:S04]  /*891f0*/  LDL.LU R166, [R1+0x4f8] ;  /* 0x0004f80001a67983 */ /* 0x008ea80000300800 */
[----:B------:R-:W2:Y:S04]  /*89200*/  LDL.LU R167, [R1+0x4fc] ;  /* 0x0004fc0001a77983 */ /* 0x000ea80000300800 */
[----:B------:R-:W3:Y:S04]  /*89210*/  LDL.LU R204, [R1+0x360] ;  /* 0x0003600001cc7983 */ /* 0x000ee80000300800 */
[----:B------:R1:W-:Y:S04]  /*89220*/  STL.64 [R1+0x1230], R68 ;  /* 0x0012304401007387 */ /* 0x0003e80000100a00 */
[----:B------:R1:W-:Y:S04]  /*89230*/  STL.64 [R1+0x1238], R70 ;  /* 0x0012384601007387 */ /* 0x0003e80000100a00 */
        /* <DEDUP_REMOVED lines=63> */
[----:B------:R-:W3:Y:S01]  /*89630*/  LDL.LU R175, [R1+0x4ec] ;  /* 0x0004ec0001af7983 */ /* 0x000ee20000300800 */
[C---:B------:R-:W-:Y:S03]  /*89640*/  HMMA.1688.F32.TF32 R180, R212.reuse, R18, R180 ;  /* 0x00000012d4b4723c */ /* 0x040fe600000810b4 */
[----:B------:R-:W-:Y:S04]  /*89650*/  STL.64 [R1+0x1320], R176 ;  /* 0x001320b001007387 */ /* 0x000fe80000100a00 */
[----:B------:R1:W-:Y:S02]  /*89660*/  STL.64 [R1+0x1328], R178 ;  /* 0x001328b201007387 */ /* 0x0003e40000100a00 */
[----:B-1----:R-:W-:Y:S11]  /*89670*/  HMMA.1688.F32.TF32 R176, R212, R118, R216 ;  /* 0x00000076d4b0723c */ /* 0x002ff600000810d8 */
[----:B------:R-:W-:Y:S03]  /*89680*/  @!UPT UIADD3 URZ, URZ, URZ, URZ ;  /* 0x0000003f3f3ff290 */ /* 0x000fe6000fffe03f */
[----:B------:R-:W-:Y:S04]  /*89690*/  STL.64 [R1+0x1440], R180 ;  /* 0x001440b401007387 */ /* 0x000fe80000100a00 */
[----:B------:R1:W-:Y:S01]  /*896a0*/  STL.64 [R1+0x1448], R182 ;  /* 0x001448b601007387 */ /* 0x0003e20000100a00 */
[C---:B----4-:R-:W-:Y:S08]  /*896b0*/  HMMA.1688.F32.TF32 R216, R160.reuse, R232, R248 ;  /* 0x000000e8a0d8723c */ /* 0x050ff000000810f8 */
[C---:B-1----:R-:W-:Y:S01]  /*896c0*/  HMMA.1688.F32.TF32 R180, R160.reuse, R44, R244 ;  /* 0x0000002ca0b4723c */ /* 0x042fe200000810f4 */
[----:B------:R-:W-:Y:S04]  /*896d0*/  STL.64 [R1+0x1410], R176 ;  /* 0x001410b001007387 */ /* 0x000fe80000100a00 */
[----:B------:R1:W-:Y:S03]  /*896e0*/  STL.64 [R1+0x1418], R178 ;  /* 0x001418b201007387 */ /* 0x0003e60000100a00 */
[C---:B--2---:R-:W-:Y:S08]  /*896f0*/  HMMA.1688.F32.TF32 R164, R160.reuse, R48, R164 ;  /* 0x00000030a0a4723c */ /* 0x044ff000000810a4 */
[C---:B-1----:R-:W-:Y:S08]  /*89700*/  HMMA.1688.F32.TF32 R176, R160.reuse, R28, R240 ;  /* 0x0000001ca0b0723c */ /* 0x042ff000000810f0 */
[C---:B---3--:R-:W-:Y:S08]  /*89710*/  HMMA.1688.F32.TF32 R204, R160.reuse, R56, R204 ;  /* 0x00000038a0cc723c */ /* 0x048ff000000810cc */
[C---:B------:R-:W-:Y:S08]  /*89720*/  HMMA.1688.F32.TF32 R196, R160.reuse, R24, R196 ;  /* 0x00000018a0c4723c */ /* 0x040ff000000810c4 */
[C---:B------:R-:W-:Y:S08]  /*89730*/  HMMA.1688.F32.TF32 R192, R160.reuse, R128, R192 ;  /* 0x00000080a0c0723c */ /* 0x040ff000000810c0 */
[C---:B------:R-:W-:Y:S08]  /*89740*/  HMMA.1688.F32.TF32 R236, R160.reuse, R124, R236 ;  /* 0x0000007ca0ec723c */ /* 0x040ff000000810ec */
[----:B------:R-:W-:Y:S11]  /*89750*/  HMMA.1688.F32.TF32 R220, R160, R60, R220 ;  /* 0x0000003ca0dc723c */ /* 0x000ff600000810dc */
[----:B------:R-:W-:Y:S05]  /*89760*/  @!UPT UIADD3 URZ, URZ, URZ, URZ ;  /* 0x0000003f3f3ff290 */ /* 0x000fea000fffe03f */
[----:B------:R-:W-:Y:S08]  /*89770*/  HMMA.1688.F32.TF32 R236, R64, R126, R236 ;  /* 0x0000007e40ec723c */ /* 0x000ff000000810ec */
[----:B------:R-:W-:Y:S08]  /*89780*/  HMMA.1688.F32.TF32 R200, R160, R36, R200 ;  /* 0x00000024a0c8723c */ /* 0x000ff000000810c8 */
[----:B------:R-:W-:Y:S08]  /*89790*/  HMMA.1688.F32.TF32 R220, R64, R62, R220 ;  /* 0x0000003e40dc723c */ /* 0x000ff000000810dc */
[----:B------:R-:W-:Y:S08]  /*897a0*/  HMMA.1688.F32.TF32 R208, R160, R80, R208 ;  /* 0x00000050a0d0723c */ /* 0x000ff000000810d0 */
[----:B------:R-:W-:Y:S08]  /*897b0*/  HMMA.1688.F32.TF32 R192, R64, R130, R192 ;  /* 0x0000008240c0723c */ /* 0x000ff000000810c0 */
[C---:B------:R-:W-:Y:S08]  /*897c0*/  HMMA.1688.F32.TF32 R184, R160.reuse, R72, R184 ;  /* 0x00000048a0b8723c */ /* 0x040ff000000810b8 */
[C---:B------:R-:W-:Y:S08]  /*897d0*/  HMMA.1688.F32.TF32 R212, R160.reuse, R32, R188 ;  /* 0x00000020a0d4723c */ /* 0x040ff000000810bc */
[C---:B------:R-:W-:Y:S01]  /*897e0*/  HMMA.1688.F32.TF32 R188, R160.reuse, R84, R68 ;  /* 0x00000054a0bc723c */ /* 0x040fe20000081044 */
[----:B------:R-:W-:Y:S04]  /*897f0*/  LDS R68, [R2+0x38200] ;  /* 0x0382000002447984 */ /* 0x000fe80000000800 */
[----:B------:R-:W-:Y:S04]  /*89800*/  LDS R70, [R2+0x3a200] ;  /* 0x03a2000002467984 */ /* 0x000fe80000000800 */
[----:B------:R-:W-:Y:S04]  /*89810*/  LDS R69, [R3+0x38200] ;  /* 0x0382000003457984 */ /* 0x000fe80000000800 */
[----:B------:R-:W1:Y:S01]  /*89820*/  LDS R71, [R3+0x3a200] ;  /* 0x03a2000003477984 */ /* 0x000e620000000800 */
[----:B------:R-:W-:Y:S10]  /*89830*/  HMMA.1688.F32.TF32 R168, R160, R52, R168 ;  /* 0x00000034a0a8723c */ /* 0x000ff400000810a8 */
[----:B------:R-:W-:Y:S08]  /*89840*/  HMMA.1688.F32.TF32 R188, R64, R86, R188 ;  /* 0x0000005640bc723c */ /* 0x000ff000000810bc */
[----:B------:R-:W-:Y:S08]  /*89850*/  HMMA.1688.F32.TF32 R172, R160, R76, R172 ;  /* 0x0000004ca0ac723c */ /* 0x000ff000000810ac */
[----:B------:R-:W-:Y:S01]  /*89860*/  HMMA.1688.F32.TF32 R160, R64, R34, R212 ;  /* 0x0000002240a0723c */ /* 0x000fe200000810d4 */
[----:B------:R-:W-:Y:S04]  /*89870*/  LDS R212, [R2+0x3c200] ;  /* 0x03c2000002d47984 */ /* 0x000fe80000000800 */
[----:B------:R-:W-:Y:S04]  /*89880*/  LDS R214, [R2+0x3e200] ;  /* 0x03e2000002d67984 */ /* 0x000fe80000000800 */
[----:B------:R-:W-:Y:S04]  /*89890*/  LDS R213, [R3+0x3c200] ;  /* 0x03c2000003d57984 */ /* 0x000fe80000000800 */
[----:B------:R-:W2:Y:S01]  /*898a0*/  LDS R215, [R3+0x3e200] ;  /* 0x03e2000003d77984 */ /* 0x000ea20000000800 */
[C---:B-1----:R-:W-:Y:S08]  /*898b0*/  HMMA.1688.F32.TF32 R220, R68.reuse, R136, R220 ;  /* 0x0000008844dc723c */ /* 0x042ff000000810dc */
        /* <DEDUP_REMOVED lines=16> */
[----:B------:R-:W2:Y:S03]  /*899c0*/  LDS R67, [R3+0x32280] ;  /* 0x0322800003437984 */ /* 0x000ea60000000800 */
[C---:B------:R-:W-:Y:S08]  /*899d0*/  HMMA.1688.F32.TF32 R188, R68.reuse, R20, R188 ;  /* 0x0000001444bc723c */ /* 0x040ff000000810bc */
[----:B------:R-:W-:Y:S08]  /*899e0*/  HMMA.1688.F32.TF32 R192, R68, R40, R192 ;  /* 0x0000002844c0723c */ /* 0x000ff000000810c0 */
[C---:B--2---:R-:W-:Y:S08]  /*899f0*/  HMMA.1688.F32.TF32 R240, R212.reuse, R138, R220 ;  /* 0x0000008ad4f0723c */ /* 0x044ff000000810dc */
        /* <DEDUP_REMOVED lines=27> */
[C---:B---3--:R-:W-:Y:S01]  /*89bb0*/  HMMA.1688.F32.TF32 R160, R212.reuse, R14, R204 ;  /* 0x0000000ed4a0723c */ /* 0x048fe200000810cc */
[----:B------:R-:W-:Y:S04]  /*89bc0*/  STL.64 [R1+0x2f0], R68 ;  /* 0x0002f04401007387 */ /* 0x000fe80000100a00 */
[----:B------:R2:W-:Y:S03]  /*89bd0*/  STL.64 [R1+0x2f8], R70 ;  /* 0x0002f84601007387 */ /* 0x0005e60000100a00 */
[C---:B--2---:R-:W-:Y:S07]  /*89be0*/  HMMA.1688.F32.TF32 R68, R212.reuse, R90, R208 ;  /* 0x0000005ad444723c */ /* 0x044fee00000810d0 */
[----:B------:R-:W-:Y:S04]  /*89bf0*/  STL.64 [R1+0x310], R188 ;  /* 0x000310bc01007387 */ /* 0x000fe80000100a00 */
[----:B------:R-:W-:Y:S04]  /*89c00*/  STL.64 [R1+0x318], R190 ;  /* 0x000318be01007387 */ /* 0x000fe80000100a00 */
[----:B------:R-:W2:Y:S04]  /*89c10*/  LDL.LU R244, [R1+0x570] ;  /* 0x0005700001f47983 */ /* 0x000ea80000300800 */
[----:B------:R-:W-:Y:S04]  /*89c20*/  STL.64 [R1+0x320], R160 ;  /* 0x000320a001007387 */ /* 0x000fe80000100a00 */
[----:B------:R2:W-:Y:S02]  /*89c30*/  STL.64 [R1+0x328], R162 ;  /* 0x000328a201007387 */ /* 0x0005e40000100a00 */
[C---:B--2---:R-:W-:Y:S02]  /*89c40*/  HMMA.1688.F32.TF32 R160, R212.reuse, R122, R168 ;  /* 0x0000007ad4a0723c */ /* 0x044fe400000810a8 */
        /* <DEDUP_REMOVED lines=14> */
[----:B------:R1:W-:Y:S04]  /*89d30*/  STL.64 [R1+0x340], R160 ;  /* 0x000340a001007387 */ /* 0x0003e80000100a00 */
        /* <DEDUP_REMOVED lines=40> */
[----:B------:R1:W-:Y:S04]  /*89fc0*/  STL.64 [R1+0x11d0], R184 ;  /* 0x0011d0b801007387 */ /* 0x0003e80000100a00 */
[----:B------:R1:W-:Y:S04]  /*89fd0*/  STL.64 [R1+0x11d8], R186 ;  /* 0x0011d8ba01007387 */ /* 0x0003e80000100a00 */
[----:B------:R-:W4:Y:S04]  /*89fe0*/  LDL.LU R161, [R1+0x5c4] ;  /* 0x0005c40001a17983 */ /* 0x000f280000300800 */
[----:B------:R-:W4:Y:S04]  /*89ff0*/  LDL.LU R162, [R1+0x5c8] ;  /* 0x0005c80001a27983 */ /* 0x000f280000300800 */
[----:B------:R-:W4:Y:S04]  /*8a000*/  LDL.LU R163, [R1+0x5cc] ;  /* 0x0005cc0001a37983 */ /* 0x000f280000300800 */
[----:B-1----:R-:W4:Y:S04]  /*8a010*/  LDL.LU R184, [R1+0x5a0] ;  /* 0x0005a00001b87983 */ /* 0x002f280000300800 */
[----:B------:R-:W4:Y:S04]  /*8a020*/  LDL.LU R185, [R1+0x5a4] ;  /* 0x0005a40001b97983 */ /* 0x000f280000300800 */
[----:B------:R-:W4:Y:S04]  /*8a030*/  LDL.LU R186, [R1+0x5a8] ;  /* 0x0005a80001ba7983 */ /* 0x000f280000300800 */
[----:B------:R-:W4:Y:S04]  /*8a040*/  LDL.LU R187, [R1+0x5ac] ;  /* 0x0005ac0001bb7983 */ /* 0x000f280000300800 */
[----:B------:R1:W-:Y:S04]  /*8a050*/  STL.64 [R1+0x11c0], R164 ;  /* 0x0011c0a401007387 */ /* 0x0003e80000100a00 */
[----:B------:R1:W-:Y:S01]  /*8a060*/  STL.64 [R1+0x11c8], R166 ;  /* 0x0011c8a601007387 */ /* 0x0003e20000100a00 */
[C---:B------:R-:W-:Y:S03]  /*8a070*/  HMMA.1688.F32.TF32 R176, R212.reuse, R98, R176 ;  /* 0x00000062d4b0723c */ /* 0x040fe600000810b0 */
        /* <DEDUP_REMOVED lines=10> */
[----:B------:R-:W4:Y:S04]  /*8a120*/  LDL.LU R174, [R1+0x598] ;  /* 0x0005980001ae7983 */ /* 0x000f280000300800 */
[----:B------:R-:W4:Y:S04]  /*8a130*/  LDL.LU R175, [R1+0x59c] ;  /* 0x00059c0001af7983 */ /* 0x000f280000300800 */
[----:B------:R-:W-:Y:S04]  /*8a140*/  LDS R69, [R3+0x34280] ;  /* 0x0342800003457984 */ /* 0x000fe80000000800 */
[----:B------:R-:W1:Y:S01]  /*8a150*/  LDS R71, [R3+0x36280] ;  /* 0x0362800003477984 */ /* 0x000e620000000800 */
[C---:B------:R-:W-:Y:S03]  /*8a160*/  HMMA.1688.F32.TF32 R180, R212.reuse, R18, R180 ;  /* 0x00000012d4b4723c */ /* 0x040fe600000810b4 */
[----:B------:R-:W-:Y:S04]  /*8a170*/  STL.64 [R1+0x11e0], R176 ;  /* 0x0011e0b001007387 */ /* 0x000fe80000100a00 */
[----:B------:R2:W-:Y:S02]  /*8a180*/  STL.64 [R1+0x11e8], R178 ;  /* 0x0011e8b201007387 */ /* 0x0005e40000100a00 */
[----:B--2---:R-:W-:Y:S11]  /*8a190*/  HMMA.1688.F32.TF32 R176, R212, R118, R216 ;  /* 0x00000076d4b0723c */ /* 0x004ff600000810d8 */
[----:B------:R-:W-:Y:S03]  /*8a1a0*/  @!UPT UIADD3 URZ, URZ, URZ, URZ ;  /* 0x0000003f3f3ff290 */ /* 0x000fe6000fffe03f */
[----:B------:R-:W-:Y:S04]  /*8a1b0*/  STL.64 [R1+0x12b0], R180 ;  /* 0x0012b0b401007387 */ /* 0x000fe80000100a00 */
[----:B------:R2:W-:Y:S02]  /*8a1c0*/  STL.64 [R1+0x12b8], R182 ;  /* 0x0012b8b601007387 */ /* 0x0005e40000100a00 */
[C---:B--2---:R-:W-:Y:S03]  /*8a1d0*/  HMMA.1688.F32.TF32 R180, R64.reuse, R44, R244 ;  /* 0x0000002c40b4723c */ /* 0x044fe600000810f4 */
[----:B------:R-:W-:Y:S04]  /*8a1e0*/  STL.64 [R1+0x12a0], R176 ;  /* 0x0012a0b001007387 */ /* 0x000fe80000100a00 */
[----:B------:R2:W-:Y:S01]  /*8a1f0*/  STL.64 [R1+0x12a8], R178 ;  /* 0x0012a8b201007387 */ /* 0x0005e20000100a00 */
[C---:B---3--:R-:W-:Y:S08]  /*8a200*/  HMMA.1688.F32.TF32 R216, R64.reuse, R232, R248 ;  /* 0x000000e840d8723c */ /* 0x048ff000000810f8 */
[C---:B--2---:R-:W-:Y:S08]  /*8a210*/  HMMA.1688.F32.TF32 R176, R64.reuse, R28, R240 ;  /* 0x0000001c40b0723c */ /* 0x044ff000000810f0 */
[C---:B----4-:R-:W-:Y:S08]  /*8a220*/  HMMA.1688.F32.TF32 R208, R64.reuse, R80, R208 ;  /* 0x0000005040d0723c */ /* 0x050ff000000810d0 */
[C---:B------:R-:W-:Y:S08]  /*8a230*/  HMMA.1688.F32.TF32 R200, R64.reuse, R36, R200 ;  /* 0x0000002440c8723c */ /* 0x040ff000000810c8 */
[C---:B------:R-:W-:Y:S08]  /*8a240*/  HMMA.1688.F32.TF32 R196, R64.reuse, R24, R196 ;  /* 0x0000001840c4723c */ /* 0x040ff000000810c4 */
        /* <DEDUP_REMOVED lines=8> */
[----:B------:R-:W-:Y:S08]  /*8a2d0*/  HMMA.1688.F32.TF32 R188, R64, R84, R188 ;  /* 0x0000005440bc723c */ /* 0x000ff000000810bc */
[----:B-1----:R-:W-:Y:S08]  /*8a2e0*/  HMMA.1688.F32.TF32 R220, R68, R62, R220 ;  /* 0x0000003e44dc723c */ /* 0x002ff000000810dc */
[----:B------:R-:W-:Y:S08]  /*8a2f0*/  HMMA.1688.F32.TF32 R204, R64, R56, R204 ;  /* 0x0000003840cc723c */ /* 0x000ff000000810cc */
[----:B------:R-:W-:Y:S08]  /*8a300*/  HMMA.1688.F32.TF32 R236, R68, R126, R236 ;  /* 0x0000007e44ec723c */ /* 0x000ff000000810ec */
        /* <DEDUP_REMOVED lines=9> */
[----:B------:R-:W-:Y:S08]  /*8a3a0*/  HMMA.1688.F32.TF32 R188, R68, R86, R188 ;  /* 0x0000005644bc723c */ /* 0x000ff000000810bc */
[----:B--2---:R-:W-:Y:S08]  /*8a3b0*/  HMMA.1688.F32.TF32 R220, R168, R136, R220 ;  /* 0x00000088a8dc723c */ /* 0x004ff000000810dc */
        /* <DEDUP_REMOVED lines=19> */
[----:B-1----:R-:W-:Y:S08]  /*8a4f0*/  HMMA.1688.F32.TF32 R220, R212, R138, R220 ;  /* 0x0000008ad4dc723c */ /* 0x002ff000000810dc */
        /* <DEDUP_REMOVED lines=14> */
[----:B------:R-:W-:Y:S04]  /*8a5e0*/  STL.64 [R1+0x3b0], R220 ;  /* 0x0003b0dc01007387 */ /* 0x000fe80000100a00 */
[----:B------:R-:W-:Y:S03]  /*8a5f0*/  STL.64 [R1+0x3b8], R222 ;  /* 0x0003b8de01007387 */ /* 0x000fe60000100a00 */
[C---:B------:R-:W-:Y:S07]  /*8a600*/  HMMA.1688.F32.TF32 R188, R212.reuse, R22, R188 ;  /* 0x00000016d4bc723c */ /* 0x040fee00000810bc */
[----:B------:R-:W-:Y:S04]  /*8a610*/  STL.64 [R1+0x3a0], R168 ;  /* 0x0003a0a801007387 */ /* 0x000fe80000100a00 */
[----:B------:R1:W-:Y:S04]  /*8a620*/  STL.64 [R1+0x3a8], R170 ;  /* 0x0003a8aa01007387 */ /* 0x0003e80000100a00 */
[----:B------:R-:W-:Y:S04]  /*8a630*/  STL.64 [R1+0x390], R64 ;  /* 0x0003904001007387 */ /* 0x000fe80000100a00 */
[----:B------:R3:W-:Y:S01]  /*8a640*/  STL.64 [R1+0x398], R66 ;  /* 0x0003984201007387 */ /* 0x0007e20000100a00 */
[C---:B-1----:R-:W-:Y:S08]  /*8a650*/  HMMA.1688.F32.TF32 R168, R212.reuse, R42, R192 ;  /* 0x0000002ad4a8723c */ /* 0x042ff000000810c0 */
[C---:B---3--:R-:W-:Y:S01]  /*8a660*/  HMMA.1688.F32.TF32 R64, R212.reuse, R114, R196 ;  /* 0x00000072d440723c */ /* 0x048fe200000810c4 */
        /* <DEDUP_REMOVED lines=8> */
[C---:B---3--:R-:W-:Y:S03]  /*8a6f0*/  HMMA.1688.F32.TF32 R64, R212.reuse, R90, R208 ;  /* 0x0000005ad440723c */ /* 0x048fe600000810d0 */
        /* <DEDUP_REMOVED lines=29> */
[C---:B-1----:R-:W-:Y:S03]  /*8a8d0*/  HMMA.1688.F32.TF32 R64, R212.reuse, R122, R160 ;  /* 0x0000007ad440723c */ /* 0x042fe600000810a0 */
        /* <DEDUP_REMOVED lines=57> */
[----:B------:R-:W1:Y:S04]  /*8ac70*/  LDS R67, [R3+0x36300] ;  /* 0x0363000003437984 */ /* 0x000e680000000800 */
[----:B------:R-:W-:Y:S04]  /*8ac80*/  STL.64 [R1+0x1160], R176 ;  /* 0x001160b001007387 */ /* 0x000fe80000100a00 */
[----:B------:R4:W-:Y:S04]  /*8ac90*/  STL.64 [R1+0x1168], R178 ;  /* 0x001168b201007387 */ /* 0x0009e80000100a00 */
[----:B------:R-:W-:Y:S04]  /*8aca0*/  STL.64 [R1+0x11b0], R180 ;  /* 0x0011b0b401007387 */ /* 0x000fe80000100a00 */
[----:B------:R-:W-:Y:S01]  /*8acb0*/  STL.64 [R1+0x11b8], R182 ;  /* 0x0011b8b601007387 */ /* 0x000fe20000100a00 */
[----:B----4-:R-:W-:Y:S11]  /*8acc0*/  HMMA.1688.F32.TF32 R176, R212, R118, R216 ;  /* 0x00000076d4b0723c */ /* 0x010ff600000810d8 */
[----:B------:R-:W-:Y:S11]  /*8acd0*/  @!UPT UIADD3 URZ, URZ, URZ, URZ ;  /* 0x0000003f3f3ff290 */ /* 0x000ff6000fffe03f */
[----:B------:R-:W-:Y:S01]  /*8ace0*/  @!UPT UIADD3 URZ, URZ, URZ, URZ ;  /* 0x0000003f3f3ff290 */ /* 0x000fe2000fffe03f */
[----:B------:R-:W-:Y:S01]  /*8acf0*/  STL.64 [R1+0x11a0], R176 ;  /* 0x0011a0b001007387 */ /* 0x000fe20000100a00 */
[C---:B--2---:R-:W-:Y:S03]  /*8ad00*/  HMMA.1688.F32.TF32 R208, R68.reuse, R72, R208 ;  /* 0x0000004844d0723c */ /* 0x044fe600000810d0 */
[----:B------:R2:W-:Y:S05]  /*8ad10*/  STL.64 [R1+0x11a8], R178 ;  /* 0x0011a8b201007387 */ /* 0x0005ea0000100a00 */
[C---:B--2---:R-:W-:Y:S08]  /*8ad20*/  HMMA.1688.F32.TF32 R176, R68.reuse, R28, R240 ;  /* 0x0000001c44b0723c */ /* 0x044ff000000810f0 */
[C---:B---3--:R-:W-:Y:S08]  /*8ad30*/  HMMA.1688.F32.TF32 R204, R68.reuse, R52, R204 ;  /* 0x0000003444cc723c */ /* 0x048ff000000810cc */
[C---:B------:R-:W-:Y:S08]  /*8ad40*/  HMMA.1688.F32.TF32 R200, R68.reuse, R80, R200 ;  /* 0x0000005044c8723c */ /* 0x040ff000000810c8 */
[C---:B------:R-:W-:Y:S08]  /*8ad50*/  HMMA.1688.F32.TF32 R192, R68.reuse, R36, R192 ;  /* 0x0000002444c0723c */ /* 0x040ff000000810c0 */
[C---:B------:R-:W-:Y:S08]  /*8ad60*/  HMMA.1688.F32.TF32 R188, R68.reuse, R24, R188 ;  /* 0x0000001844bc723c */ /* 0x040ff000000810bc */
[C---:B------:R-:W-:Y:S08]  /*8ad70*/  HMMA.1688.F32.TF32 R196, R68.reuse, R56, R196 ;  /* 0x0000003844c4723c */ /* 0x040ff000000810c4 */
[C---:B------:R-:W-:Y:S08]  /*8ad80*/  HMMA.1688.F32.TF32 R236, R68.reuse, R124, R236 ;  /* 0x0000007c44ec723c */ /* 0x040ff000000810ec */
[----:B------:R-:W-:Y:S11]  /*8ad90*/  HMMA.1688.F32.TF32 R220, R68, R60, R220 ;  /* 0x0000003c44dc723c */ /* 0x000ff600000810dc */
[----:B------:R-:W-:Y:S05]  /*8ada0*/  @!UPT UIADD3 URZ, URZ, URZ, URZ ;  /* 0x0000003f3f3ff290 */ /* 0x000fea000fffe03f */
[----:B-1----:R-:W-:Y:S08]  /*8adb0*/  HMMA.1688.F32.TF32 R236, R64, R126, R236 ;  /* 0x0000007e40ec723c */ /* 0x002ff000000810ec */
[----:B------:R-:W-:Y:S08]  /*8adc0*/  HMMA.1688.F32.TF32 R168, R68, R76, R168 ;  /* 0x0000004c44a8723c */ /* 0x000ff000000810a8 */
[----:B------:R-:W-:Y:S08]  /*8add0*/  HMMA.1688.F32.TF32 R220, R64, R62, R220 ;  /* 0x0000003e40dc723c */ /* 0x000ff000000810dc */
[C---:B------:R-:W-:Y:S08]  /*8ade0*/  HMMA.1688.F32.TF32 R216, R68.reuse, R232, R248 ;  /* 0x000000e844d8723c */ /* 0x040ff000000810f8 */
[----:B------:R-:W-:Y:S08]  /*8adf0*/  HMMA.1688.F32.TF32 R160, R68, R48, R160 ;  /* 0x0000003044a0723c */ /* 0x000ff000000810a0 */
[----:B------:R-:W-:Y:S08]  /*8ae00*/  HMMA.1688.F32.TF32 R188, R64, R26, R188 ;  /* 0x0000001a40bc723c */ /* 0x000ff000000810bc */
[C---:B------:R-:W-:Y:S08]  /*8ae10*/  HMMA.1688.F32.TF32 R180, R68.reuse, R84, R184 ;  /* 0x0000005444b4723c */ /* 0x040ff000000810b8 */
[C---:B------:R-:W-:Y:S01]  /*8ae20*/  HMMA.1688.F32.TF32 R184, R68.reuse, R128, R164 ;  /* 0x0000008044b8723c */ /* 0x040fe200000810a4 */
[----:B------:R-:W-:Y:S04]  /*8ae30*/  LDS R164, [R2+0x38300] ;  /* 0x0383000002a47984 */ /* 0x000fe80000000800 */
[----:B------:R-:W-:Y:S04]  /*8ae40*/  LDS R166, [R2+0x3a300] ;  /* 0x03a3000002a67984 */ /* 0x000fe80000000800 */
[----:B------:R-:W-:Y:S04]  /*8ae50*/  LDS R165, [R3+0x38300] ;  /* 0x0383000003a57984 */ /* 0x000fe80000000800 */
[----:B------:R-:W1:Y:S01]  /*8ae60*/  LDS R167, [R3+0x3a300] ;  /* 0x03a3000003a77984 */ /* 0x000e620000000800 */
[C---:B------:R-:W-:Y:S08]  /*8ae70*/  HMMA.1688.F32.TF32 R212, R68.reuse, R32, R172 ;  /* 0x0000002044d4723c */ /* 0x040ff000000810ac */
[----:B------:R-:W-:Y:S08]  /*8ae80*/  HMMA.1688.F32.TF32 R172, R68, R44, R244 ;  /* 0x0000002c44ac723c */ /* 0x000ff000000810f4 */
[C---:B------:R-:W-:Y:S08]  /*8ae90*/  HMMA.1688.F32.TF32 R180, R64.reuse, R86, R180 ;  /* 0x0000005640b4723c */ /* 0x040ff000000810b4 */
        /* <DEDUP_REMOVED lines=18> */
[----:B------:R-:W-:Y:S01]  /*8afc0*/  HMMA.1688.F32.TF32 R188, R164, R112, R188 ;  /* 0x00000070a4bc723c */ /* 0x000fe200000810bc */
[----:B------:R-:W-:Y:S01]  /*8afd0*/  IMAD.MOV.U32 R244, RZ, RZ, R150 ;  /* 0x000000fffff47224 */ /* 0x000fe200078e0096 */
[----:B------:R-:W-:Y:S01]  /*8afe0*/  LDS R64, [R2+0x30380] ;  /* 0x0303800002407984 */ /* 0x000fe20000000800 */
[----:B------:R-:W-:-:S02]  /*8aff0*/  IMAD.MOV.U32 R245, RZ, RZ, R151 ;  /* 0x000000fffff57224 */ /* 0x000fc400078e0097 */
[----:B------:R-:W-:Y:S01]  /*8b000*/  IMAD.MOV.U32 R246, RZ, RZ, R108 ;  /* 0x000000fffff67224 */ /* 0x000fe200078e006c */
[----:B------:R-:W-:Y:S02]  /*8b010*/  LDS R66, [R2+0x32380] ;  /* 0x0323800002427984 */ /* 0x000fe40000000800 */
[C---:B------:R-:W-:Y:S01]  /*8b020*/  HMMA.1688.F32.TF32 R68, R164.reuse, R228, R68 ;  /* 0x000000e4a444723c */ /* 0x040fe20000081044 */
[----:B------:R-:W-:Y:S01]  /*8b030*/  IMAD.MOV.U32 R247, RZ, RZ, R100 ;  /* 0x000000fffff77224 */ /* 0x000fe200078e0064 */
[----:B------:R-:W-:Y:S01]  /*8b040*/  LDS R65, [R3+0x30380] ;  /* 0x0303800003417984 */ /* 0x000fe20000000800 */
[----:B------:R-:W-:Y:S02]  /*8b050*/  IMAD.MOV.U32 R248, RZ, RZ, R109 ;  /* 0x000000fffff87224 */ /* 0x000fe400078e006d */
[----:B------:R-:W-:Y:S01]  /*8b060*/  IMAD.MOV.U32 R249, RZ, RZ, R101 ;  /* 0x000000fffff97224 */ /* 0x000fe200078e0065 */
[----:B------:R-:W1:Y:S02]  /*8b070*/  LDS R67, [R3+0x32380] ;  /* 0x0323800003437984 */ /* 0x000e640000000800 */
        /* <DEDUP_REMOVED lines=17> */
[----:B------:R-:W-:Y:S04]  /*8b190*/  STL.64 [R1+0x4f8], R242 ;  /* 0x0004f8f201007387 */ /* 0x000fe80000100a00 */
        /* <DEDUP_REMOVED lines=8> */
[----:B---3--:R-:W-:Y:S01]  /*8b220*/  HMMA.1688.F32.TF32 R68, R212, R6, R192 ;  /* 0x00000006d444723c */ /* 0x008fe200000810c0 */
[----:B------:R2:W-:Y:S04]  /*8b230*/  STL.64 [R1+0x570], R180 ;  /* 0x000570b401007387 */ /* 0x0005e80000100a00 */
[----:B------:R3:W-:Y:S01]  /*8b240*/  STL.64 [R1+0x578], R182 ;  /* 0x000578b601007387 */ /* 0x0007e20000100a00 */
[----:B------:R-:W-:-:S09]  /*8b250*/  IMAD.MOV.U32 R240, RZ, RZ, R0 ;  /* 0x000000fffff07224 */ /* 0x000fd200078e0000 */
[----:B------:R2:W-:Y:S04]  /*8b260*/  STL.64 [R1+0x580], R164 ;  /* 0x000580a401007387 */ /* 0x0005e80000100a00 */
[----:B------:R1:W-:Y:S04]  /*8b270*/  STL.64 [R1+0x588], R166 ;  /* 0x000588a601007387 */ /* 0x0003e80000100a00 */
[----:B------:R-:W4:Y:S04]  /*8b280*/  LDL.LU R150, [R1+0x2a80] ;  /* 0x002a800001967983 */ /* 0x000f280000300800 */
[----:B------:R-:W-:Y:S04]  /*8b290*/  STL.64 [R1+0x590], R68 ;  /* 0x0005904401007387 */ /* 0x000fe80000100a00 */
[----:B------:R1:W-:Y:S01]  /*8b2a0*/  STL.64 [R1+0x598], R70 ;  /* 0x0005984601007387 */ /* 0x0003e20000100a00 */
[----:B------:R-:W-:-:S03]  /*8b2b0*/  IMAD.MOV.U32 R241, RZ, RZ, R252 ;  /* 0x000000fffff17224 */ /* 0x000fc600078e00fc */
[----:B------:R-:W4:Y:S01]  /*8b2c0*/  LDL.LU R151, [R1+0x2a7c] ;  /* 0x002a7c0001977983 */ /* 0x000f220000300800 */
[----:B------:R-:W-:-:S03]  /*8b2d0*/  IMAD.MOV.U32 R242, RZ, RZ, R149 ;  /* 0x000000fffff27224 */ /* 0x000fc600078e0095 */
[----:B------:R-:W4:Y:S01]  /*8b2e0*/  LDL.LU R108, [R1+0x2a78] ;  /* 0x002a7800016c7983 */ /* 0x000f220000300800 */
[----:B------:R-:W-:-:S03]  /*8b2f0*/  IMAD.MOV.U32 R243, RZ, RZ, R148 ;  /* 0x000000fffff37224 */ /* 0x000fc600078e0094 */
[----:B------:R-:W4:Y:S01]  /*8b300*/  LDL.LU R100, [R1+0x2a74] ;  /* 0x002a740001647983 */ /* 0x000f220000300800 */
[----:B--2---:R-:W-:-:S03]  /*8b310*/  MOV R180, R145 ;  /* 0x0000009100b47202 */ /* 0x004fc60000000f00 */
[----:B------:R-:W2:Y:S01]  /*8b320*/  LDL.LU R0, [R1+0x2a70] ;  /* 0x002a700001007983 */ /* 0x000ea20000300800 */
[----:B------:R-:W-:-:S03]  /*8b330*/  IMAD.MOV.U32 R181, RZ, RZ, R144 ;  /* 0x000000ffffb57224 */ /* 0x000fc600078e0090 */
[----:B------:R-:W2:Y:S04]  /*8b340*/  LDL.LU R252, [R1+0x2a6c] ;  /* 0x002a6c0001fc7983 */ /* 0x000ea80000300800 */
[----:B------:R-:W2:Y:S04]  /*8b350*/  LDL.LU R149, [R1+0x2a68] ;  /* 0x002a680001957983 */ /* 0x000ea80000300800 */
[----:B------:R-:W2:Y:S04]  /*8b360*/  LDL.LU R148, [R1+0x2a64] ;  /* 0x002a640001947983 */ /* 0x000ea80000300800 */
[----:B------:R-:W2:Y:S04]  /*8b370*/  LDL.LU R145, [R1+0x2a60] ;  /* 0x002a600001917983 */ /* 0x000ea80000300800 */
[----:B------:R-:W2:Y:S01]  /*8b380*/  LDL.LU R144, [R1+0x2a5c] ;  /* 0x002a5c0001907983 */ /* 0x000ea20000300800 */
[----:B---3--:R-:W-:-:S02]  /*8b390*/  IMAD.MOV.U32 R182, RZ, RZ, R140 ;  /* 0x000000ffffb67224 */ /* 0x008fc400078e008c */
[----:B------:R-:W-:Y:S01]  /*8b3a0*/  IMAD.MOV.U32 R183, RZ, RZ, R141 ;  /* 0x000000ffffb77224 */ /* 0x000fe200078e008d */
[----:B------:R-:W3:Y:S04]  /*8b3b0*/  LDL.LU R140, [R1+0x2a58] ;  /* 0x002a5800018c7983 */ /* 0x000ee80000300800 */
[----:B------:R-:W3:Y:S04]  /*8b3c0*/  LDL.LU R141, [R1+0x2a54] ;  /* 0x002a5400018d7983 */ /* 0x000ee80000300800 */
[----:B------:R-:W3:Y:S04]  /*8b3d0*/  LDL.LU R164, [R1+0x740] ;  /* 0x0007400001a47983 */ /* 0x000ee80000300800 */
[----:B------:R-:W3:Y:S04]  /*8b3e0*/  LDL.LU R165, [R1+0x744] ;  /* 0x0007440001a57983 */ /* 0x000ee80000300800 */
[----:B-1----:R-:W3:Y:S04]  /*8b3f0*/  LDL.LU R166, [R1+0x748] ;  /* 0x0007480001a67983 */ /* 0x002ee80000300800 */
[----:B------:R-:W3:Y:S04]  /*8b400*/  LDL.LU R167, [R1+0x74c] ;  /* 0x00074c0001a77983 */ /* 0x000ee80000300800 */
[----:B------:R-:W3:Y:S04]  /*8b410*/  LDL.LU R236, [R1+0x540] ;  /* 0x0005400001ec7983 */ /* 0x000ee80000300800 */
[----:B------:R-:W3:Y:S04]  /*8b420*/  LDL.LU R237, [R1+0x544] ;  /* 0x0005440001ed7983 */ /* 0x000ee80000300800 */
[----:B------:R-:W3:Y:S04]  /*8b430*/  LDL.LU R238, [R1+0x548] ;  /* 0x0005480001ee7983 */ /* 0x000ee80000300800 */
[----:B------:R-:W3:Y:S01]  /*8b440*/  LDL.LU R239, [R1+0x54c] ;  /* 0x00054c0001ef7983 */ /* 0x000ee20000300800 */
[----:B----4-:R-:W-:-:S02]  /*8b450*/  IMAD.MOV.U32 R187, RZ, RZ, R108 ;  /* 0x000000ffffbb7224 */ /* 0x010fc400078e006c */
[----:B------:R-:W-:Y:S01]  /*8b460*/  IMAD.MOV.U32 R186, RZ, RZ, R100 ;  /* 0x000000ffffba7224 */ /* 0x000fe200078e0064 */
[----:B--2---:R-:W-:Y:S01]  /*8b470*/  MOV R185, R0 ;  /* 0x0000000000b97202 */ /* 0x004fe20000000f00 */
[----:B------:R-:W-:Y:S02]  /*8b480*/  IMAD.MOV.U32 R184, RZ, RZ, R252 ;  /* 0x000000ffffb87224 */ /* 0x000fe400078e00fc */
[----:B------:R-:W-:Y:S02]  /*8b490*/  IMAD.MOV.U32 R191, RZ, RZ, R149 ;  /* 0x000000ffffbf7224 */ /* 0x000fe400078e0095 */
[----:B------:R-:W-:Y:S02]  /*8b4a0*/  IMAD.MOV.U32 R190, RZ, RZ, R148 ;  /* 0x000000ffffbe7224 */ /* 0x000fe400078e0094 */
[----:B------:R-:W-:Y:S02]  /*8b4b0*/  IMAD.MOV.U32 R189, RZ, RZ, R145 ;  /* 0x000000ffffbd7224 */ /* 0x000fe400078e0091 */
[----:B------:R-:W-:-:S02]  /*8b4c0*/  IMAD.MOV.U32 R188, RZ, RZ, R144 ;  /* 0x000000ffffbc7224 */ /* 0x000fc400078e0090 */
[----:B------:R-:W2:Y:S04]  /*8b4d0*/  LDL.LU R144, [R1+0x2a50] ;  /* 0x002a500001907983 */ /* 0x000ea80000300800 */
[----:B------:R-:W4:Y:S04]  /*8b4e0*/  LDL.LU R145, [R1+0x2a4c] ;  /* 0x002a4c0001917983 */ /* 0x000f280000300800 */
        /* <DEDUP_REMOVED lines=15> */
[----:B------:R-:W4:Y:S01]  /*8b5e0*/  LDL.LU R101, [R1+0x2a2c] ;  /* 0x002a2c0001657983 */ /* 0x000f220000300800 */
[----:B------:R-:W-:Y:S01]  /*8b5f0*/  HMMA.1688.F32.TF32 R68, R212, R14, R196 ;  /* 0x0000000ed444723c */ /* 0x000fe200000810c4 */
[----:B------:R-:W-:-:S02]  /*8b600*/  IMAD.MOV.U32 R250, RZ, RZ, R104 ;  /* 0x000000fffffa7224 */ /* 0x000fc400078e0068 */
[----:B------:R-:W4:Y:S01]  /*8b610*/  LDL.LU R104, [R1+0x2a28] ;  /* 0x002a280001687983 */ /* 0x000f220000300800 */
[----:B------:R-:W-:-:S03]  /*8b620*/  IMAD.MOV.U32 R251, RZ, RZ, R105 ;  /* 0x000000fffffb7224 */ /* 0x000fc600078e0069 */
[----:B------:R-:W4:Y:S01]  /*8b630*/  LDL.LU R105, [R1+0x2a24] ;  /* 0x002a240001697983 */ /* 0x000f220000300800 */
[C---:B------:R-:W-:Y:S08]  /*8b640*/  HMMA.1688.F32.TF32 R160, R212.reuse, R226, R160 ;  /* 0x000000e2d4a0723c */ /* 0x040ff000000810a0 */
[----:B------:R-:W-:Y:S01]  /*8b650*/  HMMA.1688.F32.TF32 R176, R212, R98, R176 ;  /* 0x00000062d4b0723c */ /* 0x000fe200000810b0 */
[----:B--2---:R-:W-:-:S02]  /*8b660*/  IMAD.MOV.U32 R196, RZ, RZ, R108 ;  /* 0x000000ffffc47224 */ /* 0x004fc400078e006c */
[----:B------:R-:W2:Y:S04]  /*8b670*/  LDL.LU R108, [R1+0x2a20] ;  /* 0x002a2000016c7983 */ /* 0x000ea80000300800 */
[----:B------:R-:W-:Y:S04]  /*8b680*/  STL.64 [R1+0x5a0], R68 ;  /* 0x0005a04401007387 */ /* 0x000fe80000100a00 */
[----:B------:R1:W-:Y:S01]  /*8b690*/  STL.64 [R1+0x5a8], R70 ;  /* 0x0005a84601007387 */ /* 0x0003e20000100a00 */
[----:B---3--:R-:W-:-:S03]  /*8b6a0*/  IMAD.MOV.U32 R197, RZ, RZ, R109 ;  /* 0x000000ffffc57224 */ /* 0x008fc600078e006d */
[----:B------:R-:W3:Y:S01]  /*8b6b0*/  LDL.LU R109, [R1+0x2a1c] ;  /* 0x002a1c00016d7983 */ /* 0x000ee20000300800 */
[----:B-1----:R-:W-:Y:S01]  /*8b6c0*/  HMMA.1688.F32.TF32 R68, R212, R90, R200 ;  /* 0x0000005ad444723c */ /* 0x002fe200000810c8 */
[----:B----4-:R-:W-:Y:S01]  /*8b6d0*/  MOV R198, R101 ;  /* 0x0000006500c67202 */ /* 0x010fe20000000f00 */
[----:B------:R-:W-:Y:S01]  /*8b6e0*/  IMAD.MOV.U32 R199, RZ, RZ, R100 ;  /* 0x000000ffffc77224 */ /* 0x000fe200078e0064 */
[----:B------:R-:W4:Y:S04]  /*8b6f0*/  LDL.LU R101, [R1+0x2a18] ;  /* 0x002a180001657983 */ /* 0x000f280000300800 */
[----:B------:R-:W4:Y:S01]  /*8b700*/  LDL.LU R100, [R1+0x2a14] ;  /* 0x002a140001647983 */ /* 0x000f220000300800 */
[----:B------:R-:W-:-:S03]  /*8b710*/  IMAD.MOV.U32 R200, RZ, RZ, R0 ;  /* 0x000000ffffc87224 */ /* 0x000fc600078e0000 */
[----:B------:R-:W4:Y:S11]  /*8b720*/  LDL.LU R0, [R1+0x2a10] ;  /* 0x002a100001007983 */ /* 0x000f360000300800 */
[----:B------:R-:W-:Y:S01]  /*8b730*/  @!UPT UIADD3 URZ, URZ, URZ, URZ ;  /* 0x0000003f3f3ff290 */ /* 0x000fe2000fffe03f */
[----:B------:R-:W-:Y:S04]  /*8b740*/  STL.64 [R1+0x5b0], R68 ;  /* 0x0005b04401007387 */ /* 0x000fe80000100a00 */
[----:B------:R1:W-:Y:S02]  /*8b750*/  STL.64 [R1+0x5b8], R70 ;  /* 0x0005b84601007387 */ /* 0x0003e40000100a00 */
[C---:B-1----:R-:W-:Y:S11]  /*8b760*/  HMMA.1688.F32.TF32 R68, R212.reuse, R122, R204 ;  /* 0x0000007ad444723c */ /* 0x042ff600000810cc */
[----:B------:R-:W-:Y:S11]  /*8b770*/  @!UPT UIADD3 URZ, URZ, URZ, URZ ;  /* 0x0000003f3f3ff290 */ /* 0x000ff6000fffe03f */
[----:B------:R-:W-:Y:S01]  /*8b780*/  @!UPT UIADD3 URZ, URZ, URZ, URZ ;  /* 0x0000003f3f3ff290 */ /* 0x000fe2000fffe03f */
[----:B------:R-:W-:Y:S04]  /*8b790*/  STL.64 [R1+0x5c0], R68 ;  /* 0x0005c04401007387 */ /* 0x000fe80000100a00 */
[----:B------:R1:W-:Y:S02]  /*8b7a0*/  STL.64 [R1+0x5c8], R70 ;  /* 0x0005c84601007387 */ /* 0x0003e40000100a00 */
[C---:B-1----:R-:W-:Y:S11]  /*8b7b0*/  HMMA.1688.F32.TF32 R68, R212.reuse, R10, R208 ;  /* 0x0000000ad444723c */ /* 0x042ff600000810d0 */
[----:B------:R-:W-:Y:S11]  /*8b7c0*/  @!UPT UIADD3 URZ, URZ, URZ, URZ ;  /* 0x0000003f3f3ff290 */ /* 0x000ff6000fffe03f */
[----:B------:R-:W-:Y:S01]  /*8b7d0*/  @!UPT UIADD3 URZ, URZ, URZ, URZ ;  /* 0x0000003f3f3ff290 */ /* 0x000fe2000fffe03f */
        /* <DEDUP_REMOVED lines=9> */
[C---:B------:R-:W-:Y:S11]  /*8b870*/  HMMA.1688.F32.TF32 R168, R212.reuse, R18, R172 ;  /* 0x00000012d4a8723c */ /* 0x040ff600000810ac */
[----:B------:R-:W-:Y:S04]  /*8b880*/  @!UPT UIADD3 URZ, URZ, URZ, URZ ;  /* 0x0000003f3f3ff290 */ /* 0x000fe8000fffe03f */
[----:B------:R-:W-:Y:S04]  /*8b890*/  STL.64 [R1+0x5f0], R160 ;  /* 0x0005f0a001007387 */ /* 0x000fe80000100a00 */
[----:B------:R1:W-:Y:S02]  /*8b8a0*/  STL.64 [R1+0x5f8], R162 ;  /* 0x0005f8a201007387 */ /* 0x0003e40000100a00 */
[----:B-1----:R-:W-:Y:S02]  /*8b8b0*/  HMMA.1688.F32.TF32 R160, R212, R118, R216 ;  /* 0x00000076d4a0723c */ /* 0x002fe400000810d8 */
[----:B------:R-:W-:Y:S04]  /*8b8c0*/  STL.64 [R1+0x600], R176 ;  /* 0x000600b001007387 */ /* 0x000fe80000100a00 */
[----:B------:R-:W-:Y:S04]  /*8b8d0*/  STL.64 [R1+0x608], R178 ;  /* 0x000608b201007387 */ /* 0x000fe80000100a00 */
[----:B------:R-:W-:Y:S04]  /*8b8e0*/  STL.64 [R1+0x620], R168 ;  /* 0x000620a801007387 */ /* 0x000fe80000100a00 */
[----:B------:R-:W-:Y:S01]  /*8b8f0*/  STL.64 [R1+0x628], R170 ;  /* 0x000628aa01007387 */ /* 0x000fe20000100a00 */
[C---:B------:R-:W-:Y:S08]  /*8b900*/  HMMA.1688.F32.TF32 R172, R64.reuse, R76, R244 ;  /* 0x0000004c40ac723c */ /* 0x040ff000000810f4 */
[----:B------:R-:W-:Y:S04]  /*8b910*/  STL.64 [R1+0x750], R160 ;  /* 0x000750a001007387 */ /* 0x000fe80000100a00 */
[----:B------:R1:W-:Y:S02]  /*8b920*/  STL.64 [R1+0x758], R162 ;  /* 0x000758a201007387 */ /* 0x0003e40000100a00 */
[C---:B-1----:R-:W-:Y:S08]  /*8b930*/  HMMA.1688.F32.TF32 R160, R64.reuse, R80, R188 ;  /* 0x0000005040a0723c */ /* 0x042ff000000810bc */
[C---:B------:R-:W-:Y:S08]  /*8b940*/  HMMA.1688.F32.TF32 R188, R64.reuse, R72, R180 ;  /* 0x0000004840bc723c */ /* 0x040ff000000810b4 */
[C---:B------:R-:W-:Y:S01]  /*8b950*/  HMMA.1688.F32.TF32 R180, R64.reuse, R44, R156 ;  /* 0x0000002c40b4723c */ /* 0x040fe2000008109c */
        /* <DEDUP_REMOVED lines=8> */
[----:B------:R-:W-:Y:S03]  /*8b9e0*/  HMMA.1688.F32.TF32 R168, R64, R48, R240 ;  /* 0x0000003040a8723c */ /* 0x000fe600000810f0 */
[----:B------:R-:W4:Y:S01]  /*8b9f0*/  LDL.64 R242, [R1+0x1e8] ;  /* 0x0001e80001f27983 */ /* 0x000f220000100a00 */
[----:B------:R-:W-:-:S02]  /*8ba00*/  IMAD.MOV.U32 R210, RZ, RZ, R105 ;  /* 0x000000ffffd27224 */ /* 0x000fc400078e0069 */
[----:B------:R-:W-:Y:S02]  /*8ba10*/  IMAD.MOV.U32 R211, RZ, RZ, R104 ;  /* 0x000000ffffd37224 */ /* 0x000fe400078e0068 */
[----:B--2---:R-:W-:Y:S01]  /*8ba20*/  IMAD.MOV.U32 R209, RZ, RZ, R108 ;  /* 0x000000ffffd17224 */ /* 0x004fe200078e006c */
[----:B------:R-:W-:Y:S01]  /*8ba30*/  HMMA.1688.F32.TF32 R220, R64, R60, R220 ;  /* 0x0000003c40dc723c */ /* 0x000fe200000810dc */
[----:B------:R-:W-:Y:S01]  /*8ba40*/  IMAD.MOV.U32 R201, RZ, RZ, R252 ;  /* 0x000000ffffc97224 */ /* 0x000fe200078e00fc */
[----:B------:R-:W-:Y:S01]  /*8ba50*/  MOV R207, R140 ;  /* 0x0000008c00cf7202 */ /* 0x000fe20000000f00 */
[----:B------:R-:W-:Y:S02]  /*8ba60*/  IMAD.MOV.U32 R202, RZ, RZ, R149 ;  /* 0x000000ffffca7224 */ /* 0x000fe400078e0095 */
[----:B------:R-:W-:Y:S02]  /*8ba70*/  IMAD.MOV.U32 R203, RZ, RZ, R148 ;  /* 0x000000ffffcb7224 */ /* 0x000fe400078e0094 */
[----:B------:R-:W-:-:S02]  /*8ba80*/  IMAD.MOV.U32 R204, RZ, RZ, R145 ;  /* 0x000000ffffcc7224 */ /* 0x000fc400078e0091 */
[----:B------:R-:W-:Y:S02]  /*8ba90*/  IMAD.MOV.U32 R205, RZ, RZ, R144 ;  /* 0x000000ffffcd7224 */ /* 0x000fe400078e0090 */
[----:B---3--:R-:W-:-:S07]  /*8baa0*/  IMAD.MOV.U32 R208, RZ, RZ, R109 ;  /* 0x000000ffffd07224 */ /* 0x008fce00078e006d */
[C---:B------:R-:W-:Y:S08]  /*8bab0*/  HMMA.1688.F32.TF32 R212, R64.reuse, R32, R208 ;  /* 0x0000002040d4723c */ /* 0x040ff000000810d0 */
[C---:B------:R-:W-:Y:S08]  /*8bac0*/  HMMA.1688.F32.TF32 R208, R64.reuse, R56, R236 ;  /* 0x0000003840d0723c */ /* 0x040ff000000810ec */
[----:B------:R-:W-:Y:S01]  /*8bad0*/  HMMA.1688.F32.TF32 R236, R64, R124, R164 ;  /* 0x0000007c40ec723c */ /* 0x000fe200000810a4 */
[----:B------:R-:W-:Y:S04]  /*8bae0*/  LDS R164, [R2+0x38380] ;  /* 0x0383800002a47984 */ /* 0x000fe80000000800 */
[----:B------:R-:W-:Y:S04]  /*8baf0*/  LDS R166, [R2+0x3a380] ;  /* 0x03a3800002a67984 */ /* 0x000fe80000000800 */
[----:B------:R-:W-:Y:S04]  /*8bb00*/  LDS R165, [R3+0x38380] ;  /* 0x0383800003a57984 */ /* 0x000fe80000000800 */
[----:B------:R-:W1:Y:S01]  /*8bb10*/  LDS R167, [R3+0x3a380] ;  /* 0x03a3800003a77984 */ /* 0x000e620000000800 */
[----:B------:R-:W-:Y:S01]  /*8bb20*/  IMAD.MOV.U32 R206, RZ, RZ, R141 ;  /* 0x000000ffffce7224 */ /* 0x000fe200078e008d */
[----:B------:R-:W-:Y:S08]  /*8bb30*/  HMMA.1688.F32.TF32 R220, R68, R62, R220 ;  /* 0x0000003e44dc723c */ /* 0x000ff000000810dc */
[C---:B------:R-:W-:Y:S08]  /*8bb40*/  HMMA.1688.F32.TF32 R192, R64.reuse, R84, R192 ;  /* 0x0000005440c0723c */ /* 0x040ff000000810c0 */
[C---:B------:R-:W-:Y:S08]  /*8bb50*/  HMMA.1688.F32.TF32 R196, R64.reuse, R128, R196 ;  /* 0x0000008040c4723c */ /* 0x040ff000000810c4 */
[C---:B------:R-:W-:Y:S08]  /*8bb60*/  HMMA.1688.F32.TF32 R200, R64.reuse, R24, R200 ;  /* 0x0000001840c8723c */ /* 0x040ff000000810c8 */
[C---:B------:R-:W-:Y:S08]  /*8bb70*/  HMMA.1688.F32.TF32 R204, R64.reuse, R36, R204 ;  /* 0x0000002440cc723c */ /* 0x040ff000000810cc */
[C---:B------:R-:W-:Y:S08]  /*8bb80*/  HMMA.1688.F32.TF32 R184, R64.reuse, R52, R184 ;  /* 0x0000003440b8723c */ /* 0x040ff000000810b8 */
[C---:B------:R-:W-:Y:S01]  /*8bb90*/  HMMA.1688.F32.TF32 R176, R64.reuse, R28, R248 ;  /* 0x0000001c40b0723c */ /* 0x040fe200000810f8 */
[----:B------:R-:W2:Y:S07]  /*8bba0*/  LDL.64 R250, [R1+0x1d8] ;  /* 0x0001d80001fa7983 */ /* 0x000eae0000100a00 */
[----:B------:R-:W-:Y:S08]  /*8bbb0*/  HMMA.1688.F32.TF32 R216, R64, R232, R152 ;  /* 0x000000e840d8723c */ /* 0x000ff00000081098 */
[C---:B------:R-:W-:Y:S08]  /*8bbc0*/  HMMA.1688.F32.TF32 R236, R68.reuse, R126, R236 ;  /* 0x0000007e44ec723c */ /* 0x040ff000000810ec */
[----:B------:R-:W-:Y:S01]  /*8bbd0*/  HMMA.1688.F32.TF32 R64, R68, R34, R212 ;  /* 0x000000224440723c */ /* 0x000fe200000810d4 */
[----:B------:R-:W-:Y:S04]  /*8bbe0*/  LDS R212, [R2+0x3c380] ;  /* 0x03c3800002d47984 */ /* 0x000fe80000000800 */
[----:B------:R-:W-:Y:S04]  /*8bbf0*/  LDS R214, [R2+0x3e380] ;  /* 0x03e3800002d67984 */ /* 0x000fe80000000800 */
[----:B------:R-:W-:Y:S04]  /*8bc00*/  LDS R213, [R3+0x3c380] ;  /* 0x03c3800003d57984 */ /* 0x000fe80000000800 */
[----:B------:R-:W3:Y:S01]  /*8bc10*/  LDS R215, [R3+0x3e380] ;  /* 0x03e3800003d77984 */ /* 0x000ee20000000800 */
        /* <DEDUP_REMOVED lines=18> */
[----:B------:R-:W1:Y:S03]  /*8bd40*/  LDS R71, [R3+0x2e400] ;  /* 0x02e4000003477984 */ /* 0x000e660000000800 */
[----:B------:R-:W-:Y:S08]  /*8bd50*/  HMMA.1688.F32.TF32 R64, R164, R228, R64 ;  /* 0x000000e4a440723c */ /* 0x000ff00000081040 */
[----:B---3--:R-:W-:Y:S08]  /*8bd60*/  HMMA.1688.F32.TF32 R220, R212, R138, R220 ;  /* 0x0000008ad4dc723c */ /* 0x008ff000000810dc */
        /* <DEDUP_REMOVED lines=14> */
[----:B------:R-:W-:Y:S04]  /*8be50*/  STL.64 [R1+0x630], R220 ;  /* 0x000630dc01007387 */ /* 0x000fe80000100a00 */
[----:B------:R-:W-:Y:S03]  /*8be60*/  STL.64 [R1+0x638], R222 ;  /* 0x000638de01007387 */ /* 0x000fe60000100a00 */
[C---:B------:R-:W-:Y:S08]  /*8be70*/  HMMA.1688.F32.TF32 R64, R212.reuse, R230, R64 ;  /* 0x000000e6d440723c */ /* 0x040ff00000081040 */
[C---:B------:R-:W-:Y:S07]  /*8be80*/  HMMA.1688.F32.TF32 R192, R212.reuse, R22, R192 ;  /* 0x00000016d4c0723c */ /* 0x040fee00000810c0 */
[----:B------:R-:W-:Y:S04]  /*8be90*/  STL.64 [R1+0x640], R164 ;  /* 0x000640a401007387 */ /* 0x000fe80000100a00 */
[----:B------:R3:W-:Y:S02]  /*8bea0*/  STL.64 [R1+0x648], R166 ;  /* 0x000648a601007387 */ /* 0x0007e40000100a00 */
[C---:B---3--:R-:W-:Y:S02]  /*8beb0*/  HMMA.1688.F32.TF32 R164, R212.reuse, R42, R196 ;  /* 0x0000002ad4a4723c */ /* 0x048fe400000810c4 */
[----:B------:R-:W-:Y:S04]  /*8bec0*/  STL.64 [R1+0x650], R64 ;  /* 0x0006504001007387 */ /* 0x000fe80000100a00 */
[----:B------:R3:W-:Y:S04]  /*8bed0*/  STL.64 [R1+0x658], R66 ;  /* 0x0006584201007387 */ /* 0x0007e80000100a00 */
[----:B------:R-:W-:Y:S04]  /*8bee0*/  STL.64 [R1+0x660], R192 ;  /* 0x000660c001007387 */ /* 0x000fe80000100a00 */
[----:B------:R1:W-:Y:S01]  /*8bef0*/  STL.64 [R1+0x668], R194 ;  /* 0x000668c201007387 */ /* 0x0003e20000100a00 */
[C---:B---3--:R-:W-:Y:S08]  /*8bf00*/  HMMA.1688.F32.TF32 R64, R212.reuse, R114, R200 ;  /* 0x00000072d440723c */ /* 0x048ff000000810c8 */
[----:B------:R-:W-:Y:S01]  /*8bf10*/  STL.64 [R1+0x670], R164 ;  /* 0x000670a401007387 */ /* 0x000fe20000100a00 */
[C---:B-1----:R-:W-:Y:S03]  /*8bf20*/  HMMA.1688.F32.TF32 R192, R212.reuse, R6, R204 ;  /* 0x00000006d4c0723c */ /* 0x042fe600000810cc */
[----:B------:R1:W-:Y:S05]  /*8bf30*/  STL.64 [R1+0x678], R166 ;  /* 0x000678a601007387 */ /* 0x0003ea0000100a00 */
[----:B-1----:R-:W-:Y:S06]  /*8bf40*/  HMMA.1688.F32.TF32 R164, R212, R14, R208 ;  /* 0x0000000ed4a4723c */ /* 0x002fec00000810d0 */
[----:B------:R-:W-:Y:S04]  /*8bf50*/  STL.64 [R1+0x680], R64 ;  /* 0x0006804001007387 */ /* 0x000fe80000100a00 */
[----:B------:R-:W-:Y:S05]  /*8bf60*/  STL.64 [R1+0x688], R66 ;  /* 0x0006884201007387 */ /* 0x000fea0000100a00 */
[----:B------:R-:W-:Y:S04]  /*8bf70*/  STL.64 [R1+0x690], R192 ;  /* 0x000690c001007387 */ /* 0x000fe80000100a00 */
[----:B------:R-:W-:Y:S01]  /*8bf80*/  STL.64 [R1+0x698], R194 ;  /* 0x000698c201007387 */ /* 0x000fe20000100a00 */
[----:B----4-:R-:W-:-:S02]  /*8bf90*/  IMAD.MOV.U32 R154, RZ, RZ, R101 ;  /* 0x000000ffff9a7224 */ /* 0x010fc400078e0065 */
[----:B------:R-:W-:Y:S01]  /*8bfa0*/  IMAD.MOV.U32 R155, RZ, RZ, R100 ;  /* 0x000000ffff9b7224 */ /* 0x000fe200078e0064 */
[----:B------:R-:W-:Y:S01]  /*8bfb0*/  HMMA.1688.F32.TF32 R220, R68, R242, R156 ;  /* 0x000000f244dc723c */ /* 0x000fe2000008109c */
        /* <DEDUP_REMOVED lines=14> */
[C---:B----4-:R-:W-:Y:S01]  /*8c0a0*/  HMMA.1688.F32.TF32 R160, R212.reuse, R94, R172 ;  /* 0x0000005ed4a0723c */ /* 0x050fe200000810ac */
        /* <DEDUP_REMOVED lines=8> */
[----:B----4-:R-:W-:Y:S01]  /*8c130*/  HMMA.1688.F32.TF32 R160, R212, R118, R216 ;  /* 0x00000076d4a0723c */ /* 0x010fe200000810d8 */
[----:B------:R-:W-:Y:S04]  /*8c140*/  STL.64 [R1+0x710], R168 ;  /* 0x000710a801007387 */ /* 0x000fe80000100a00 */
[----:B------:R-:W-:Y:S03]  /*8c150*/  STL.64 [R1+0x718], R170 ;  /* 0x000718aa01007387 */ /* 0x000fe60000100a00 */
[C---:B------:R-:W-:Y:S07]  /*8c160*/  HMMA.1688.F32.TF32 R216, R68.reuse, R154, R244 ;  /* 0x0000009a44d8723c */ /* 0x040fee00000810f4 */
[----:B------:R-:W-:Y:S04]  /*8c170*/  STL.64 [R1+0x700], R164 ;  /* 0x000700a401007387 */ /* 0x000fe80000100a00 */
[----:B------:R1:W-:Y:S04]  /*8c180*/  STL.64 [R1+0x708], R166 ;  /* 0x000708a601007387 */ /* 0x0003e80000100a00 */
        /* <DEDUP_REMOVED lines=34> */
[----:B------:R-:W2:Y:S04]  /*8c3b0*/  LDL.64 R154, [R1+0x1c8] ;  /* 0x0001c800019a7983 */ /* 0x000ea80000100a00 */
[----:B------:R-:W3:Y:S04]  /*8c3c0*/  LDL.64 R158, [R1+0x1b8] ;  /* 0x0001b800019e7983 */ /* 0x000ee80000100a00 */
[----:B------:R-:W3:Y:S04]  /*8c3d0*/  LDL.LU R196, [R1+0xc70] ;  /* 0x000c700001c47983 */ /* 0x000ee80000300800 */
[----:B------:R-:W3:Y:S04]  /*8c3e0*/  LDL.LU R197, [R1+0xc74] ;  /* 0x000c740001c57983 */ /* 0x000ee80000300800 */
[----:B------:R-:W3:Y:S04]  /*8c3f0*/  LDL.LU R198, [R1+0xc78] ;  /* 0x000c780001c67983 */ /* 0x000ee80000300800 */
[----:B------:R-:W3:Y:S04]  /*8c400*/  LDL.LU R199, [R1+0xc7c] ;  /* 0x000c7c0001c77983 */ /* 0x000ee80000300800 */
[----:B------:R-:W3:Y:S04]  /*8c410*/  LDL.64 R214, [R1+0x198] ;  /* 0x0001980001d67983 */ /* 0x000ee80000100a00 */
[----:B------:R-:W3:Y:S04]  /*8c420*/  LDL.LU R204, [R1+0xc30] ;  /* 0x000c300001cc7983 */ /* 0x000ee80000300800 */
[----:B------:R-:W3:Y:S04]  /*8c430*/  LDL.LU R205, [R1+0xc34] ;  /* 0x000c340001cd7983 */ /* 0x000ee80000300800 */
[----:B------:R-:W3:Y:S04]  /*8c440*/  LDL.LU R206, [R1+0xc38] ;  /* 0x000c380001ce7983 */ /* 0x000ee80000300800 */
[----:B------:R-:W3:Y:S04]  /*8c450*/  LDL.LU R207, [R1+0xc3c] ;  /* 0x000c3c0001cf7983 */ /* 0x000ee80000300800 */
[----:B-1----:R-:W3:Y:S04]  /*8c460*/  LDL.64 R166, [R1+0x188] ;  /* 0x0001880001a67983 */ /* 0x002ee80000100a00 */
[----:B----4-:R-:W4:Y:S04]  /*8c470*/  LDL.LU R160, [R1+0xd30] ;  /* 0x000d300001a07983 */ /* 0x010f280000300800 */
        /* <DEDUP_REMOVED lines=16> */
[----:B------:R-:W-:Y:S04]  /*8c580*/  LDS R164, [R2+0x34400] ;  /* 0x0344000002a47984 */ /* 0x000fe80000000800 */
[----:B------:R-:W-:Y:S04]  /*8c590*/  LDS R165, [R3+0x34400] ;  /* 0x0344000003a57984 */ /* 0x000fe80000000800 */
[----:B-1----:R-:W4:Y:S01]  /*8c5a0*/  LDL.64 R242, [R1+0x1a8] ;  /* 0x0001a80001f27983 */ /* 0x002f220000100a00 */
[----:B--2---:R-:W-:Y:S01]  /*8c5b0*/  HMMA.1688.F32.TF32 R208, R68, R154, R208 ;  /* 0x0000009a44d0723c */ /* 0x004fe200000810d0 */
[----:B------:R-:W-:-:S02]  /*8c5c0*/  IMAD.MOV.U32 R101, RZ, RZ, R154 ;  /* 0x000000ffff657224 */ /* 0x000fc400078e009a */
[----:B------:R-:W-:Y:S01]  /*8c5d0*/  IMAD.MOV.U32 R100, RZ, RZ, R155 ;  /* 0x000000ffff647224 */ /* 0x000fe200078e009b */
[----:B---3--:R-:W-:Y:S01]  /*8c5e0*/  MOV R105, R158 ;  /* 0x0000009e00697202 */ /* 0x008fe20000000f00 */
[----:B------:R-:W2:Y:S01]  /*8c5f0*/  LDL.LU.64 R154, [R1+0x2a08] ;  /* 0x002a0800019a7983 */ /* 0x000ea20000300a00 */
[----:B------:R-:W-:Y:S02]  /*8c600*/  IMAD.MOV.U32 R104, RZ, RZ, R159 ;  /* 0x000000ffff687224 */ /* 0x000fe400078e009f */
[C---:B------:R-:W-:Y:S01]  /*8c610*/  HMMA.1688.F32.TF32 R192, R68.reuse, R158, R192 ;  /* 0x0000009e44c0723c */ /* 0x040fe200000810c0 */
[----:B------:R-:W3:Y:S07]  /*8c620*/  LDL.LU.64 R158, [R1+0x2a00] ;  /* 0x002a0000019e7983 */ /* 0x000eee0000300a00 */
[----:B------:R-:W-:Y:S08]  /*8c630*/  HMMA.1688.F32.TF32 R236, R68, R250, R236 ;  /* 0x000000fa44ec723c */ /* 0x000ff000000810ec */
[----:B------:R-:W-:Y:S08]  /*8c640*/  HMMA.1688.F32.TF32 R216, R64, R60, R216 ;  /* 0x0000003c40d8723c */ /* 0x000ff000000810d8 */
[----:B------:R-:W-:Y:S01]  /*8c650*/  HMMA.1688.F32.TF32 R204, R68, R166, R204 ;  /* 0x000000a644cc723c */ /* 0x000fe200000810cc */
[----:B------:R-:W-:-:S02]  /*8c660*/  IMAD.MOV.U32 R145, RZ, RZ, R166 ;  /* 0x000000ffff917224 */ /* 0x000fc400078e00a6 */
[----:B------:R-:W-:Y:S01]  /*8c670*/  IMAD.MOV.U32 R144, RZ, RZ, R167 ;  /* 0x000000ffff907224 */ /* 0x000fe200078e00a7 */
[----:B------:R-:W-:Y:S04]  /*8c680*/  LDS R166, [R2+0x36400] ;  /* 0x0364000002a67984 */ /* 0x000fe80000000800 */
[----:B------:R-:W1:Y:S01]  /*8c690*/  LDS R167, [R3+0x36400] ;  /* 0x0364000003a77984 */ /* 0x000e620000000800 */
[----:B------:R-:W-:Y:S01]  /*8c6a0*/  HMMA.1688.F32.TF32 R220, R64, R124, R220 ;  /* 0x0000007c40dc723c */ /* 0x000fe200000810dc */
[----:B------:R-:W-:Y:S02]  /*8c6b0*/  IMAD.MOV.U32 R141, RZ, RZ, R214 ;  /* 0x000000ffff8d7224 */ /* 0x000fe400078e00d6 */
[----:B------:R-:W-:-:S05]  /*8c6c0*/  IMAD.MOV.U32 R140, RZ, RZ, R215 ;  /* 0x000000ffff8c7224 */ /* 0x000fca00078e00d7 */
[C---:B------:R-:W-:Y:S08]  /*8c6d0*/  HMMA.1688.F32.TF32 R200, R68.reuse, R214, R200 ;  /* 0x000000d644c8723c */ /* 0x040ff000000810c8 */
[C---:B------:R-:W-:Y:S08]  /*8c6e0*/  HMMA.1688.F32.TF32 R172, R68.reuse, R150, R172 ;  /* 0x0000009644ac723c */ /* 0x040ff000000810ac */
[C---:B------:R-:W-:Y:S08]  /*8c6f0*/  HMMA.1688.F32.TF32 R188, R68.reuse, R142, R188 ;  /* 0x0000008e44bc723c */ /* 0x040ff000000810bc */
[C---:B------:R-:W-:Y:S08]  /*8c700*/  HMMA.1688.F32.TF32 R176, R68.reuse, R110, R176 ;  /* 0x0000006e44b0723c */ /* 0x040ff000000810b0 */
[C---:B----4-:R-:W-:Y:S08]  /*8c710*/  HMMA.1688.F32.TF32 R184, R68.reuse, R146, R184 ;  /* 0x0000009244b8723c */ /* 0x050ff000000810b8 */
[C---:B------:R-:W-:Y:S08]  /*8c720*/  HMMA.1688.F32.TF32 R212, R68.reuse, R102, R244 ;  /* 0x0000006644d4723c */ /* 0x040ff000000810f4 */
[C---:B------:R-:W-:Y:S08]  /*8c730*/  HMMA.1688.F32.TF32 R180, R68.reuse, R106, R180 ;  /* 0x0000006a44b4723c */ /* 0x040ff000000810b4 */
[----:B------:R-:W-:Y:S08]  /*8c740*/  HMMA.1688.F32.TF32 R196, R68, R242, R196 ;  /* 0x000000f244c4723c */ /* 0x000ff000000810c4 */
[----:B------:R-:W-:Y:S08]  /*8c750*/  HMMA.1688.F32.TF32 R236, R64, R32, R236 ;  /* 0x0000002040ec723c */ /* 0x000ff000000810ec */
        /* <DEDUP_REMOVED lines=13> */
[----:B------:R-:W-:Y:S08]  /*8c830*/  HMMA.1688.F32.TF32 R192, R164, R130, R192 ;  /* 0x00000082a4c0723c */ /* 0x000ff000000810c0 */
[C---:B--2---:R-:W-:Y:S08]  /*8c840*/  HMMA.1688.F32.TF32 R168, R68.reuse, R154, R168 ;  /* 0x0000009a44a8723c */ /* 0x044ff000000810a8 */
[----:B---3--:R-:W-:Y:S08]  /*8c850*/  HMMA.1688.F32.TF32 R160, R68, R158, R160 ;  /* 0x0000009e44a0723c */ /* 0x008ff000000810a0 */
[C---:B------:R-:W-:Y:S01]  /*8c860*/  HMMA.1688.F32.TF32 R68, R64.reuse, R84, R208 ;  /* 0x000000544044723c */ /* 0x040fe200000810d0 */
[----:B------:R-:W-:Y:S04]  /*8c870*/  LDS R208, [R2+0x38400] ;  /* 0x0384000002d07984 */ /* 0x000fe80000000800 */
[----:B------:R-:W-:Y:S04]  /*8c880*/  LDS R210, [R2+0x3a400] ;  /* 0x03a4000002d27984 */ /* 0x000fe80000000800 */
[----:B------:R-:W-:Y:S04]  /*8c890*/  LDS R209, [R3+0x38400] ;  /* 0x0384000003d17984 */ /* 0x000fe80000000800 */
[----:B------:R-:W1:Y:S01]  /*8c8a0*/  LDS R211, [R3+0x3a400] ;  /* 0x03a4000003d37984 */ /* 0x000e620000000800 */
[C---:B------:R-:W-:Y:S08]  /*8c8b0*/  HMMA.1688.F32.TF32 R168, R64.reuse, R52, R168 ;  /* 0x0000003440a8723c */ /* 0x040ff000000810a8 */
[----:B------:R-:W-:Y:S01]  /*8c8c0*/  HMMA.1688.F32.TF32 R160, R64, R80, R160 ;  /* 0x0000005040a0723c */ /* 0x000fe200000810a0 */
[----:B------:R-:W-:Y:S04]  /*8c8d0*/  LDS R64, [R2+0x3c400] ;  /* 0x03c4000002407984 */ /* 0x000fe80000000800 */
[----:B------:R-:W-:Y:S04]  /*8c8e0*/  LDS R66, [R2+0x3e400] ;  /* 0x03e4000002427984 */ /* 0x000fe80000000800 */
[----:B------:R-:W-:Y:S04]  /*8c8f0*/  LDS R65, [R3+0x3c400] ;  /* 0x03c4000003417984 */ /* 0x000fe80000000800 */
[----:B------:R-:W2:Y:S01]  /*8c900*/  LDS R67, [R3+0x3e400] ;  /* 0x03e4000003437984 */ /* 0x000ea20000000800 */
[----:B------:R-:W-:Y:S08]  /*8c910*/  HMMA.1688.F32.TF32 R68, R164, R86, R68 ;  /* 0x00000056a444723c */ /* 0x000ff00000081044 */
[C---:B-1----:R-:W-:Y:S08]  /*8c920*/  HMMA.1688.F32.TF32 R216, R208.reuse, R136, R216 ;  /* 0x00000088d0d8723c */ /* 0x042ff000000810d8 */
[C---:B------:R-:W-:Y:S01]  /*8c930*/  HMMA.1688.F32.TF32 R220, R208.reuse, R132, R220 ;  /* 0x00000084d0dc723c */ /* 0x040fe200000810dc */
[----:B------:R-:W-:Y:S04]  /*8c940*/  STL.64 [R1+0x29e0], R158 ;  /* 0x0029e09e01007387 */ /* 0x000fe80000100a00 */
[----:B------:R2:W-:Y:S03]  /*8c950*/  STL.64 [R1+0x29e8], R154 ;  /* 0x0029e89a01007387 */ /* 0x0005e60000100a00 */
[----:B------:R-:W-:Y:S01]  /*8c960*/  HMMA.1688.F32.TF32 R236, R208, R228, R236 ;  /* 0x000000e4d0ec723c */ /* 0x000fe200000810ec */
[----:B------:R1:W-:Y:S07]  /*8c970*/  STL.64 [R1+0x29f0], R150 ;  /* 0x0029f09601007387 */ /* 0x0003ee0000100a00 */
[----:B------:R-:W-:Y:S08]  /*8c980*/  HMMA.1688.F32.TF32 R196, R164, R26, R196 ;  /* 0x0000001aa4c4723c */ /* 0x000ff000000810c4 */
[----:B--2---:R-:W-:Y:S08]  /*8c990*/  HMMA.1688.F32.TF32 R152, R64, R138, R216 ;  /* 0x0000008a4098723c */ /* 0x004ff000000810d8 */
[----:B------:R-:W-:Y:S08]  /*8c9a0*/  HMMA.1688.F32.TF32 R68, R208, R20, R68 ;  /* 0x00000014d044723c */ /* 0x000ff00000081044 */
[----:B------:R-:W-:Y:S08]  /*8c9b0*/  HMMA.1688.F32.TF32 R200, R164, R38, R200 ;  /* 0x00000026a4c8723c */ /* 0x000ff000000810c8 */
[----:B-1----:R-:W-:Y:S08]  /*8c9c0*/  HMMA.1688.F32.TF32 R148, R64, R134, R220 ;  /* 0x000000864094723c */ /* 0x002ff000000810dc */
[----:B------:R-:W-:Y:S08]  /*8c9d0*/  HMMA.1688.F32.TF32 R192, R208, R40, R192 ;  /* 0x00000028d0c0723c */ /* 0x000ff000000810c0 */
[----:B------:R-:W-:Y:S01]  /*8c9e0*/  HMMA.1688.F32.TF32 R204, R164, R58, R204 ;  /* 0x0000003aa4cc723c */ /* 0x000fe200000810cc */
[----:B------:R-:W-:Y:S04]  /*8c9f0*/  STL.64 [R1+0x6f0], R152 ;  /* 0x0006f09801007387 */ /* 0x000fe80000100a00 */
[----:B------:R1:W-:Y:S03]  /*8ca00*/  STL.64 [R1+0x6f8], R154 ;  /* 0x0006f89a01007387 */ /* 0x0003e60000100a00 */
[----:B------:R-:W-:Y:S01]  /*8ca10*/  HMMA.1688.F32.TF32 R156, R64, R230, R236 ;  /* 0x000000e6409c723c */ /* 0x000fe200000810ec */
[----:B------:R-:W-:Y:S04]  /*8ca20*/  STL.64 [R1+0x6e0], R148 ;  /* 0x0006e09401007387 */ /* 0x000fe80000100a00 */
[----:B------:R2:W-:Y:S03]  /*8ca30*/  STL.64 [R1+0x6e8], R150 ;  /* 0x0006e89601007387 */ /* 0x0005e60000100a00 */
[----:B------:R-:W-:Y:S08]  /*8ca40*/  HMMA.1688.F32.TF32 R196, R208, R112, R196 ;  /* 0x00000070d0c4723c */ /* 0x000ff000000810c4 */
[----:B-1----:R-:W-:Y:S08]  /*8ca50*/  HMMA.1688.F32.TF32 R152, R64, R22, R68 ;  /* 0x000000164098723c */ /* 0x002ff00000081044 */
[----:B------:R-:W-:Y:S08]  /*8ca60*/  HMMA.1688.F32.TF32 R200, R208, R4, R200 ;  /* 0x00000004d0c8723c */ /* 0x000ff000000810c8 */
[----:B--2---:R-:W-:Y:S08]  /*8ca70*/  HMMA.1688.F32.TF32 R148, R64, R42, R192 ;  /* 0x0000002a4094723c */ /* 0x004ff000000810c0 */
[----:B------:R-:W-:Y:S08]  /*8ca80*/  HMMA.1688.F32.TF32 R204, R208, R12, R204 ;  /* 0x0000000cd0cc723c */ /* 0x000ff000000810cc */
[----:B------:R-:W-:Y:S01]  /*8ca90*/  HMMA.1688.F32.TF32 R160, R164, R82, R160 ;  /* 0x00000052a4a0723c */ /* 0x000fe200000810a0 */
[----:B------:R-:W-:Y:S04]  /*8caa0*/  STL.64 [R1+0x6d0], R156 ;  /* 0x0006d09c01007387 */ /* 0x000fe80000100a00 */
[----:B------:R-:W-:Y:S03]  /*8cab0*/  STL.64 [R1+0x6d8], R158 ;  /* 0x0006d89e01007387 */ /* 0x000fe60000100a00 */
[----:B------:R-:W-:Y:S01]  /*8cac0*/  HMMA.1688.F32.TF32 R68, R64, R114, R196 ;  /* 0x000000724044723c */ /* 0x000fe200000810c4 */
[----:B------:R-:W-:Y:S04]  /*8cad0*/  STL.64 [R1+0x7c0], R152 ;  /* 0x0007c09801007387 */ /* 0x000fe80000100a00 */
[----:B------:R1:W-:Y:S04]  /*8cae0*/  STL.64 [R1+0x7c8], R154 ;  /* 0x0007c89a01007387 */ /* 0x0003e80000100a00 */
[----:B------:R-:W-:Y:S01]  /*8caf0*/  STL.64 [R1+0x7b0], R148 ;  /* 0x0007b09401007387 */ /* 0x000fe20000100a00 */
[----:B------:R-:W-:Y:S03]  /*8cb00*/  HMMA.1688.F32.TF32 R168, R164, R54, R168 ;  /* 0x00000036a4a8723c */ /* 0x000fe600000810a8 */
[----:B------:R2:W-:Y:S05]  /*8cb10*/  STL.64 [R1+0x7b8], R150 ;  /* 0x0007b89601007387 */ /* 0x0005ea0000100a00 */
[C---:B-1----:R-:W-:Y:S08]  /*8cb20*/  HMMA.1688.F32.TF32 R152, R64.reuse, R6, R200 ;  /* 0x000000064098723c */ /* 0x042ff000000810c8 */
[----:B--2---:R-:W-:Y:S08]  /*8cb30*/  HMMA.1688.F32.TF32 R148, R64, R14, R204 ;  /* 0x0000000e4094723c */ /* 0x004ff000000810cc */
[----:B------:R-:W-:Y:S08]  /*8cb40*/  HMMA.1688.F32.TF32 R160, R208, R88, R160 ;  /* 0x00000058d0a0723c */ /* 0x000ff000000810a0 */
[C---:B------:R-:W-:Y:S01]  /*8cb50*/  HMMA.1688.F32.TF32 R172, R164.reuse, R74, R172 ;  /* 0x0000004aa4ac723c */ /* 0x040fe200000810ac */
[----:B------:R-:W-:Y:S04]  /*8cb60*/  STL.64 [R1+0x7a0], R68 ;  /* 0x0007a04401007387 */ /* 0x000fe80000100a00 */
[----:B------:R-:W-:Y:S03]  /*8cb70*/  STL.64 [R1+0x7a8], R70 ;  /* 0x0007a84601007387 */ /* 0x000fe60000100a00 */
[----:B------:R-:W-:Y:S01]  /*8cb80*/  HMMA.1688.F32.TF32 R184, R164, R50, R184 ;  /* 0x00000032a4b8723c */ /* 0x000fe200000810b8 */
[----:B------:R-:W-:Y:S04]  /*8cb90*/  STL.64 [R1+0x790], R152 ;  /* 0x0007909801007387 */ /* 0x000fe80000100a00 */
[----:B------:R-:W-:Y:S03]  /*8cba0*/  STL.64 [R1+0x798], R154 ;  /* 0x0007989a01007387 */ /* 0x000fe60000100a00 */
[----:B------:R-:W-:Y:S01]  /*8cbb0*/  HMMA.1688.F32.TF32 R168, R208, R120, R168 ;  /* 0x00000078d0a8723c */ /* 0x000fe200000810a8 */
[----:B------:R-:W-:Y:S04]  /*8cbc0*/  STL.64 [R1+0x780], R148 ;  /* 0x0007809401007387 */ /* 0x000fe80000100a00 */
[----:B------:R1:W-:Y:S03]  /*8cbd0*/  STL.64 [R1+0x788], R150 ;  /* 0x0007889601007387 */ /* 0x0003e60000100a00 */
[C---:B------:R-:W-:Y:S01]  /*8cbe0*/  HMMA.1688.F32.TF32 R188, R164.reuse, R78, R188 ;  /* 0x0000004ea4bc723c */ /* 0x040fe200000810bc */
[----:B------:R-:W2:Y:S07]  /*8cbf0*/  LDL.LU R244, [R1+0xb20] ;  /* 0x000b200001f47983 */ /* 0x000eae0000300800 */
[----:B------:R-:W-:Y:S01]  /*8cc00*/  HMMA.1688.F32.TF32 R176, R164, R30, R176 ;  /* 0x0000001ea4b0723c */ /* 0x000fe200000810b0 */
[----:B------:R-:W-:Y:S01]  /*8cc10*/  IMAD.MOV.U32 R109, RZ, RZ, R242 ;  /* 0x000000ffff6d7224 */ /* 0x000fe200078e00f2 */
[----:B------:R-:W-:Y:S01]  /*8cc20*/  LDS R68, [R2+0x30480] ;  /* 0x0304800002447984 */ /* 0x000fe20000000800 */
[----:B------:R-:W-:-:S05]  /*8cc30*/  IMAD.MOV.U32 R108, RZ, RZ, R243 ;  /* 0x000000ffff6c7224 */ /* 0x000fca00078e00f3 */
[C---:B------:R-:W-:Y:S08]  /*8cc40*/  HMMA.1688.F32.TF32 R180, R164.reuse, R46, R180 ;  /* 0x0000002ea4b4723c */ /* 0x040ff000000810b4 */
[----:B------:R-:W-:Y:S01]  /*8cc50*/  HMMA.1688.F32.TF32 R212, R164, R234, R212 ;  /* 0x000000eaa4d4723c */ /* 0x000fe200000810d4 */
[----:B------:R-:W-:Y:S04]  /*8cc60*/  LDS R164, [R2+0x2c480] ;  /* 0x02c4800002a47984 */ /* 0x000fe80000000800 */
[----:B------:R-:W-:Y:S03]  /*8cc70*/  LDS R166, [R2+0x2e480] ;  /* 0x02e4800002a67984 */ /* 0x000fe60000000800 */
[----:B-1----:R-:W-:Y:S01]  /*8cc80*/  HMMA.1688.F32.TF32 R148, R64, R90, R160 ;  /* 0x0000005a4094723c */ /* 0x002fe200000810a0 */
[----:B------:R-:W-:Y:S04]  /*8cc90*/  LDS R165, [R3+0x2c480] ;  /* 0x02c4800003a57984 */ /* 0x000fe80000000800 */
[----:B------:R-:W1:Y:S03]  /*8cca0*/  LDS R167, [R3+0x2e480] ;  /* 0x02e4800003a77984 */ /* 0x000e660000000800 */
[----:B------:R-:W-:Y:S01]  /*8ccb0*/  HMMA.1688.F32.TF32 R172, R208, R8, R172 ;  /* 0x00000008d0ac723c */ /* 0x000fe200000810ac */
[----:B------:R-:W-:Y:S01]  /*8ccc0*/  IMAD.MOV.U32 R194, RZ, RZ, R105 ;  /* 0x000000ffffc27224 */ /* 0x000fe200078e0069 */
[----:B------:R-:W-:Y:S01]  /*8ccd0*/  LDS R70, [R2+0x32480] ;  /* 0x0324800002467984 */ /* 0x000fe20000000800 */
[----:B------:R-:W-:-:S02]  /*8cce0*/  IMAD.MOV.U32 R195, RZ, RZ, R104 ;  /* 0x000000ffffc37224 */ /* 0x000fc400078e0068 */
[----:B------:R-:W-:Y:S01]  /*8ccf0*/  IMAD.MOV.U32 R202, RZ, RZ, R141 ;  /* 0x000000ffffca7224 */ /* 0x000fe200078e008d */
[----:B------:R-:W-:Y:S02]  /*8cd00*/  LDS R69, [R3+0x30480] ;  /* 0x0304800003457984 */ /* 0x000fe40000000800 */
[----:B------:R-:W-:Y:S01]  /*8cd10*/  HMMA.1688.F32.TF32 R184, R208, R224, R184 ;  /* 0x000000e0d0b8723c */ /* 0x000fe200000810b8 */
[----:B------:R-:W-:Y:S01]  /*8cd20*/  IMAD.MOV.U32 R203, RZ, RZ, R140 ;  /* 0x000000ffffcb7224 */ /* 0x000fe200078e008c */
[----:B------:R-:W3:Y:S05]  /*8cd30*/  LDS R71, [R3+0x32480] ;  /* 0x0324800003477984 */ /* 0x000eea0000000800 */
[----:B------:R-:W-:Y:S01]  /*8cd40*/  STL.64 [R1+0x770], R148 ;  /* 0x0007709401007387 */ /* 0x000fe20000100a00 */
[----:B------:R-:W-:Y:S03]  /*8cd50*/  HMMA.1688.F32.TF32 R152, R64, R122, R168 ;  /* 0x0000007a4098723c */ /* 0x000fe600000810a8 */
[----:B------:R4:W-:Y:S04]  /*8cd60*/  STL.64 [R1+0x778], R150 ;  /* 0x0007789601007387 */ /* 0x0009e80000100a00 */
[----:B------:R-:W2:Y:S01]  /*8cd70*/  LDL.LU R245, [R1+0xb24] ;  /* 0x000b240001f57983 */ /* 0x000ea20000300800 */
[----:B------:R-:W-:Y:S03]  /*8cd80*/  HMMA.1688.F32.TF32 R188, R208, R92, R188 ;  /* 0x0000005cd0bc723c */ /* 0x000fe600000810bc */
[----:B------:R-:W2:Y:S04]  /*8cd90*/  LDL.LU R246, [R1+0xb28] ;  /* 0x000b280001f67983 */ /* 0x000ea80000300800 */
[----:B------:R-:W2:Y:S01]  /*8cda0*/  LDL.LU R247, [R1+0xb2c] ;  /* 0x000b2c0001f77983 */ /* 0x000ea20000300800 */
[----:B----4-:R-:W-:Y:S08]  /*8cdb0*/  HMMA.1688.F32.TF32 R148, R64, R10, R172 ;  /* 0x0000000a4094723c */ /* 0x010ff000000810ac */
[----:B------:R-:W-:Y:S01]  /*8cdc0*/  HMMA.1688.F32.TF32 R176, R208, R96, R176 ;  /* 0x00000060d0b0723c */ /* 0x000fe200000810b0 */
[----:B------:R-:W-:Y:S04]  /*8cdd0*/  STL.64 [R1+0x800], R152 ;  /* 0x0008009801007387 */ /* 0x000fe80000100a00 */
[----:B------:R4:W-:Y:S03]  /*8cde0*/  STL.64 [R1+0x808], R154 ;  /* 0x0008089a01007387 */ /* 0x0009e60000100a00 */
[C---:B------:R-:W-:Y:S07]  /*8cdf0*/  HMMA.1688.F32.TF32 R156, R64.reuse, R226, R184 ;  /* 0x000000e2409c723c */ /* 0x040fee00000810b8 */
[----:B------:R-:W-:Y:S01]  /*8ce00*/  STL.64 [R1+0x810], R148 ;  /* 0x0008109401007387 */ /* 0x000fe20000100a00 */
[C---:B----4-:R-:W-:Y:S03]  /*8ce10*/  HMMA.1688.F32.TF32 R152, R64.reuse, R94, R188 ;  /* 0x0000005e4098723c */ /* 0x050fe600000810bc */
[----:B------:R4:W-:Y:S05]  /*8ce20*/  STL.64 [R1+0x818], R150 ;  /* 0x0008189601007387 */ /* 0x0009ea0000100a00 */
[----:B----4-:R-:W-:Y:S07]  /*8ce30*/  HMMA.1688.F32.TF32 R148, R64, R98, R176 ;  /* 0x000000624094723c */ /* 0x010fee00000810b0 */
        /* <DEDUP_REMOVED lines=38> */
[----:B------:R-:W3:Y:S01]  /*8d0a0*/  LDL.64 R242, [R1+0x1f8] ;  /* 0x0001f80001f27983 */ /* 0x000ee20000100a00 */
[C---:B------:R-:W-:Y:S03]  /*8d0b0*/  HMMA.1688.F32.TF32 R180, R208.reuse, R16, R180 ;  /* 0x00000010d0b4723c */ /* 0x040fe600000810b4 */
[----:B------:R-:W3:Y:S04]  /*8d0c0*/  LDL.LU R236, [R1+0xc40] ;  /* 0x000c400001ec7983 */ /* 0x000ee80000300800 */
[----:B------:R-:W3:Y:S01]  /*8d0d0*/  LDL.LU R237, [R1+0xc44] ;  /* 0x000c440001ed7983 */ /* 0x000ee20000300800 */
[----:B------:R-:W-:Y:S03]  /*8d0e0*/  HMMA.1688.F32.TF32 R212, R208, R116, R212 ;  /* 0x00000074d0d4723c */ /* 0x000fe600000810d4 */
[----:B------:R-:W3:Y:S04]  /*8d0f0*/  LDL.LU R238, [R1+0xc48] ;  /* 0x000c480001ee7983 */ /* 0x000ee80000300800 */
[----:B------:R-:W3:Y:S04]  /*8d100*/  LDL.LU R239, [R1+0xc4c] ;  /* 0x000c4c0001ef7983 */ /* 0x000ee80000300800 */
[----:B------:R-:W3:Y:S04]  /*8d110*/  LDL.LU R168, [R1+0xb90] ;  /* 0x000b900001a87983 */ /* 0x000ee80000300800 */
[----:B------:R-:W3:Y:S01]  /*8d120*/  LDL.LU R169, [R1+0xb94] ;  /* 0x000b940001a97983 */ /* 0x000ee20000300800 */
[C---:B------:R-:W-:Y:S03]  /*8d130*/  HMMA.1688.F32.TF32 R180, R64.reuse, R18, R180 ;  /* 0x0000001240b4723c */ /* 0x040fe600000810b4 */
[----:B------:R-:W3:Y:S04]  /*8d140*/  LDL.LU R170, [R1+0xb98] ;  /* 0x000b980001aa7983 */ /* 0x000ee80000300800 */
[----:B------:R-:W3:Y:S01]  /*8d150*/  LDL.LU R171, [R1+0xb9c] ;  /* 0x000b9c0001ab7983 */ /* 0x000ee20000300800 */
[----:B------:R-:W-:Y:S03]  /*8d160*/  HMMA.1688.F32.TF32 R212, R64, R118, R212 ;  /* 0x0000007640d4723c */ /* 0x000fe600000810d4 */
        /* <DEDUP_REMOVED lines=8> */
[----:B------:R1:W-:Y:S04]  /*8d1f0*/  STL.64 [R1+0x7d0], R180 ;  /* 0x0007d0b401007387 */ /* 0x0003e80000100a00 */
[----:B------:R1:W-:Y:S01]  /*8d200*/  STL.64 [R1+0x7d8], R182 ;  /* 0x0007d8b601007387 */ /* 0x0003e20000100a00 */
[----:B------:R-:W-:-:S03]  /*8d210*/  IMAD.MOV.U32 R210, RZ, RZ, R101 ;  /* 0x000000ffffd27224 */ /* 0x000fc600078e0065 */
[----:B-1----:R-:W3:Y:S04]  /*8d220*/  LDL.LU R180, [R1+0xb40] ;  /* 0x000b400001b47983 */ /* 0x002ee80000300800 */
[----:B------:R-:W3:Y:S04]  /*8d230*/  LDL.LU R181, [R1+0xb44] ;  /* 0x000b440001b57983 */ /* 0x000ee80000300800 */
[----:B------:R-:W3:Y:S04]  /*8d240*/  LDL.LU R182, [R1+0xb48] ;  /* 0x000b480001b67983 */ /* 0x000ee80000300800 */
[----:B------:R-:W3:Y:S01]  /*8d250*/  LDL.LU R183, [R1+0xb4c] ;  /* 0x000b4c0001b77983 */ /* 0x000ee20000300800 */
[----:B------:R-:W-:-:S03]  /*8d260*/  IMAD.MOV.U32 R211, RZ, RZ, R100 ;  /* 0x000000ffffd37224 */ /* 0x000fc600078e0064 */
[----:B------:R-:W3:Y:S04]  /*8d270*/  LDL.LU R64, [R1+0xbc0] ;  /* 0x000bc00001407983 */ /* 0x000ee80000300800 */
[----:B------:R1:W-:Y:S01]  /*8d280*/  STL.64 [R1+0x760], R212 ;  /* 0x000760d401007387 */ /* 0x0003e20000100a00 */
[----:B------:R-:W-:-:S03]  /*8d290*/  IMAD.MOV.U32 R198, RZ, RZ, R109 ;  /* 0x000000ffffc67224 */ /* 0x000fc600078e006d */
[----:B------:R1:W-:Y:S01]  /*8d2a0*/  STL.64 [R1+0x768], R214 ;  /* 0x000768d601007387 */ /* 0x0003e20000100a00 */
[----:B------:R-:W-:-:S03]  /*8d2b0*/  IMAD.MOV.U32 R199, RZ, RZ, R108 ;  /* 0x000000ffffc77224 */ /* 0x000fc600078e006c */
[----:B------:R-:W3:Y:S04]  /*8d2c0*/  LDL.LU R65, [R1+0xbc4] ;  /* 0x000bc40001417983 */ /* 0x000ee80000300800 */
[----:B------:R-:W3:Y:S04]  /*8d2d0*/  LDL.LU R66, [R1+0xbc8] ;  /* 0x000bc80001427983 */ /* 0x000ee80000300800 */
[----:B------:R-:W3:Y:S04]  /*8d2e0*/  LDL.LU R67, [R1+0xbcc] ;  /* 0x000bcc0001437983 */ /* 0x000ee80000300800 */
[----:B-1----:R-:W3:Y:S04]  /*8d2f0*/  LDL.LU R212, [R1+0xba0] ;  /* 0x000ba00001d47983 */ /* 0x002ee80000300800 */
[----:B------:R-:W3:Y:S04]  /*8d300*/  LDL.LU R213, [R1+0xba4] ;  /* 0x000ba40001d57983 */ /* 0x000ee80000300800 */
[----:B------:R-:W3:Y:S04]  /*8d310*/  LDL.LU R214, [R1+0xba8] ;  /* 0x000ba80001d67983 */ /* 0x000ee80000300800 */
[----:B------:R-:W3:Y:S01]  /*8d320*/  LDL.LU R215, [R1+0xbac] ;  /* 0x000bac0001d77983 */ /* 0x000ee20000300800 */
[C---:B----4-:R-:W-:Y:S08]  /*8d330*/  HMMA.1688.F32.TF32 R196, R164.reuse, R198, R156 ;  /* 0x000000c6a4c4723c */ /* 0x050ff0000008109c */
[C---:B--2---:R-:W-:Y:S08]  /*8d340*/  HMMA.1688.F32.TF32 R192, R164.reuse, R194, R152 ;  /* 0x000000c2a4c0723c */ /* 0x044ff00000081098 */
[C---:B---3--:R-:W-:Y:S08]  /*8d350*/  HMMA.1688.F32.TF32 R208, R164.reuse, R210, R148 ;  /* 0x000000d2a4d0723c */ /* 0x048ff00000081094 */
[----:B------:R-:W-:Y:S01]  /*8d360*/  HMMA.1688.F32.TF32 R216, R164, R242, R216 ;  /* 0x000000f2a4d8723c */ /* 0x000fe200000810d8 */
[----:B------:R-:W-:Y:S01]  /*8d370*/  MOV R101, R242 ;  /* 0x000000f200657202 */ /* 0x000fe20000000f00 */
[----:B------:R-:W-:-:S02]  /*8d380*/  IMAD.MOV.U32 R100, RZ, RZ, R243 ;  /* 0x000000ffff647224 */ /* 0x000fc400078e00f3 */
[----:B------:R-:W2:Y:S04]  /*8d390*/  LDL.LU.64 R242, [R1+0x29f8] ;  /* 0x0029f80001f27983 */ /* 0x000ea80000300a00 */
[----:B------:R-:W3:Y:S04]  /*8d3a0*/  LDL.LU.64 R150, [R1+0x29f0] ;  /* 0x0029f00001967983 */ /* 0x000ee80000300a00 */
[----:B------:R-:W4:Y:S04]  /*8d3b0*/  LDL.LU.64 R154, [R1+0x29e8] ;  /* 0x0029e800019a7983 */ /* 0x000f280000300a00 */
[----:B------:R-:W2:Y:S01]  /*8d3c0*/  LDL.LU.64 R158, [R1+0x29e0] ;  /* 0x0029e000019e7983 */ /* 0x000ea20000300a00 */
[----:B------:R-:W-:Y:S01]  /*8d3d0*/  IMAD.MOV.U32 R206, RZ, RZ, R145 ;  /* 0x000000ffffce7224 */ /* 0x000fe200078e0091 */
[----:B------:R-:W-:-:S07]  /*8d3e0*/  MOV R207, R144 ;  /* 0x0000009000cf7202 */ /* 0x000fce0000000f00 */
        /* <DEDUP_REMOVED lines=17> */
[----:B------:R-:W-:Y:S08]  /*8d500*/  HMMA.1688.F32.TF32 R184, R68, R48, R184 ;  /* 0x0000003044b8723c */ /* 0x000ff000000810b8 */
[C---:B--2---:R-:W-:Y:S01]  /*8d510*/  HMMA.1688.F32.TF32 R64, R164.reuse, R158, R212 ;  /* 0x0000009ea440723c */ /* 0x044fe200000810d4 */
[----:B------:R-:W-:Y:S04]  /*8d520*/  STL.64 [R1+0x29d0], R158 ;  /* 0x0029d09e01007387 */ /* 0x000fe80000100a00 */
[----:B----4-:R2:W-:Y:S03]  /*8d530*/  STL.64 [R1+0x29d8], R154 ;  /* 0x0029d89a01007387 */ /* 0x0105e60000100a00 */
[C---:B------:R-:W-:Y:S01]  /*8d540*/  HMMA.1688.F32.TF32 R212, R164.reuse, R102, R244 ;  /* 0x00000066a4d4723c */ /* 0x040fe200000810f4 */
[----:B------:R-:W4:Y:S04]  /*8d550*/  LDL.LU R244, [R1+0xb00] ;  /* 0x000b000001f47983 */ /* 0x000f280000300800 */
[----:B------:R-:W4:Y:S04]  /*8d560*/  LDL.LU R245, [R1+0xb04] ;  /* 0x000b040001f57983 */ /* 0x000f280000300800 */
[----:B------:R-:W4:Y:S04]  /*8d570*/  LDL.LU R246, [R1+0xb08] ;  /* 0x000b080001f67983 */ /* 0x000f280000300800 */
[----:B------:R-:W4:Y:S01]  /*8d580*/  LDL.LU R247, [R1+0xb0c] ;  /* 0x000b0c0001f77983 */ /* 0x000f220000300800 */
[C---:B------:R-:W-:Y:S03]  /*8d590*/  HMMA.1688.F32.TF32 R168, R164.reuse, R154, R168 ;  /* 0x0000009aa4a8723c */ /* 0x040fe600000810a8 */
[----:B------:R-:W4:Y:S04]  /*8d5a0*/  LDL.LU R152, [R1+0xb10] ;  /* 0x000b100001987983 */ /* 0x000f280000300800 */
[----:B------:R-:W4:Y:S04]  /*8d5b0*/  LDL.LU R153, [R1+0xb14] ;  /* 0x000b140001997983 */ /* 0x000f280000300800 */
[----:B--2---:R-:W2:Y:S04]  /*8d5c0*/  LDL.LU R154, [R1+0xb18] ;  /* 0x000b1800019a7983 */ /* 0x004ea80000300800 */
[----:B------:R-:W2:Y:S01]  /*8d5d0*/  LDL.LU R155, [R1+0xb1c] ;  /* 0x000b1c00019b7983 */ /* 0x000ea20000300800 */
[C---:B------:R-:W-:Y:S08]  /*8d5e0*/  HMMA.1688.F32.TF32 R220, R164.reuse, R242, R220 ;  /* 0x000000f2a4dc723c */ /* 0x040ff000000810dc */
[----:B---3--:R-:W-:Y:S08]  /*8d5f0*/  HMMA.1688.F32.TF32 R172, R164, R150, R172 ;  /* 0x00000096a4ac723c */ /* 0x008ff000000810ac */
[C---:B------:R-:W-:Y:S01]  /*8d600*/  HMMA.1688.F32.TF32 R164, R68.reuse, R84, R208 ;  /* 0x0000005444a4723c */ /* 0x040fe200000810d0 */
[----:B------:R-:W-:Y:S04]  /*8d610*/  LDS R208, [R2+0x38480] ;  /* 0x0384800002d07984 */ /* 0x000fe80000000800 */
[----:B------:R-:W-:Y:S04]  /*8d620*/  LDS R210, [R2+0x3a480] ;  /* 0x03a4800002d27984 */ /* 0x000fe80000000800 */
[----:B------:R-:W-:Y:S04]  /*8d630*/  LDS R209, [R3+0x38480] ;  /* 0x0384800003d17984 */ /* 0x000fe80000000800 */
[----:B------:R-:W3:Y:S01]  /*8d640*/  LDS R211, [R3+0x3a480] ;  /* 0x03a4800003d37984 */ /* 0x000ee20000000800 */
        /* <DEDUP_REMOVED lines=30> */
[C---:B---3--:R-:W-:Y:S01]  /*8d830*/  HMMA.1688.F32.TF32 R216, R208.reuse, R136, R216 ;  /* 0x00000088d0d8723c */ /* 0x048fe200000810d8 */
        /* <DEDUP_REMOVED lines=20> */
[----:B------:R-:W-:Y:S01]  /*8d980*/  STL.64 [R1+0x830], R208 ;  /* 0x000830d001007387 */ /* 0x000fe20000100a00 */
[C---:B------:R-:W-:Y:S03]  /*8d990*/  HMMA.1688.F32.TF32 R192, R68.reuse, R42, R192 ;  /* 0x0000002a44c0723c */ /* 0x040fe600000810c0 */
[----:B------:R1:W-:Y:S05]  /*8d9a0*/  STL.64 [R1+0x838], R210 ;  /* 0x000838d201007387 */ /* 0x0003ea0000100a00 */
[C---:B-1----:R-:W-:Y:S01]  /*8d9b0*/  HMMA.1688.F32.TF32 R208, R68.reuse, R22, R164 ;  /* 0x0000001644d0723c */ /* 0x042fe200000810a4 */
[----:B------:R-:W-:Y:S04]  /*8d9c0*/  STL.64 [R1+0x840], R220 ;  /* 0x000840dc01007387 */ /* 0x000fe80000100a00 */
[----:B------:R-:W-:Y:S04]  /*8d9d0*/  STL.64 [R1+0x848], R222 ;  /* 0x000848de01007387 */ /* 0x000fe80000100a00 */
[----:B------:R-:W-:Y:S01]  /*8d9e0*/  STL.64 [R1+0x850], R216 ;  /* 0x000850d801007387 */ /* 0x000fe20000100a00 */
[C---:B------:R-:W-:Y:S03]  /*8d9f0*/  HMMA.1688.F32.TF32 R164, R68.reuse, R114, R196 ;  /* 0x0000007244a4723c */ /* 0x040fe600000810c4 */
[----:B------:R-:W-:Y:S05]  /*8da00*/  STL.64 [R1+0x858], R218 ;  /* 0x000858da01007387 */ /* 0x000fea0000100a00 */
[C---:B------:R-:W-:Y:S05]  /*8da10*/  HMMA.1688.F32.TF32 R196, R68.reuse, R6, R200 ;  /* 0x0000000644c4723c */ /* 0x040fea00000810c8 */
        /* <DEDUP_REMOVED lines=8> */
[----:B------:R-:W-:Y:S01]  /*8daa0*/  STL.64 [R1+0x8a8], R198 ;  /* 0x0008a8c601007387 */ /* 0x000fe20000100a00 */
[----:B------:R-:W-:Y:S01]  /*8dab0*/  HMMA.1688.F32.TF32 R172, R68, R10, R172 ;  /* 0x0000000a44ac723c */ /* 0x000fe200000810ac */
[----:B------:R-:W-:-:S02]  /*8dac0*/  IMAD.MOV.U32 R158, RZ, RZ, R101 ;  /* 0x000000ffff9e7224 */ /* 0x000fc400078e0065 */
[----:B------:R-:W-:Y:S01]  /*8dad0*/  IMAD.MOV.U32 R159, RZ, RZ, R100 ;  /* 0x000000ffff9f7224 */ /* 0x000fe200078e0064 */
[----:B------:R-:W-:Y:S04]  /*8dae0*/  LDS R164, [R2+0x30500] ;  /* 0x0305000002a47984 */ /* 0x000fe80000000800 */
[----:B----4-:R-:W-:Y:S01]  /*8daf0*/  HMMA.1688.F32.TF32 R220, R160, R242, R244 ;  /* 0x000000f2a0dc723c */ /* 0x010fe200000810f4 */
[----:B------:R-:W-:Y:S04]  /*8db00*/  STL.64 [R1+0x8b0], R192 ;  /* 0x0008b0c001007387 */ /* 0x000fe80000100a00 */
[----:B------:R1:W-:Y:S04]  /*8db10*/  STL.64 [R1+0x8b8], R194 ;  /* 0x0008b8c201007387 */ /* 0x0003e80000100a00 */
[----:B------:R-:W-:Y:S04]  /*8db20*/  LDS R166, [R2+0x32500] ;  /* 0x0325000002a67984 */ /* 0x000fe80000000800 */
[----:B------:R-:W-:Y:S01]  /*8db30*/  LDS R165, [R3+0x30500] ;  /* 0x0305000003a57984 */ /* 0x000fe20000000800 */
[C---:B-1----:R-:W-:Y:S03]  /*8db40*/  HMMA.1688.F32.TF32 R192, R68.reuse, R90, R64 ;  /* 0x0000005a44c0723c */ /* 0x042fe60000081040 */
[----:B------:R-:W1:Y:S05]  /*8db50*/  LDS R167, [R3+0x32500] ;  /* 0x0325000003a77984 */ /* 0x000e6a0000000800 */
[C---:B------:R-:W-:Y:S08]  /*8db60*/  HMMA.1688.F32.TF32 R64, R68.reuse, R122, R168 ;  /* 0x0000007a4440723c */ /* 0x040ff000000810a8 */
[C---:B------:R-:W-:Y:S07]  /*8db70*/  HMMA.1688.F32.TF32 R168, R68.reuse, R226, R184 ;  /* 0x000000e244a8723c */ /* 0x040fee00000810b8 */
        /* <DEDUP_REMOVED lines=11> */
[C---:B----4-:R-:W-:Y:S03]  /*8dc30*/  HMMA.1688.F32.TF32 R168, R68.reuse, R18, R180 ;  /* 0x0000001244a8723c */ /* 0x050fe600000810b4 */
[----:B------:R3:W-:Y:S05]  /*8dc40*/  STL.64 [R1+0x918], R66 ;  /* 0x0009184201007387 */ /* 0x0007ea0000100a00 */
[----:B---3--:R-:W-:Y:S06]  /*8dc50*/  HMMA.1688.F32.TF32 R64, R68, R118, R212 ;  /* 0x000000764440723c */ /* 0x008fec00000810d4 */
[----:B------:R3:W-:Y:S04]  /*8dc60*/  STL.64 [R1+0x930], R172 ;  /* 0x000930ac01007387 */ /* 0x0007e80000100a00 */
[----:B------:R4:W-:Y:S05]  /*8dc70*/  STL.64 [R1+0x938], R174 ;  /* 0x000938ae01007387 */ /* 0x0009ea0000100a00 */
[----:B------:R-:W-:Y:S04]  /*8dc80*/  STL.64 [R1+0x960], R168 ;  /* 0x000960a801007387 */ /* 0x000fe80000100a00 */
[----:B------:R-:W-:Y:S01]  /*8dc90*/  STL.64 [R1+0x968], R170 ;  /* 0x000968aa01007387 */ /* 0x000fe20000100a00 */
[C---:B--2---:R-:W-:Y:S03]  /*8dca0*/  HMMA.1688.F32.TF32 R216, R160.reuse, R158, R152 ;  /* 0x0000009ea0d8723c */ /* 0x044fe60000081098 */
[----:B------:R-:W-:Y:S04]  /*8dcb0*/  LDS R68, [R2+0x34500] ;  /* 0x0345000002447984 */ /* 0x000fe80000000800 */
[----:B------:R-:W-:Y:S04]  /*8dcc0*/  LDS R69, [R3+0x34500] ;  /* 0x0345000003457984 */ /* 0x000fe80000000800 */
        /* <DEDUP_REMOVED lines=36> */
[----:B------:R-:W4:Y:S04]  /*8df10*/  LDL.LU R196, [R1+0xac0] ;  /* 0x000ac00001c47983 */ /* 0x000f280000300800 */
[----:B------:R-:W4:Y:S04]  /*8df20*/  LDL.LU R197, [R1+0xac4] ;  /* 0x000ac40001c57983 */ /* 0x000f280000300800 */
[----:B------:R-:W4:Y:S04]  /*8df30*/  LDL.LU R198, [R1+0xac8] ;  /* 0x000ac80001c67983 */ /* 0x000f280000300800 */
[----:B------:R-:W4:Y:S04]  /*8df40*/  LDL.LU R199, [R1+0xacc] ;  /* 0x000acc0001c77983 */ /* 0x000f280000300800 */
[----:B------:R-:W4:Y:S04]  /*8df50*/  LDL.64 R70, [R1+0x198] ;  /* 0x0001980001467983 */ /* 0x000f280000100a00 */
[----:B------:R-:W4:Y:S04]  /*8df60*/  LDL.LU R204, [R1+0xaa0] ;  /* 0x000aa00001cc7983 */ /* 0x000f280000300800 */
[----:B------:R-:W4:Y:S04]  /*8df70*/  LDL.LU R205, [R1+0xaa4] ;  /* 0x000aa40001cd7983 */ /* 0x000f280000300800 */
[----:B------:R-:W4:Y:S04]  /*8df80*/  LDL.LU R206, [R1+0xaa8] ;  /* 0x000aa80001ce7983 */ /* 0x000f280000300800 */
[----:B------:R-:W4:Y:S04]  /*8df90*/  LDL.LU R207, [R1+0xaac] ;  /* 0x000aac0001cf7983 */ /* 0x000f280000300800 */
[----:B------:R-:W4:Y:S04]  /*8dfa0*/  LDL.64 R214, [R1+0x188] ;  /* 0x0001880001d67983 */ /* 0x000f280000100a00 */
        /* <DEDUP_REMOVED lines=17> */
[----:B-1----:R-:W4:Y:S01]  /*8e0c0*/  LDL.64 R242, [R1+0x1a8] ;  /* 0x0001a80001f27983 */ /* 0x002f220000100a00 */
[----:B--2---:R-:W-:Y:S01]  /*8e0d0*/  HMMA.1688.F32.TF32 R208, R160, R154, R208 ;  /* 0x0000009aa0d0723c */ /* 0x004fe200000810d0 */
[----:B------:R-:W-:-:S02]  /*8e0e0*/  IMAD.MOV.U32 R101, RZ, RZ, R154 ;  /* 0x000000ffff657224 */ /* 0x000fc400078e009a */
[----:B------:R-:W-:Y:S02]  /*8e0f0*/  IMAD.MOV.U32 R100, RZ, RZ, R155 ;  /* 0x000000ffff647224 */ /* 0x000fe400078e009b */
[----:B------:R-:W2:Y:S01]  /*8e100*/  LDL.LU.64 R154, [R1+0x29d8] ;  /* 0x0029d800019a7983 */ /* 0x000ea20000300a00 */
[----:B---3--:R-:W-:Y:S02]  /*8e110*/  IMAD.MOV.U32 R105, RZ, RZ, R158 ;  /* 0x000000ffff697224 */ /* 0x008fe400078e009e */
[C---:B------:R-:W-:Y:S01]  /*8e120*/  HMMA.1688.F32.TF32 R192, R160.reuse, R158, R192 ;  /* 0x0000009ea0c0723c */ /* 0x040fe200000810c0 */
[----:B------:R-:W-:Y:S02]  /*8e130*/  IMAD.MOV.U32 R104, RZ, RZ, R159 ;  /* 0x000000ffff687224 */ /* 0x000fe400078e009f */
[----:B------:R-:W3:Y:S05]  /*8e140*/  LDL.LU.64 R158, [R1+0x29d0] ;  /* 0x0029d000019e7983 */ /* 0x000eea0000300a00 */
[----:B----4-:R-:W-:Y:S01]  /*8e150*/  HMMA.1688.F32.TF32 R200, R160, R70, R200 ;  /* 0x00000046a0c8723c */ /* 0x010fe200000810c8 */
[----:B------:R-:W-:-:S02]  /*8e160*/  IMAD.MOV.U32 R141, RZ, RZ, R70 ;  /* 0x000000ffff8d7224 */ /* 0x000fc400078e0046 */
[----:B------:R-:W-:Y:S01]  /*8e170*/  IMAD.MOV.U32 R140, RZ, RZ, R71 ;  /* 0x000000ffff8c7224 */ /* 0x000fe200078e0047 */
[----:B------:R-:W-:Y:S04]  /*8e180*/  LDS R70, [R2+0x36500] ;  /* 0x0365000002467984 */ /* 0x000fe80000000800 */
[----:B------:R-:W1:Y:S01]  /*8e190*/  LDS R71, [R3+0x36500] ;  /* 0x0365000003477984 */ /* 0x000e620000000800 */
[----:B------:R-:W-:Y:S08]  /*8e1a0*/  HMMA.1688.F32.TF32 R236, R160, R250, R236 ;  /* 0x000000faa0ec723c */ /* 0x000ff000000810ec */
[----:B------:R-:W-:Y:S01]  /*8e1b0*/  HMMA.1688.F32.TF32 R216, R164, R60, R216 ;  /* 0x0000003ca4d8723c */ /* 0x000fe200000810d8 */
[----:B------:R-:W-:-:S02]  /*8e1c0*/  IMAD.MOV.U32 R145, RZ, RZ, R214 ;  /* 0x000000ffff917224 */ /* 0x000fc400078e00d6 */
[----:B------:R-:W-:-:S05]  /*8e1d0*/  IMAD.MOV.U32 R144, RZ, RZ, R215 ;  /* 0x000000ffff907224 */ /* 0x000fca00078e00d7 */
        /* <DEDUP_REMOVED lines=50> */
[C---:B------:R-:W-:Y:S08]  /*8e500*/  HMMA.1688.F32.TF32 R204, R68.reuse, R58, R204 ;  /* 0x0000003a44cc723c */ /* 0x040ff000000810cc */
[----:B------:R-:W-:Y:S01]  /*8e510*/  HMMA.1688.F32.TF32 R64, R68, R82, R64 ;  /* 0x000000524440723c */ /* 0x000fe20000081040 */
[----:B------:R-:W-:Y:S04]  /*8e520*/  STL.64 [R1+0x990], R152 ;  /* 0x0009909801007387 */ /* 0x000fe80000100a00 */
[----:B------:R1:W-:Y:S03]  /*8e530*/  STL.64 [R1+0x998], R154 ;  /* 0x0009989a01007387 */ /* 0x0003e60000100a00 */
[----:B------:R-:W-:Y:S01]  /*8e540*/  HMMA.1688.F32.TF32 R156, R164, R230, R236 ;  /* 0x000000e6a49c723c */ /* 0x000fe200000810ec */
[----:B------:R-:W-:Y:S04]  /*8e550*/  STL.64 [R1+0x9c0], R148 ;  /* 0x0009c09401007387 */ /* 0x000fe80000100a00 */
[----:B------:R2:W-:Y:S03]  /*8e560*/  STL.64 [R1+0x9c8], R150 ;  /* 0x0009c89601007387 */ /* 0x0005e60000100a00 */
[----:B------:R-:W-:Y:S08]  /*8e570*/  HMMA.1688.F32.TF32 R196, R208, R112, R196 ;  /* 0x00000070d0c4723c */ /* 0x000ff000000810c4 */
[----:B-1----:R-:W-:Y:S01]  /*8e580*/  HMMA.1688.F32.TF32 R152, R164, R22, R160 ;  /* 0x00000016a498723c */ /* 0x002fe200000810a0 */
[----:B------:R-:W-:Y:S01]  /*8e590*/  IMAD.MOV.U32 R109, RZ, RZ, R242 ;  /* 0x000000ffff6d7224 */ /* 0x000fe200078e00f2 */
[----:B------:R-:W-:Y:S01]  /*8e5a0*/  MOV R108, R243 ;  /* 0x000000f3006c7202 */ /* 0x000fe20000000f00 */
[----:B------:R-:W-:Y:S05]  /*8e5b0*/  LDS R160, [R2+0x30580] ;  /* 0x0305800002a07984 */ /* 0x000fea0000000800 */
[----:B------:R-:W-:Y:S08]  /*8e5c0*/  HMMA.1688.F32.TF32 R200, R208, R4, R200 ;  /* 0x00000004d0c8723c */ /* 0x000ff000000810c8 */
[----:B--2---:R-:W-:Y:S08]  /*8e5d0*/  HMMA.1688.F32.TF32 R148, R164, R42, R192 ;  /* 0x0000002aa494723c */ /* 0x004ff000000810c0 */
[C---:B------:R-:W-:Y:S08]  /*8e5e0*/  HMMA.1688.F32.TF32 R204, R208.reuse, R12, R204 ;  /* 0x0000000cd0cc723c */ /* 0x040ff000000810cc */
[----:B------:R-:W-:Y:S08]  /*8e5f0*/  HMMA.1688.F32.TF32 R64, R208, R88, R64 ;  /* 0x00000058d040723c */ /* 0x000ff00000081040 */
[C---:B------:R-:W-:Y:S01]  /*8e600*/  HMMA.1688.F32.TF32 R168, R68.reuse, R54, R168 ;  /* 0x0000003644a8723c */ /* 0x040fe200000810a8 */
[----:B------:R-:W-:Y:S04]  /*8e610*/  STL.64 [R1+0x9e0], R156 ;  /* 0x0009e09c01007387 */ /* 0x000fe80000100a00 */
[----:B------:R1:W-:Y:S04]  /*8e620*/  STL.64 [R1+0x9e8], R158 ;  /* 0x0009e89e01007387 */ /* 0x0003e80000100a00 */
[----:B------:R-:W-:Y:S01]  /*8e630*/  STL.64 [R1+0x9f0], R152 ;  /* 0x0009f09801007387 */ /* 0x000fe20000100a00 */
[----:B------:R-:W-:Y:S03]  /*8e640*/  HMMA.1688.F32.TF32 R172, R68, R74, R172 ;  /* 0x0000004a44ac723c */ /* 0x000fe600000810ac */
[----:B------:R2:W-:Y:S04]  /*8e650*/  STL.64 [R1+0x9f8], R154 ;  /* 0x0009f89a01007387 */ /* 0x0005e80000100a00 */
[----:B------:R-:W-:Y:S01]  /*8e660*/  LDS R162, [R2+0x32580] ;  /* 0x0325800002a27984 */ /* 0x000fe20000000800 */
[C---:B-1----:R-:W-:Y:S03]  /*8e670*/  HMMA.1688.F32.TF32 R156, R164.reuse, R114, R196 ;  /* 0x00000072a49c723c */ /* 0x042fe600000810c4 */
[----:B------:R-:W-:Y:S04]  /*8e680*/  STL.64 [R1+0xa00], R148 ;  /* 0x000a009401007387 */ /* 0x000fe80000100a00 */
[----:B------:R1:W-:Y:S01]  /*8e690*/  STL.64 [R1+0xa08], R150 ;  /* 0x000a089601007387 */ /* 0x0003e20000100a00 */
[----:B--2---:R-:W-:Y:S03]  /*8e6a0*/  HMMA.1688.F32.TF32 R152, R164, R6, R200 ;  /* 0x00000006a498723c */ /* 0x004fe600000810c8 */
[----:B------:R-:W-:Y:S04]  /*8e6b0*/  LDS R161, [R3+0x30580] ;  /* 0x0305800003a17984 */ /* 0x000fe80000000800 */
[----:B------:R-:W-:Y:S01]  /*8e6c0*/  LDS R163, [R3+0x32580] ;  /* 0x0325800003a37984 */ /* 0x000fe20000000800 */
[----:B------:R-:W-:Y:S08]  /*8e6d0*/  HMMA.1688.F32.TF32 R184, R68, R50, R184 ;  /* 0x0000003244b8723c */ /* 0x000ff000000810b8 */
[C---:B-1----:R-:W-:Y:S08]  /*8e6e0*/  HMMA.1688.F32.TF32 R148, R164.reuse, R14, R204 ;  /* 0x0000000ea494723c */ /* 0x042ff000000810cc */
[----:B------:R-:W-:Y:S08]  /*8e6f0*/  HMMA.1688.F32.TF32 R64, R164, R90, R64 ;  /* 0x0000005aa440723c */ /* 0x000ff00000081040 */
[----:B------:R-:W-:Y:S08]  /*8e700*/  HMMA.1688.F32.TF32 R168, R208, R120, R168 ;  /* 0x00000078d0a8723c */ /* 0x000ff000000810a8 */
[----:B------:R-:W-:Y:S01]  /*8e710*/  HMMA.1688.F32.TF32 R188, R68, R78, R188 ;  /* 0x0000004e44bc723c */ /* 0x000fe200000810bc */
[----:B------:R-:W-:Y:S04]  /*8e720*/  STL.64 [R1+0xa20], R156 ;  /* 0x000a209c01007387 */ /* 0x000fe80000100a00 */
[----:B------:R-:W-:Y:S04]  /*8e730*/  STL.64 [R1+0xa28], R158 ;  /* 0x000a289e01007387 */ /* 0x000fe80000100a00 */
[----:B------:R-:W-:Y:S01]  /*8e740*/  STL.64 [R1+0xa40], R152 ;  /* 0x000a409801007387 */ /* 0x000fe20000100a00 */
[C---:B------:R-:W-:Y:S03]  /*8e750*/  HMMA.1688.F32.TF32 R172, R208.reuse, R8, R172 ;  /* 0x00000008d0ac723c */ /* 0x040fe600000810ac */
[----:B------:R1:W-:Y:S04]  /*8e760*/  STL.64 [R1+0xa48], R154 ;  /* 0x000a489a01007387 */ /* 0x0003e80000100a00 */
[----:B------:R-:W-:Y:S01]  /*8e770*/  STL.64 [R1+0xa50], R148 ;  /* 0x000a509401007387 */ /* 0x000fe20000100a00 */
[C---:B------:R-:W-:Y:S03]  /*8e780*/  HMMA.1688.F32.TF32 R184, R208.reuse, R224, R184 ;  /* 0x000000e0d0b8723c */ /* 0x040fe600000810b8 */
[----:B------:R-:W-:Y:S04]  /*8e790*/  STL.64 [R1+0xa58], R150 ;  /* 0x000a589601007387 */ /* 0x000fe80000100a00 */
[----:B------:R-:W2:Y:S01]  /*8e7a0*/  LDL.LU R244, [R1+0xd50] ;  /* 0x000d500001f47983 */ /* 0x000ea20000300800 */
[----:B------:R-:W-:Y:S03]  /*8e7b0*/  HMMA.1688.F32.TF32 R188, R208, R92, R188 ;  /* 0x0000005cd0bc723c */ /* 0x000fe600000810bc */
[----:B------:R-:W-:Y:S04]  /*8e7c0*/  STL.64 [R1+0xa70], R64 ;  /* 0x000a704001007387 */ /* 0x000fe80000100a00 */
[----:B------:R3:W-:Y:S01]  /*8e7d0*/  STL.64 [R1+0xa78], R66 ;  /* 0x000a784201007387 */ /* 0x0007e20000100a00 */
[C---:B-1----:R-:W-:Y:S03]  /*8e7e0*/  HMMA.1688.F32.TF32 R152, R164.reuse, R10, R172 ;  /* 0x0000000aa498723c */ /* 0x042fe600000810ac */
[----:B------:R-:W2:Y:S04]  /*8e7f0*/  LDL.LU R245, [R1+0xd54] ;  /* 0x000d540001f57983 */ /* 0x000ea80000300800 */
[----:B------:R-:W2:Y:S01]  /*8e800*/  LDL.LU R246, [R1+0xd58] ;  /* 0x000d580001f67983 */ /* 0x000ea20000300800 */
[C---:B---3--:R-:W-:Y:S03]  /*8e810*/  HMMA.1688.F32.TF32 R64, R164.reuse, R122, R168 ;  /* 0x0000007aa440723c */ /* 0x048fe600000810a8 */
[----:B------:R-:W2:Y:S05]  /*8e820*/  LDL.LU R247, [R1+0xd5c] ;  /* 0x000d5c0001f77983 */ /* 0x000eaa0000300800 */
[C---:B------:R-:W-:Y:S11]  /*8e830*/  HMMA.1688.F32.TF32 R148, R164.reuse, R226, R184 ;  /* 0x000000e2a494723c */ /* 0x040ff600000810b8 */
[----:B------:R-:W-:Y:S04]  /*8e840*/  @!UPT UIADD3 URZ, URZ, URZ, URZ ;  /* 0x0000003f3f3ff290 */ /* 0x000fe8000fffe03f */
[----:B------:R-:W-:Y:S04]  /*8e850*/  STL.64 [R1+0xb00], R64 ;  /* 0x000b004001007387 */ /* 0x000fe80000100a00 */
[----:B------:R1:W-:Y:S02]  /*8e860*/  STL.64 [R1+0xb08], R66 ;  /* 0x000b084201007387 */ /* 0x0003e40000100a00 */
[----:B-1----:R-:W-:Y:S02]  /*8e870*/  HMMA.1688.F32.TF32 R64, R164, R94, R188 ;  /* 0x0000005ea440723c */ /* 0x002fe400000810bc */
[----:B------:R-:W-:Y:S04]  /*8e880*/  STL.64 [R1+0xaf0], R152 ;  /* 0x000af09801007387 */ /* 0x000fe80000100a00 */
[----:B------:R-:W-:Y:S04]  /*8e890*/  STL.64 [R1+0xaf8], R154 ;  /* 0x000af89a01007387 */ /* 0x000fe80000100a00 */
[----:B------:R-:W3:Y:S04]  /*8e8a0*/  LDL.LU R184, [R1+0xe10] ;  /* 0x000e100001b87983 */ /* 0x000ee80000300800 */
[----:B------:R-:W-:Y:S04]  /*8e8b0*/  STL.64 [R1+0xae0], R148 ;  /* 0x000ae09401007387 */ /* 0x000fe80000100a00 */
[----:B------:R-:W-:Y:S05]  /*8e8c0*/  STL.64 [R1+0xae8], R150 ;  /* 0x000ae89601007387 */ /* 0x000fea0000100a00 */
        /* <DEDUP_REMOVED lines=48> */
[----:B------:R-:W-:Y:S03]  /*8ebd0*/  HMMA.1688.F32.TF32 R212, R68, R234, R212 ;  /* 0x000000ea44d4723c */ /* 0x000fe600000810d4 */
[----:B------:R-:W-:Y:S04]  /*8ebe0*/  LDS R68, [R2+0x2c580] ;  /* 0x02c5800002447984 */ /* 0x000fe80000000800 */
[----:B------:R-:W-:Y:S01]  /*8ebf0*/  LDS R70, [R2+0x2e580] ;  /* 0x02e5800002467984 */ /* 0x000fe20000000800 */
[C---:B------:R-:W-:Y:S03]  /*8ec00*/  HMMA.1688.F32.TF32 R176, R208.reuse, R96, R176 ;  /* 0x00000060d0b0723c */ /* 0x040fe600000810b0 */
[----:B------:R-:W-:Y:S04]  /*8ec10*/  LDS R69, [R3+0x2c580] ;  /* 0x02c5800003457984 */ /* 0x000fe80000000800 */
[----:B------:R-:W2:Y:S01]  /*8ec20*/  LDS R71, [R3+0x2e580] ;  /* 0x02e5800003477984 */ /* 0x000ea20000000800 */
[C---:B------:R-:W-:Y:S08]  /*8ec30*/  HMMA.1688.F32.TF32 R180, R208.reuse, R16, R180 ;  /* 0x00000010d0b4723c */ /* 0x040ff000000810b4 */
[----:B------:R-:W-:Y:S08]  /*8ec40*/  HMMA.1688.F32.TF32 R212, R208, R116, R212 ;  /* 0x00000074d0d4723c */ /* 0x000ff000000810d4 */
[C---:B------:R-:W-:Y:S08]  /*8ec50*/  HMMA.1688.F32.TF32 R176, R164.reuse, R98, R176 ;  /* 0x00000062a4b0723c */ /* 0x040ff000000810b0 */
[C---:B------:R-:W-:Y:S08]  /*8ec60*/  HMMA.1688.F32.TF32 R180, R164.reuse, R18, R180 ;  /* 0x00000012a4b4723c */ /* 0x040ff000000810b4 */
[----:B------:R-:W-:Y:S07]  /*8ec70*/  HMMA.1688.F32.TF32 R212, R164, R118, R212 ;  /* 0x00000076a4d4723c */ /* 0x000fee00000810d4 */
[----:B------:R1:W-:Y:S04]  /*8ec80*/  STL.64 [R1+0xac0], R176 ;  /* 0x000ac0b001007387 */ /* 0x0003e80000100a00 */
[----:B------:R1:W-:Y:S04]  /*8ec90*/  STL.64 [R1+0xac8], R178 ;  /* 0x000ac8b201007387 */ /* 0x0003e80000100a00 */
[----:B-1----:R-:W4:Y:S04]  /*8eca0*/  LDL.LU R176, [R1+0xdf0] ;  /* 0x000df00001b07983 */ /* 0x002f280000300800 */
[----:B------:R-:W4:Y:S04]  /*8ecb0*/  LDL.LU R177, [R1+0xdf4] ;  /* 0x000df40001b17983 */ /* 0x000f280000300800 */
[----:B------:R-:W4:Y:S04]  /*8ecc0*/  LDL.LU R178, [R1+0xdf8] ;  /* 0x000df80001b27983 */ /* 0x000f280000300800 */
[----:B------:R-:W4:Y:S04]  /*8ecd0*/  LDL.LU R179, [R1+0xdfc] ;  /* 0x000dfc0001b37983 */ /* 0x000f280000300800 */
[----:B------:R1:W-:Y:S04]  /*8ece0*/  STL.64 [R1+0xab0], R180 ;  /* 0x000ab0b401007387 */ /* 0x0003e80000100a00 */
[----:B------:R1:W-:Y:S04]  /*8ecf0*/  STL.64 [R1+0xab8], R182 ;  /* 0x000ab8b601007387 */ /* 0x0003e80000100a00 */
[----:B-1----:R-:W4:Y:S04]  /*8ed00*/  LDL.LU R180, [R1+0xde0] ;  /* 0x000de00001b47983 */ /* 0x002f280000300800 */
        /* <DEDUP_REMOVED lines=8> */
[----:B------:R-:W4:Y:S01]  /*8ed90*/  LDL.LU R167, [R1+0xd7c] ;  /* 0x000d7c0001a77983 */ /* 0x000f220000300800 */
[----:B------:R-:W-:-:S02]  /*8eda0*/  IMAD.MOV.U32 R210, RZ, RZ, R101 ;  /* 0x000000ffffd27224 */ /* 0x000fc400078e0065 */
[----:B------:R-:W-:Y:S01]  /*8edb0*/  IMAD.MOV.U32 R211, RZ, RZ, R100 ;  /* 0x000000ffffd37224 */ /* 0x000fe200078e0064 */
[----:B------:R-:W-:Y:S01]  /*8edc0*/  MOV R198, R109 ;  /* 0x0000006d00c67202 */ /* 0x000fe20000000f00 */
[----:B------:R-:W-:Y:S01]  /*8edd0*/  IMAD.MOV.U32 R194, RZ, RZ, R105 ;  /* 0x000000ffffc27224 */ /* 0x000fe200078e0069 */
[----:B-1----:R-:W4:Y:S01]  /*8ede0*/  LDL.LU R212, [R1+0xd60] ;  /* 0x000d600001d47983 */ /* 0x002f220000300800 */
[----:B------:R-:W-:Y:S02]  /*8edf0*/  IMAD.MOV.U32 R195, RZ, RZ, R104 ;  /* 0x000000ffffc37224 */ /* 0x000fe400078e0068 */
[----:B------:R-:W-:Y:S01]  /*8ee00*/  IMAD.MOV.U32 R199, RZ, RZ, R108 ;  /* 0x000000ffffc77224 */ /* 0x000fe200078e006c */
[----:B------:R-:W4:Y:S04]  /*8ee10*/  LDL.LU R213, [R1+0xd64] ;  /* 0x000d640001d57983 */ /* 0x000f280000300800 */
[----:B------:R-:W4:Y:S04]  /*8ee20*/  LDL.LU R214, [R1+0xd68] ;  /* 0x000d680001d67983 */ /* 0x000f280000300800 */
[----:B------:R-:W4:Y:S01]  /*8ee30*/  LDL.LU R215, [R1+0xd6c] ;  /* 0x000d6c0001d77983 */ /* 0x000f220000300800 */
[C---:B--2---:R-:W-:Y:S08]  /*8ee40*/  HMMA.1688.F32.TF32 R192, R68.reuse, R194, R152 ;  /* 0x000000c244c0723c */ /* 0x044ff00000081098 */
[C---:B---3--:R-:W-:Y:S08]  /*8ee50*/  HMMA.1688.F32.TF32 R208, R68.reuse, R210, R148 ;  /* 0x000000d244d0723c */ /* 0x048ff00000081094 */
[----:B----4-:R-:W-:Y:S01]  /*8ee60*/  HMMA.1688.F32.TF32 R216, R68, R242, R216 ;  /* 0x000000f244d8723c */ /* 0x010fe200000810d8 */
[----:B------:R-:W-:-:S02]  /*8ee70*/  IMAD.MOV.U32 R101, RZ, RZ, R242 ;  /* 0x000000ffff657224 */ /* 0x000fc400078e00f2 */
[----:B------:R-:W-:Y:S02]  /*8ee80*/  IMAD.MOV.U32 R100, RZ, RZ, R243 ;  /* 0x000000ffff647224 */ /* 0x000fe400078e00f3 */
[----:B------:R-:W2:Y:S04]  /*8ee90*/  LDL.LU.64 R242, [R1+0x29c8] ;  /* 0x0029c80001f27983 */ /* 0x000ea80000300a00 */
[----:B------:R-:W3:Y:S04]  /*8eea0*/  LDL.LU.64 R150, [R1+0x29c0] ;  /* 0x0029c00001967983 */ /* 0x000ee80000300a00 */
[----:B------:R-:W4:Y:S01]  /*8eeb0*/  LDL.LU.64 R154, [R1+0x29b8] ;  /* 0x0029b800019a7983 */ /* 0x000f220000300a00 */
[----:B------:R-:W-:Y:S03]  /*8eec0*/  HMMA.1688.F32.TF32 R196, R68, R198, R156 ;  /* 0x000000c644c4723c */ /* 0x000fe6000008109c */
[----:B------:R-:W3:Y:S01]  /*8eed0*/  LDL.LU.64 R158, [R1+0x29b0] ;  /* 0x0029b000019e7983 */ /* 0x000ee20000300a00 */
[----:B------:R-:W-:-:S02]  /*8eee0*/  IMAD.MOV.U32 R202, RZ, RZ, R141 ;  /* 0x000000ffffca7224 */ /* 0x000fc400078e008d */
[----:B------:R-:W-:Y:S02]  /*8eef0*/  IMAD.MOV.U32 R203, RZ, RZ, R140 ;  /* 0x000000ffffcb7224 */ /* 0x000fe400078e008c */
[----:B------:R-:W-:Y:S02]  /*8ef00*/  IMAD.MOV.U32 R206, RZ, RZ, R145 ;  /* 0x000000ffffce7224 */ /* 0x000fe400078e0091 */
[----:B------:R-:W-:Y:S01]  /*8ef10*/  IMAD.MOV.U32 R207, RZ, RZ, R144 ;  /* 0x000000ffffcf7224 */ /* 0x000fe200078e0090 */
[----:B------:R-:W-:Y:S08]  /*8ef20*/  HMMA.1688.F32.TF32 R216, R160, R60, R216 ;  /* 0x0000003ca0d8723c */ /* 0x000ff000000810d8 */
[C---:B------:R-:W-:Y:S08]  /*8ef30*/  HMMA.1688.F32.TF32 R236, R68.reuse, R250, R236 ;  /* 0x000000fa44ec723c */ /* 0x040ff000000810ec */
[C---:B------:R-:W-:Y:S08]  /*8ef40*/  HMMA.1688.F32.TF32 R184, R68.reuse, R146, R184 ;  /* 0x0000009244b8723c */ /* 0x040ff000000810b8 */
[----:B------:R-:W-:Y:S08]  /*8ef50*/  HMMA.1688.F32.TF32 R188, R68, R142, R188 ;  /* 0x0000008e44bc723c */ /* 0x000ff000000810bc */
[C---:B------:R-:W-:Y:S08]  /*8ef60*/  HMMA.1688.F32.TF32 R236, R160.reuse, R32, R236 ;  /* 0x00000020a0ec723c */ /* 0x040ff000000810ec */
        /* <DEDUP_REMOVED lines=13> */
[----:B------:R-:W-:Y:S08]  /*8f040*/  HMMA.1688.F32.TF32 R204, R160, R56, R204 ;  /* 0x00000038a0cc723c */ /* 0x000ff000000810cc */
[----:B-1----:R-:W-:Y:S08]  /*8f050*/  HMMA.1688.F32.TF32 R216, R164, R62, R216 ;  /* 0x0000003ea4d8723c */ /* 0x002ff000000810d8 */
[C---:B------:R-:W-:Y:S08]  /*8f060*/  HMMA.1688.F32.TF32 R188, R160.reuse, R76, R188 ;  /* 0x0000004ca0bc723c */ /* 0x040ff000000810bc */
[C---:B------:R-:W-:Y:S08]  /*8f070*/  HMMA.1688.F32.TF32 R176, R160.reuse, R28, R176 ;  /* 0x0000001ca0b0723c */ /* 0x040ff000000810b0 */
[C---:B------:R-:W-:Y:S08]  /*8f080*/  HMMA.1688.F32.TF32 R180, R160.reuse, R44, R180 ;  /* 0x0000002ca0b4723c */ /* 0x040ff000000810b4 */
[----:B------:R-:W-:Y:S08]  /*8f090*/  HMMA.1688.F32.TF32 R212, R160, R232, R212 ;  /* 0x000000e8a0d4723c */ /* 0x000ff000000810d4 */
[C---:B--2---:R-:W-:Y:S08]  /*8f0a0*/  HMMA.1688.F32.TF32 R220, R68.reuse, R242, R220 ;  /* 0x000000f244dc723c */ /* 0x044ff000000810dc */
[C---:B----4-:R-:W-:Y:S08]  /*8f0b0*/  HMMA.1688.F32.TF32 R168, R68.reuse, R154, R168 ;  /* 0x0000009a44a8723c */ /* 0x050ff000000810a8 */
[C---:B---3--:R-:W-:Y:S08]  /*8f0c0*/  HMMA.1688.F32.TF32 R172, R68.reuse, R150, R172 ;  /* 0x0000009644ac723c */ /* 0x048ff000000810ac */
        /* <DEDUP_REMOVED lines=9> */
[----:B------:R-:W-:Y:S01]  /*8f160*/  HMMA.1688.F32.TF32 R172, R160, R72, R172 ;  /* 0x00000048a0ac723c */ /* 0x000fe200000810ac */
[----:B------:R-:W-:Y:S04]  /*8f170*/  LDS R160, [R2+0x3c580] ;  /* 0x03c5800002a07984 */ /* 0x000fe80000000800 */
[----:B------:R-:W-:Y:S04]  /*8f180*/  LDS R162, [R2+0x3e580] ;  /* 0x03e5800002a27984 */ /* 0x000fe80000000800 */
[----:B------:R-:W-:Y:S04]  /*8f190*/  LDS R161, [R3+0x3c580] ;  /* 0x03c5800003a17984 */ /* 0x000fe80000000800 */
[----:B------:R-:W2:Y:S01]  /*8f1a0*/  LDS R163, [R3+0x3e580] ;  /* 0x03e5800003a37984 */ /* 0x000ea20000000800 */
[----:B-1----:R-:W-:Y:S03]  /*8f1b0*/  HMMA.1688.F32.TF32 R216, R208, R136, R216 ;  /* 0x00000088d0d8723c */ /* 0x002fe600000810d8 */
[----:B------:R1:W-:Y:S04]  /*8f1c0*/  STL.64 [R1+0x29a8], R158 ;  /* 0x0029a89e01007387 */ /* 0x0003e80000100a00 */
[----:B------:R-:W3:Y:S04]  /*8f1d0*/  LDL.LU R244, [R1+0xec0] ;  /* 0x000ec00001f47983 */ /* 0x000ee80000300800 */
[----:B------:R-:W3:Y:S04]  /*8f1e0*/  LDL.LU R245, [R1+0xec4] ;  /* 0x000ec40001f57983 */ /* 0x000ee80000300800 */
[----:B------:R-:W3:Y:S04]  /*8f1f0*/  LDL.LU R246, [R1+0xec8] ;  /* 0x000ec80001f67983 */ /* 0x000ee80000300800 */
[----:B------:R-:W3:Y:S04]  /*8f200*/  LDL.LU R247, [R1+0xecc] ;  /* 0x000ecc0001f77983 */ /* 0x000ee80000300800 */
[----:B------:R-:W4:Y:S04]  /*8f210*/  LDL.LU R156, [R1+0xed0] ;  /* 0x000ed000019c7983 */ /* 0x000f280000300800 */
[----:B------:R-:W4:Y:S04]  /*8f220*/  LDL.LU R157, [R1+0xed4] ;  /* 0x000ed400019d7983 */ /* 0x000f280000300800 */
[----:B-1----:R-:W4:Y:S04]  /*8f230*/  LDL.LU R158, [R1+0xed8] ;  /* 0x000ed800019e7983 */ /* 0x002f280000300800 */
[----:B------:R-:W4:Y:S01]  /*8f240*/  LDL.LU R159, [R1+0xedc] ;  /* 0x000edc00019f7983 */ /* 0x000f220000300800 */
[----:B--2---:R-:W-:Y:S11]  /*8f250*/  HMMA.1688.F32.TF32 R216, R160, R138, R216 ;  /* 0x0000008aa0d8723c */ /* 0x004ff600000810d8 */
[----:B------:R-:W-:Y:S11]  /*8f260*/  @!UPT UIADD3 URZ, URZ, URZ, URZ ;  /* 0x0000003f3f3ff290 */ /* 0x000ff6000fffe03f */
[----:B------:R-:W-:Y:S01]  /*8f270*/  @!UPT UIADD3 URZ, URZ, URZ, URZ ;  /* 0x0000003f3f3ff290 */ /* 0x000fe2000fffe03f */
[----:B------:R1:W-:Y:S04]  /*8f280*/  STL.64 [R1+0xaa0], R216 ;  /* 0x000aa0d801007387 */ /* 0x0003e80000100a00 */
[----:B------:R2:W-:Y:S04]  /*8f290*/  STL.64 [R1+0xaa8], R218 ;  /* 0x000aa8da01007387 */ /* 0x0005e80000100a00 */
[----:B-1----:R-:W3:Y:S04]  /*8f2a0*/  LDL.LU R216, [R1+0xee0] ;  /* 0x000ee00001d87983 */ /* 0x002ee80000300800 */
[----:B------:R-:W3:Y:S04]  /*8f2b0*/  LDL.LU R217, [R1+0xee4] ;  /* 0x000ee40001d97983 */ /* 0x000ee80000300800 */
[----:B--2---:R-:W2:Y:S04]  /*8f2c0*/  LDL.LU R218, [R1+0xee8] ;  /* 0x000ee80001da7983 */ /* 0x004ea80000300800 */
[----:B------:R-:W2:Y:S01]  /*8f2d0*/  LDL.LU R219, [R1+0xeec] ;  /* 0x000eec0001db7983 */ /* 0x000ea20000300800 */
[C---:B------:R-:W-:Y:S08]  /*8f2e0*/  HMMA.1688.F32.TF32 R220, R164.reuse, R126, R220 ;  /* 0x0000007ea4dc723c */ /* 0x040ff000000810dc */
[C---:B------:R-:W-:Y:S08]  /*8f2f0*/  HMMA.1688.F32.TF32 R236, R164.reuse, R34, R236 ;  /* 0x00000022a4ec723c */ /* 0x040ff000000810ec */
[----:B------:R-:W-:Y:S08]  /*8f300*/  HMMA.1688.F32.TF32 R68, R164, R86, R68 ;  /* 0x00000056a444723c */ /* 0x000ff00000081044 */
        /* <DEDUP_REMOVED lines=8> */
[----:B------:R-:W-:Y:S01]  /*8f390*/  HMMA.1688.F32.TF32 R204, R164, R58, R204 ;  /* 0x0000003aa4cc723c */ /* 0x000fe200000810cc */
[----:B------:R-:W-:Y:S04]  /*8f3a0*/  STL.64 [R1+0xa90], R220 ;  /* 0x000a90dc01007387 */ /* 0x000fe80000100a00 */
[----:B------:R1:W-:Y:S03]  /*8f3b0*/  STL.64 [R1+0xa98], R222 ;  /* 0x000a98de01007387 */ /* 0x0003e60000100a00 */
[----:B------:R-:W-:Y:S08]  /*8f3c0*/  HMMA.1688.F32.TF32 R236, R160, R230, R236 ;  /* 0x000000e6a0ec723c */ /* 0x000ff000000810ec */
[----:B------:R-:W-:Y:S08]  /*8f3d0*/  HMMA.1688.F32.TF32 R196, R208, R112, R196 ;  /* 0x00000070d0c4723c */ /* 0x000ff000000810c4 */
[----:B-1----:R-:W-:Y:S08]  /*8f3e0*/  HMMA.1688.F32.TF32 R220, R160, R22, R68 ;  /* 0x00000016a0dc723c */ /* 0x002ff00000081044 */
[----:B------:R-:W-:Y:S08]  /*8f3f0*/  HMMA.1688.F32.TF32 R200, R208, R4, R200 ;  /* 0x00000004d0c8723c */ /* 0x000ff000000810c8 */
[----:B------:R-:W-:Y:S08]  /*8f400*/  HMMA.1688.F32.TF32 R192, R160, R42, R192 ;  /* 0x0000002aa0c0723c */ /* 0x000ff000000810c0 */
[----:B------:R-:W-:Y:S08]  /*8f410*/  HMMA.1688.F32.TF32 R204, R208, R12, R204 ;  /* 0x0000000cd0cc723c */ /* 0x000ff000000810cc */
[C---:B------:R-:W-:Y:S08]  /*8f420*/  HMMA.1688.F32.TF32 R64, R164.reuse, R82, R64 ;  /* 0x00000052a440723c */ /* 0x040ff00000081040 */
[----:B------:R-:W-:Y:S01]  /*8f430*/  HMMA.1688.F32.TF32 R168, R164, R54, R168 ;  /* 0x00000036a4a8723c */ /* 0x000fe200000810a8 */
[----:B------:R-:W-:Y:S04]  /*8f440*/  STL.64 [R1+0xa80], R236 ;  /* 0x000a80ec01007387 */ /* 0x000fe80000100a00 */
[----:B------:R-:W-:Y:S03]  /*8f450*/  STL.64 [R1+0xa88], R238 ;  /* 0x000a88ee01007387 */ /* 0x000fe60000100a00 */
[C---:B------:R-:W-:Y:S01]  /*8f460*/  HMMA.1688.F32.TF32 R68, R160.reuse, R114, R196 ;  /* 0x00000072a044723c */ /* 0x040fe200000810c4 */
[----:B------:R-:W-:Y:S04]  /*8f470*/  STL.64 [R1+0xb70], R220 ;  /* 0x000b70dc01007387 */ /* 0x000fe80000100a00 */
[----:B------:R-:W-:Y:S03]  /*8f480*/  STL.64 [R1+0xb78], R222 ;  /* 0x000b78de01007387 */ /* 0x000fe60000100a00 */
        /* <DEDUP_REMOVED lines=8> */
[----:B------:R-:W-:Y:S01]  /*8f510*/  HMMA.1688.F32.TF32 R188, R164, R78, R188 ;  /* 0x0000004ea4bc723c */ /* 0x000fe200000810bc */
[----:B------:R-:W-:Y:S04]  /*8f520*/  STL.64 [R1+0xb50], R68 ;  /* 0x000b504401007387 */ /* 0x000fe80000100a00 */
[----:B------:R-:W-:Y:S04]  /*8f530*/  STL.64 [R1+0xb58], R70 ;  /* 0x000b584601007387 */ /* 0x000fe80000100a00 */
[----:B------:R-:W-:Y:S01]  /*8f540*/  STL.64 [R1+0xb40], R196 ;  /* 0x000b40c401007387 */ /* 0x000fe20000100a00 */
[----:B------:R-:W-:Y:S03]  /*8f550*/  HMMA.1688.F32.TF32 R172, R208, R8, R172 ;  /* 0x00000008d0ac723c */ /* 0x000fe600000810ac */
[----:B------:R-:W-:Y:S04]  /*8f560*/  STL.64 [R1+0xb48], R198 ;  /* 0x000b48c601007387 */ /* 0x000fe80000100a00 */
[----:B------:R-:W-:Y:S01]  /*8f570*/  STL.64 [R1+0xb30], R192 ;  /* 0x000b30c001007387 */ /* 0x000fe20000100a00 */
[----:B------:R-:W-:Y:S03]  /*8f580*/  HMMA.1688.F32.TF32 R176, R164, R30, R176 ;  /* 0x0000001ea4b0723c */ /* 0x000fe600000810b0 */
[----:B------:R1:W-:Y:S01]  /*8f590*/  STL.64 [R1+0xb38], R194 ;  /* 0x000b38c201007387 */ /* 0x0003e20000100a00 */
[----:B------:R-:W-:-:S02]  /*8f5a0*/  IMAD.MOV.U32 R105, RZ, RZ, R250 ;  /* 0x000000ffff697224 */ /* 0x000fc400078e00fa */
[----:B------:R-:W-:Y:S01]  /*8f5b0*/  IMAD.MOV.U32 R104, RZ, RZ, R251 ;  /* 0x000000ffff687224 */ /* 0x000fe200078e00fb */
[----:B------:R-:W-:Y:S01]  /*8f5c0*/  LDS R68, [R2+0x30600] ;  /* 0x0306000002447984 */ /* 0x000fe20000000800 */
[----:B------:R-:W-:Y:S03]  /*8f5d0*/  HMMA.1688.F32.TF32 R184, R208, R224, R184 ;  /* 0x000000e0d0b8723c */ /* 0x000fe600000810b8 */
[----:B------:R-:W-:Y:S04]  /*8f5e0*/  LDS R70, [R2+0x32600] ;  /* 0x0326000002467984 */ /* 0x000fe80000000800 */
[----:B------:R-:W-:Y:S01]  /*8f5f0*/  LDS R69, [R3+0x30600] ;  /* 0x0306000003457984 */ /* 0x000fe20000000800 */
[----:B-1----:R-:W-:Y:S03]  /*8f600*/  HMMA.1688.F32.TF32 R192, R160, R90, R64 ;  /* 0x0000005aa0c0723c */ /* 0x002fe60000081040 */
[----:B------:R-:W-:Y:S05]  /*8f610*/  LDS R71, [R3+0x32600] ;  /* 0x0326000003477984 */ /* 0x000fea0000000800 */
[----:B------:R-:W-:Y:S08]  /*8f620*/  HMMA.1688.F32.TF32 R180, R164, R46, R180 ;  /* 0x0000002ea4b4723c */ /* 0x000ff000000810b4 */
[----:B------:R-:W-:Y:S08]  /*8f630*/  HMMA.1688.F32.TF32 R64, R160, R122, R168 ;  /* 0x0000007aa040723c */ /* 0x000ff000000810a8 */
[----:B------:R-:W-:Y:S08]  /*8f640*/  HMMA.1688.F32.TF32 R188, R208, R92, R188 ;  /* 0x0000005cd0bc723c */ /* 0x000ff000000810bc */
[----:B------:R-:W-:Y:S01]  /*8f650*/  HMMA.1688.F32.TF32 R212, R164, R234, R212 ;  /* 0x000000eaa4d4723c */ /* 0x000fe200000810d4 */
[----:B------:R-:W-:Y:S04]  /*8f660*/  STL.64 [R1+0xb20], R192 ;  /* 0x000b20c001007387 */ /* 0x000fe80000100a00 */
[----:B------:R-:W-:Y:S03]  /*8f670*/  STL.64 [R1+0xb28], R194 ;  /* 0x000b28c201007387 */ /* 0x000fe60000100a00 */
[----:B------:R-:W-:Y:S01]  /*8f680*/  HMMA.1688.F32.TF32 R172, R160, R10, R172 ;  /* 0x0000000aa0ac723c */ /* 0x000fe200000810ac */
[----:B------:R-:W-:Y:S04]  /*8f690*/  STL.64 [R1+0xbe0], R64 ;  /* 0x000be04001007387 */ /* 0x000fe80000100a00 */
[----:B------:R1:W-:Y:S03]  /*8f6a0*/  STL.64 [R1+0xbe8], R66 ;  /* 0x000be84201007387 */ /* 0x0003e60000100a00 */
[----:B------:R-:W-:Y:S01]  /*8f6b0*/  HMMA.1688.F32.TF32 R176, R208, R96, R176 ;  /* 0x00000060d0b0723c */ /* 0x000fe200000810b0 */
[----:B------:R-:W-:Y:S04]  /*8f6c0*/  LDS R164, [R2+0x2c600] ;  /* 0x02c6000002a47984 */ /* 0x000fe80000000800 */
[----:B------:R-:W-:Y:S03]  /*8f6d0*/  LDS R166, [R2+0x2e600] ;  /* 0x02e6000002a67984 */ /* 0x000fe60000000800 */
[----:B------:R-:W-:Y:S01]  /*8f6e0*/  HMMA.1688.F32.TF32 R168, R160, R226, R184 ;  /* 0x000000e2a0a8723c */ /* 0x000fe200000810b8 */
[----:B------:R-:W-:Y:S04]  /*8f6f0*/  LDS R165, [R3+0x2c600] ;  /* 0x02c6000003a57984 */ /* 0x000fe80000000800 */
[----:B------:R-:W3:Y:S03]  /*8f700*/  LDS R167, [R3+0x2e600] ;  /* 0x02e6000003a77984 */ /* 0x000ee60000000800 */
[----:B------:R-:W-:Y:S08]  /*8f710*/  HMMA.1688.F32.TF32 R180, R208, R16, R180 ;  /* 0x00000010d0b4723c */ /* 0x000ff000000810b4 */
[----:B-1----:R-:W-:Y:S08]  /*8f720*/  HMMA.1688.F32.TF32 R64, R160, R94, R188 ;  /* 0x0000005ea040723c */ /* 0x002ff000000810bc */
[----:B------:R-:W-:Y:S01]  /*8f730*/  HMMA.1688.F32.TF32 R212, R208, R116, R212 ;  /* 0x00000074d0d4723c */ /* 0x000fe200000810d4 */
        /* <DEDUP_REMOVED lines=10> */
[----:B------:R-:W-:-:S05]  /*8f7e0*/  MOV R211, R100 ;  /* 0x0000006400d37202 */ /* 0x000fca0000000f00 */
[----:B------:R-:W-:Y:S04]  /*8f7f0*/  STL.64 [R1+0xba0], R172 ;  /* 0x000ba0ac01007387 */ /* 0x000fe80000100a00 */
[----:B------:R-:W-:Y:S01]  /*8f800*/  STL.64 [R1+0xba8], R174 ;  /* 0x000ba8ae01007387 */ /* 0x000fe20000100a00 */
[C---:B---3--:R-:W-:Y:S03]  /*8f810*/  HMMA.1688.F32.TF32 R236, R164.reuse, R250, R244 ;  /* 0x000000faa4ec723c */ /* 0x048fe600000810f4 */
[----:B------:R1:W-:Y:S04]  /*8f820*/  STL.64 [R1+0xb90], R168 ;  /* 0x000b90a801007387 */ /* 0x0003e80000100a00 */
[----:B------:R2:W-:Y:S01]  /*8f830*/  STL.64 [R1+0xb98], R170 ;  /* 0x000b98aa01007387 */ /* 0x0005e20000100a00 */
[----:B----4-:R-:W-:Y:S03]  /*8f840*/  HMMA.1688.F32.TF32 R220, R164, R242, R156 ;  /* 0x000000f2a4dc723c */ /* 0x010fe6000008109c */
[----:B------:R-:W-:Y:S04]  /*8f850*/  LDS R160, [R2+0x34600] ;  /* 0x0346000002a07984 */ /* 0x000fe80000000800 */
[----:B------:R3:W-:Y:S04]  /*8f860*/  STL.64 [R1+0xb10], R64 ;  /* 0x000b104001007387 */ /* 0x0007e80000100a00 */
[----:B------:R2:W-:Y:S04]  /*8f870*/  STL.64 [R1+0xb18], R66 ;  /* 0x000b184201007387 */ /* 0x0005e80000100a00 */
[----:B------:R-:W4:Y:S04]  /*8f880*/  LDL.LU R244, [R1+0xef0] ;  /* 0x000ef00001f47983 */ /* 0x000f280000300800 */
        /* <DEDUP_REMOVED lines=32> */
[----:B------:R-:W4:Y:S04]  /*8fa90*/  LDL.64 R214, [R1+0x1a8] ;  /* 0x0001a80001d67983 */ /* 0x000f280000100a00 */
[----:B------:R-:W4:Y:S04]  /*8faa0*/  LDL.LU R200, [R1+0xe80] ;  /* 0x000e800001c87983 */ /* 0x000f280000300800 */
[----:B------:R-:W4:Y:S04]  /*8fab0*/  LDL.LU R201, [R1+0xe84] ;  /* 0x000e840001c97983 */ /* 0x000f280000300800 */
[----:B------:R-:W4:Y:S04]  /*8fac0*/  LDL.LU R202, [R1+0xe88] ;  /* 0x000e880001ca7983 */ /* 0x000f280000300800 */
[----:B------:R-:W4:Y:S04]  /*8fad0*/  LDL.LU R203, [R1+0xe8c] ;  /* 0x000e8c0001cb7983 */ /* 0x000f280000300800 */
[----:B------:R-:W4:Y:S04]  /*8fae0*/  LDL.64 R182, [R1+0x198] ;  /* 0x0001980001b67983 */ /* 0x000f280000100a00 */
[----:B------:R-:W4:Y:S04]  /*8faf0*/  LDL.64 R178, [R1+0x188] ;  /* 0x0001880001b27983 */ /* 0x000f280000100a00 */
[----:B-1----:R-:W4:Y:S04]  /*8fb00*/  LDL.LU R168, [R1+0xf40] ;  /* 0x000f400001a87983 */ /* 0x002f280000300800 */
[----:B------:R-:W4:Y:S04]  /*8fb10*/  LDL.LU R169, [R1+0xf44] ;  /* 0x000f440001a97983 */ /* 0x000f280000300800 */
[----:B--2---:R-:W2:Y:S04]  /*8fb20*/  LDL.LU R170, [R1+0xf48] ;  /* 0x000f480001aa7983 */ /* 0x004ea80000300800 */
[----:B------:R-:W2:Y:S04]  /*8fb30*/  LDL.LU R171, [R1+0xf4c] ;  /* 0x000f4c0001ab7983 */ /* 0x000ea80000300800 */
        /* <DEDUP_REMOVED lines=16> */
[----:B------:R-:W-:Y:S01]  /*8fc40*/  LDS R161, [R3+0x34600] ;  /* 0x0346000003a17984 */ /* 0x000fe20000000800 */
[----:B----4-:R-:W-:Y:S01]  /*8fc50*/  HMMA.1688.F32.TF32 R208, R164, R158, R208 ;  /* 0x0000009ea4d0723c */ /* 0x010fe200000810d0 */
[----:B------:R-:W-:-:S02]  /*8fc60*/  IMAD.MOV.U32 R109, RZ, RZ, R158 ;  /* 0x000000ffff6d7224 */ /* 0x000fc400078e009e */
[----:B------:R-:W-:Y:S02]  /*8fc70*/  IMAD.MOV.U32 R108, RZ, RZ, R159 ;  /* 0x000000ffff6c7224 */ /* 0x000fe400078e009f */
[----:B------:R-:W4:Y:S03]  /*8fc80*/  LDL.LU.64 R158, [R1+0x29a8] ;  /* 0x0029a800019e7983 */ /* 0x000f260000300a00 */
[C---:B------:R-:W-:Y:S01]  /*8fc90*/  HMMA.1688.F32.TF32 R192, R164.reuse, R162, R192 ;  /* 0x000000a2a4c0723c */ /* 0x040fe200000810c0 */
[----:B------:R-:W-:Y:S02]  /*8fca0*/  IMAD.MOV.U32 R141, RZ, RZ, R162 ;  /* 0x000000ffff8d7224 */ /* 0x000fe400078e00a2 */
[----:B------:R-:W-:Y:S01]  /*8fcb0*/  IMAD.MOV.U32 R140, RZ, RZ, R163 ;  /* 0x000000ffff8c7224 */ /* 0x000fe200078e00a3 */
[----:B------:R-:W-:Y:S04]  /*8fcc0*/  LDS R162, [R2+0x36600] ;  /* 0x0366000002a27984 */ /* 0x000fe80000000800 */
[----:B------:R-:W1:Y:S01]  /*8fcd0*/  LDS R163, [R3+0x36600] ;  /* 0x0366000003a37984 */ /* 0x000e620000000800 */
[----:B------:R-:W-:Y:S01]  /*8fce0*/  HMMA.1688.F32.TF32 R196, R164, R214, R196 ;  /* 0x000000d6a4c4723c */ /* 0x000fe200000810c4 */
[----:B------:R-:W-:Y:S01]  /*8fcf0*/  MOV R145, R214 ;  /* 0x000000d600917202 */ /* 0x000fe20000000f00 */
[----:B------:R-:W-:-:S06]  /*8fd00*/  IMAD.MOV.U32 R144, RZ, RZ, R215 ;  /* 0x000000ffff907224 */ /* 0x000fcc00078e00d7 */
[----:B------:R-:W-:Y:S01]  /*8fd10*/  HMMA.1688.F32.TF32 R184, R164, R146, R184 ;  /* 0x00000092a4b8723c */ /* 0x000fe200000810b8 */
[----:B------:R-:W-:-:S07]  /*8fd20*/  IMAD.MOV.U32 R149, RZ, RZ, R182 ;  /* 0x000000ffff957224 */ /* 0x000fce00078e00b6 */
[----:B------:R-:W-:Y:S01]  /*8fd30*/  HMMA.1688.F32.TF32 R200, R164, R182, R200 ;  /* 0x000000b6a4c8723c */ /* 0x000fe200000810c8 */
[----:B------:R-:W-:Y:S02]  /*8fd40*/  IMAD.MOV.U32 R148, RZ, RZ, R183 ;  /* 0x000000ffff947224 */ /* 0x000fe400078e00b7 */
[----:B------:R-:W-:Y:S02]  /*8fd50*/  IMAD.MOV.U32 R153, RZ, RZ, R178 ;  /* 0x000000ffff997224 */ /* 0x000fe400078e00b2 */
[----:B------:R-:W-:-:S03]  /*8fd60*/  IMAD.MOV.U32 R152, RZ, RZ, R179 ;  /* 0x000000ffff987224 */ /* 0x000fc600078e00b3 */
[C---:B------:R-:W-:Y:S08]  /*8fd70*/  HMMA.1688.F32.TF32 R204, R164.reuse, R178, R204 ;  /* 0x000000b2a4cc723c */ /* 0x040ff000000810cc */
[C---:B------:R-:W-:Y:S08]  /*8fd80*/  HMMA.1688.F32.TF32 R176, R164.reuse, R110, R240 ;  /* 0x0000006ea4b0723c */ /* 0x040ff000000810f0 */
[C---:B--2---:R-:W-:Y:S08]  /*8fd90*/  HMMA.1688.F32.TF32 R168, R164.reuse, R154, R168 ;  /* 0x0000009aa4a8723c */ /* 0x044ff000000810a8 */
[----:B------:R-:W-:Y:S08]  /*8fda0*/  HMMA.1688.F32.TF32 R180, R164, R106, R244 ;  /* 0x0000006aa4b4723c */ /* 0x000ff000000810f4 */
[C---:B------:R-:W-:Y:S08]  /*8fdb0*/  HMMA.1688.F32.TF32 R216, R68.reuse, R60, R216 ;  /* 0x0000003c44d8723c */ /* 0x040ff000000810d8 */
[----:B------:R-:W-:Y:S08]  /*8fdc0*/  HMMA.1688.F32.TF32 R220, R68, R124, R220 ;  /* 0x0000007c44dc723c */ /* 0x000ff000000810dc */
[C---:B---3--:R-:W-:Y:S08]  /*8fdd0*/  HMMA.1688.F32.TF32 R172, R164.reuse, R150, R172 ;  /* 0x00000096a4ac723c */ /* 0x048ff000000810ac */
        /* <DEDUP_REMOVED lines=16> */
[C---:B------:R-:W-:Y:S08]  /*8fee0*/  HMMA.1688.F32.TF32 R236, R160.reuse, R34, R236 ;  /* 0x00000022a0ec723c */ /* 0x040ff000000810ec */
[----:B------:R-:W-:Y:S08]  /*8fef0*/  HMMA.1688.F32.TF32 R192, R160, R130, R192 ;  /* 0x00000082a0c0723c */ /* 0x000ff000000810c0 */
[----:B----4-:R-:W-:Y:S08]  /*8ff00*/  HMMA.1688.F32.TF32 R64, R164, R158, R64 ;  /* 0x0000009ea440723c */ /* 0x010ff00000081040 */
[C---:B------:R-:W-:Y:S01]  /*8ff10*/  HMMA.1688.F32.TF32 R164, R68.reuse, R84, R208 ;  /* 0x0000005444a4723c */ /* 0x040fe200000810d0 */
[----:B------:R-:W-:Y:S04]  /*8ff20*/  LDS R208, [R2+0x38600] ;  /* 0x0386000002d07984 */ /* 0x000fe80000000800 */
[----:B------:R-:W-:Y:S04]  /*8ff30*/  LDS R210, [R2+0x3a600] ;  /* 0x03a6000002d27984 */ /* 0x000fe80000000800 */
[----:B------:R-:W-:Y:S04]  /*8ff40*/  LDS R209, [R3+0x38600] ;  /* 0x0386000003d17984 */ /* 0x000fe80000000800 */
[----:B------:R-:W1:Y:S03]  /*8ff50*/  LDS R211, [R3+0x3a600] ;  /* 0x03a6000003d37984 */ /* 0x000e660000000800 */
[----:B------:R-:W-:Y:S01]  /*8ff60*/  HMMA.1688.F32.TF32 R64, R68, R80, R64 ;  /* 0x000000504440723c */ /* 0x000fe20000081040 */
        /* <DEDUP_REMOVED lines=16> */
[----:B------:R3:W-:Y:S04]  /*90070*/  STL.64 [R1+0x2988], R158 ;  /* 0x0029889e01007387 */ /* 0x0007e80000100a00 */
[----:B------:R-:W-:Y:S03]  /*90080*/  LDS R160, [R2+0x2c680] ;  /* 0x02c6800002a07984 */ /* 0x000fe60000000800 */
[C---:B-1----:R-:W-:Y:S01]  /*90090*/  HMMA.1688.F32.TF32 R216, R208.reuse, R136, R216 ;  /* 0x00000088d0d8723c */ /* 0x042fe200000810d8 */
[----:B------:R-:W-:Y:S04]  /*900a0*/  LDS R162, [R2+0x2e680] ;  /* 0x02e6800002a27984 */ /* 0x000fe80000000800 */
[----:B------:R-:W-:Y:S03]  /*900b0*/  LDS R161, [R3+0x2c680] ;  /* 0x02c6800003a17984 */ /* 0x000fe60000000800 */
[C---:B------:R-:W-:Y:S01]  /*900c0*/  HMMA.1688.F32.TF32 R220, R208.reuse, R132, R220 ;  /* 0x00000084d0dc723c */ /* 0x040fe200000810dc */
[----:B------:R-:W1:Y:S07]  /*900d0*/  LDS R163, [R3+0x2e680] ;  /* 0x02e6800003a37984 */ /* 0x000e6e0000000800 */
        /* <DEDUP_REMOVED lines=15> */
[C---:B---3--:R-:W-:Y:S01]  /*901d0*/  HMMA.1688.F32.TF32 R156, R68.reuse, R134, R220 ;  /* 0x00000086449c723c */ /* 0x048fe200000810dc */
[----:B------:R-:W-:Y:S04]  /*901e0*/  STL.64 [R1+0x2990], R154 ;  /* 0x0029909a01007387 */ /* 0x000fe80000100a00 */
[----:B------:R-:W-:Y:S03]  /*901f0*/  STL.64 [R1+0x2998], R150 ;  /* 0x0029989601007387 */ /* 0x000fe60000100a00 */
[C---:B------:R-:W-:Y:S01]  /*90200*/  HMMA.1688.F32.TF32 R216, R68.reuse, R230, R236 ;  /* 0x000000e644d8723c */ /* 0x040fe200000810ec */
[----:B------:R-:W-:Y:S06]  /*90210*/  STL.64 [R1+0x29a0], R146 ;  /* 0x0029a09201007387 */ /* 0x000fec0000100a00 */
        /* <DEDUP_REMOVED lines=8> */
[C---:B------:R-:W-:Y:S07]  /*902a0*/  HMMA.1688.F32.TF32 R164, R68.reuse, R114, R196 ;  /* 0x0000007244a4723c */ /* 0x040fee00000810c4 */
[----:B------:R-:W-:Y:S01]  /*902b0*/  STL.64 [R1+0xc70], R208 ;  /* 0x000c70d001007387 */ /* 0x000fe20000100a00 */
[C---:B------:R-:W-:Y:S03]  /*902c0*/  HMMA.1688.F32.TF32 R192, R68.reuse, R6, R200 ;  /* 0x0000000644c0723c */ /* 0x040fe600000810c8 */
[----:B------:R-:W-:Y:S04]  /*902d0*/  STL.64 [R1+0xc78], R210 ;  /* 0x000c78d201007387 */ /* 0x000fe80000100a00 */
[----:B------:R-:W-:Y:S01]  /*902e0*/  STL.64 [R1+0xc90], R156 ;  /* 0x000c909c01007387 */ /* 0x000fe20000100a00 */
[C---:B------:R-:W-:Y:S03]  /*902f0*/  HMMA.1688.F32.TF32 R64, R68.reuse, R90, R64 ;  /* 0x0000005a4440723c */ /* 0x040fe60000081040 */
[----:B------:R2:W-:Y:S05]  /*90300*/  STL.64 [R1+0xc98], R158 ;  /* 0x000c989e01007387 */ /* 0x0005ea0000100a00 */
[C---:B--2---:R-:W-:Y:S01]  /*90310*/  HMMA.1688.F32.TF32 R156, R68.reuse, R14, R204 ;  /* 0x0000000e449c723c */ /* 0x044fe200000810cc */
[----:B------:R-:W-:Y:S04]  /*90320*/  STL.64 [R1+0xcb0], R164 ;  /* 0x000cb0a401007387 */ /* 0x000fe80000100a00 */
[----:B------:R-:W-:Y:S04]  /*90330*/  STL.64 [R1+0xcb8], R166 ;  /* 0x000cb8a601007387 */ /* 0x000fe80000100a00 */
[----:B------:R-:W-:Y:S04]  /*90340*/  STL.64 [R1+0xcc0], R192 ;  /* 0x000cc0c001007387 */ /* 0x000fe80000100a00 */
[----:B------:R-:W-:Y:S01]  /*90350*/  STL.64 [R1+0xcc8], R194 ;  /* 0x000cc8c201007387 */ /* 0x000fe20000100a00 */
[----:B------:R-:W-:Y:S01]  /*90360*/  HMMA.1688.F32.TF32 R184, R68, R226, R184 ;  /* 0x000000e244b8723c */ /* 0x000fe200000810b8 */
[----:B------:R-:W-:-:S02]  /*90370*/  IMAD.MOV.U32 R207, RZ, RZ, R152 ;  /* 0x000000ffffcf7224 */ /* 0x000fc400078e0098 */
[----:B------:R-:W-:-:S05]  /*90380*/  IMAD.MOV.U32 R206, RZ, RZ, R153 ;  /* 0x000000ffffce7224 */ /* 0x000fca00078e0099 */
[C---:B------:R-:W-:Y:S01]  /*90390*/  HMMA.1688.F32.TF32 R188, R68.reuse, R94, R188 ;  /* 0x0000005e44bc723c */ /* 0x040fe200000810bc */
[----:B------:R-:W-:Y:S04]  /*903a0*/  STL.64 [R1+0xcd0], R156 ;  /* 0x000cd09c01007387 */ /* 0x000fe80000100a00 */
[----:B------:R2:W-:Y:S04]  /*903b0*/  STL.64 [R1+0xcd8], R158 ;  /* 0x000cd89e01007387 */ /* 0x0005e80000100a00 */
[----:B------:R-:W-:Y:S04]  /*903c0*/  STL.64 [R1+0xce0], R64 ;  /* 0x000ce04001007387 */ /* 0x000fe80000100a00 */
[----:B------:R3:W-:Y:S01]  /*903d0*/  STL.64 [R1+0xce8], R66 ;  /* 0x000ce84201007387 */ /* 0x0007e20000100a00 */
[----:B--2---:R-:W-:Y:S03]  /*903e0*/  HMMA.1688.F32.TF32 R156, R68, R122, R168 ;  /* 0x0000007a449c723c */ /* 0x004fe600000810a8 */
[----:B------:R-:W2:Y:S01]  /*903f0*/  LDL.LU R244, [R1+0xff0] ;  /* 0x000ff00001f47983 */ /* 0x000ea20000300800 */
[----:B------:R-:W-:Y:S01]  /*90400*/  MOV R203, R148 ;  /* 0x0000009400cb7202 */ /* 0x000fe20000000f00 */
[----:B------:R-:W-:-:S03]  /*90410*/  IMAD.MOV.U32 R202, RZ, RZ, R149 ;  /* 0x000000ffffca7224 */ /* 0x000fc600078e0095 */
[C---:B------:R-:W-:Y:S08]  /*90420*/  HMMA.1688.F32.TF32 R176, R68.reuse, R98, R176 ;  /* 0x0000006244b0723c */ /* 0x040ff000000810b0 */
[----:B------:R-:W-:Y:S01]  /*90430*/  HMMA.1688.F32.TF32 R180, R68, R18, R180 ;  /* 0x0000001244b4723c */ /* 0x000fe200000810b4 */
[----:B------:R-:W-:Y:S01]  /*90440*/  MOV R218, R101 ;  /* 0x0000006500da7202 */ /* 0x000fe20000000f00 */
[----:B------:R-:W-:Y:S01]  /*90450*/  IMAD.MOV.U32 R219, RZ, RZ, R100 ;  /* 0x000000ffffdb7224 */ /* 0x000fe200078e0064 */
[----:B------:R-:W-:Y:S01]  /*90460*/  LDS R164, [R2+0x30680] ;  /* 0x0306800002a47984 */ /* 0x000fe20000000800 */
[----:B------:R-:W-:-:S02]  /*90470*/  IMAD.MOV.U32 R222, RZ, RZ, R105 ;  /* 0x000000ffffde7224 */ /* 0x000fc400078e0069 */
[----:B------:R-:W-:Y:S01]  /*90480*/  IMAD.MOV.U32 R223, RZ, RZ, R104 ;  /* 0x000000ffffdf7224 */ /* 0x000fe200078e0068 */
[----:B------:R-:W-:Y:S01]  /*90490*/  LDS R166, [R2+0x32680] ;  /* 0x0326800002a67984 */ /* 0x000fe20000000800 */
[----:B---3--:R-:W-:Y:S03]  /*904a0*/  HMMA.1688.F32.TF32 R64, R68, R10, R172 ;  /* 0x0000000a4440723c */ /* 0x008fe600000810ac */
[----:B------:R-:W-:Y:S04]  /*904b0*/  STL.64 [R1+0xcf0], R156 ;  /* 0x000cf09c01007387 */ /* 0x000fe80000100a00 */
[----:B------:R-:W-:Y:S01]  /*904c0*/  STL.64 [R1+0xcf8], R158 ;  /* 0x000cf89e01007387 */ /* 0x000fe20000100a00 */
[----:B------:R-:W-:-:S02]  /*904d0*/  IMAD.MOV.U32 R238, RZ, RZ, R109 ;  /* 0x000000ffffee7224 */ /* 0x000fc400078e006d */
[----:B------:R-:W-:Y:S01]  /*904e0*/  IMAD.MOV.U32 R239, RZ, RZ, R108 ;  /* 0x000000ffffef7224 */ /* 0x000fe200078e006c */
[----:B------:R-:W-:Y:S04]  /*904f0*/  LDS R165, [R3+0x30680] ;  /* 0x0306800003a57984 */ /* 0x000fe80000000800 */
[----:B------:R-:W3:Y:S08]  /*90500*/  LDS R167, [R3+0x32680] ;  /* 0x0326800003a77984 */ /* 0x000ef00000000800 */
        /* <DEDUP_REMOVED lines=33> */
[----:B------:R-:W3:Y:S04]  /*90720*/  LDL.64 R146, [R1+0x1f8] ;  /* 0x0001f80001927983 */ /* 0x000ee80000100a00 */
        /* <DEDUP_REMOVED lines=42> */
[----:B------:R-:W4:Y:S01]  /*909d0*/  LDL.LU R71, [R1+0xfac] ;  /* 0x000fac0001477983 */ /* 0x000f220000300800 */
[----:B--2---:R-:W-:Y:S01]  /*909e0*/  HMMA.1688.F32.TF32 R220, R160, R222, R152 ;  /* 0x000000dea0dc723c */ /* 0x004fe20000081098 */
[----:B---3--:R-:W-:-:S02]  /*909f0*/  IMAD.MOV.U32 R101, RZ, RZ, R146 ;  /* 0x000000ffff657224 */ /* 0x008fc400078e0092 */
[----:B------:R-:W-:-:S05]  /*90a00*/  IMAD.MOV.U32 R100, RZ, RZ, R147 ;  /* 0x000000ffff647224 */ /* 0x000fca00078e0093 */
[C---:B----4-:R-:W-:Y:S08]  /*90a10*/  HMMA.1688.F32.TF32 R216, R160.reuse, R218, R148 ;  /* 0x000000daa0d8723c */ /* 0x050ff00000081094 */
[C---:B------:R-:W-:Y:S08]  /*90a20*/  HMMA.1688.F32.TF32 R236, R160.reuse, R238, R156 ;  /* 0x000000eea0ec723c */ /* 0x040ff0000008109c */
[C---:B------:R-:W-:Y:S01]  /*90a30*/  HMMA.1688.F32.TF32 R212, R160.reuse, R146, R212 ;  /* 0x00000092a0d4723c */ /* 0x040fe200000810d4 */
[----:B------:R-:W2:Y:S04]  /*90a40*/  LDL.LU.64 R146, [R1+0x29a0] ;  /* 0x0029a00001927983 */ /* 0x000ea80000300a00 */
[----:B------:R-:W3:Y:S04]  /*90a50*/  LDL.LU.64 R150, [R1+0x2998] ;  /* 0x0029980001967983 */ /* 0x000ee80000300a00 */
[----:B------:R-:W4:Y:S04]  /*90a60*/  LDL.LU.64 R154, [R1+0x2990] ;  /* 0x00299000019a7983 */ /* 0x000f280000300a00 */
[----:B------:R-:W3:Y:S01]  /*90a70*/  LDL.LU.64 R158, [R1+0x2988] ;  /* 0x00298800019e7983 */ /* 0x000ee20000300a00 */
[----:B------:R-:W-:Y:S03]  /*90a80*/  HMMA.1688.F32.TF32 R204, R160, R206, R64 ;  /* 0x000000cea0cc723c */ /* 0x000fe60000081040 */
[----:B------:R-:W-:Y:S04]  /*90a90*/  LDS R64, [R2+0x34680] ;  /* 0x0346800002407984 */ /* 0x000fe80000000800 */
[----:B------:R-:W-:Y:S04]  /*90aa0*/  LDS R66, [R2+0x36680] ;  /* 0x0366800002427984 */ /* 0x000fe80000000800 */
[----:B------:R-:W-:Y:S04]  /*90ab0*/  LDS R65, [R3+0x34680] ;  /* 0x0346800003417984 */ /* 0x000fe80000000800 */
[----:B------:R-:W1:Y:S01]  /*90ac0*/  LDS R67, [R3+0x36680] ;  /* 0x0366800003437984 */ /* 0x000e620000000800 */
[----:B------:R-:W-:-:S02]  /*90ad0*/  IMAD.MOV.U32 R194, RZ, RZ, R141 ;  /* 0x000000ffffc27224 */ /* 0x000fc400078e008d */
[----:B------:R-:W-:Y:S02]  /*90ae0*/  IMAD.MOV.U32 R195, RZ, RZ, R140 ;  /* 0x000000ffffc37224 */ /* 0x000fe400078e008c */
[----:B------:R-:W-:Y:S02]  /*90af0*/  IMAD.MOV.U32 R198, RZ, RZ, R145 ;  /* 0x000000ffffc67224 */ /* 0x000fe400078e0091 */
[----:B------:R-:W-:Y:S01]  /*90b00*/  IMAD.MOV.U32 R199, RZ, RZ, R144 ;  /* 0x000000ffffc77224 */ /* 0x000fe200078e0090 */
[----:B------:R-:W-:Y:S08]  /*90b10*/  HMMA.1688.F32.TF32 R212, R164, R60, R212 ;  /* 0x0000003ca4d4723c */ /* 0x000ff000000810d4 */
[C---:B------:R-:W-:Y:S08]  /*90b20*/  HMMA.1688.F32.TF32 R192, R160.reuse, R194, R68 ;  /* 0x000000c2a0c0723c */ /* 0x040ff00000081044 */
[C---:B------:R-:W-:Y:S08]  /*90b30*/  HMMA.1688.F32.TF32 R200, R160.reuse, R202, R176 ;  /* 0x000000caa0c8723c */ /* 0x040ff000000810b0 */
[C---:B------:R-:W-:Y:S08]  /*90b40*/  HMMA.1688.F32.TF32 R196, R160.reuse, R198, R180 ;  /* 0x000000c6a0c4723c */ /* 0x040ff000000810b4 */
[C---:B------:R-:W-:Y:S08]  /*90b50*/  HMMA.1688.F32.TF32 R176, R160.reuse, R142, R208 ;  /* 0x0000008ea0b0723c */ /* 0x040ff000000810d0 */
[C---:B------:R-:W-:Y:S08]  /*90b60*/  HMMA.1688.F32.TF32 R180, R160.reuse, R110, R240 ;  /* 0x0000006ea0b4723c */ /* 0x040ff000000810f0 */
[----:B------:R-:W-:Y:S08]  /*90b70*/  HMMA.1688.F32.TF32 R208, R160, R102, R248 ;  /* 0x00000066a0d0723c */ /* 0x000ff000000810f8 */
        /* <DEDUP_REMOVED lines=14> */
[----:B------:R-:W-:Y:S08]  /*90c60*/  HMMA.1688.F32.TF32 R200, R64, R38, R200 ;  /* 0x0000002640c8723c */ /* 0x000ff000000810c8 */
[C---:B--2---:R-:W-:Y:S08]  /*90c70*/  HMMA.1688.F32.TF32 R172, R160.reuse, R146, R172 ;  /* 0x00000092a0ac723c */ /* 0x044ff000000810ac */
[C---:B----4-:R-:W-:Y:S08]  /*90c80*/  HMMA.1688.F32.TF32 R68, R160.reuse, R154, R184 ;  /* 0x0000009aa044723c */ /* 0x050ff000000810b8 */
[C---:B---3--:R-:W-:Y:S08]  /*90c90*/  HMMA.1688.F32.TF32 R188, R160.reuse, R158, R188 ;  /* 0x0000009ea0bc723c */ /* 0x048ff000000810bc */
        /* <DEDUP_REMOVED lines=17> */
[----:B------:R-:W-:Y:S04]  /*90db0*/  STL.64 [R1+0x2980], R158 ;  /* 0x0029809e01007387 */ /* 0x000fe80000100a00 */
[----:B------:R-:W-:Y:S01]  /*90dc0*/  STL.64 [R1+0x2968], R154 ;  /* 0x0029689a01007387 */ /* 0x000fe20000100a00 */
[----:B------:R-:W-:Y:S03]  /*90dd0*/  HMMA.1688.F32.TF32 R160, R64, R86, R160 ;  /* 0x0000005640a0723c */ /* 0x000fe600000810a0 */
[----:B------:R-:W-:Y:S04]  /*90de0*/  STL.64 [R1+0x2978], R150 ;  /* 0x0029789601007387 */ /* 0x000fe80000100a00 */
[----:B------:R2:W-:Y:S01]  /*90df0*/  STL.64 [R1+0x2970], R146 ;  /* 0x0029709201007387 */ /* 0x0005e20000100a00 */
[C---:B------:R-:W-:Y:S08]  /*90e00*/  HMMA.1688.F32.TF32 R216, R236.reuse, R132, R216 ;  /* 0x00000084ecd8723c */ /* 0x040ff000000810d8 */
[----:B------:R-:W-:Y:S08]  /*90e10*/  HMMA.1688.F32.TF32 R220, R236, R228, R220 ;  /* 0x000000e4ecdc723c */ /* 0x000ff000000810dc */
[----:B--2---:R-:W-:Y:S01]  /*90e20*/  HMMA.1688.F32.TF32 R144, R164, R138, R212 ;  /* 0x0000008aa490723c */ /* 0x004fe200000810d4 */
[----:B------:R-:W-:Y:S04]  /*90e30*/  STL.64 [R1+0x2958], R116 ;  /* 0x0029587401007387 */ /* 0x000fe80000100a00 */
[----:B------:R-:W-:Y:S03]  /*90e40*/  STL.64 [R1+0x2960], R138 ;  /* 0x0029608a01007387 */ /* 0x000fe60000100a00 */
[----:B------:R-:W-:Y:S08]  /*90e50*/  HMMA.1688.F32.TF32 R160, R236, R20, R160 ;  /* 0x00000014eca0723c */ /* 0x000ff000000810a0 */
[----:B------:R-:W-:Y:S07]  /*90e60*/  HMMA.1688.F32.TF32 R148, R164, R134, R216 ;  /* 0x00000086a494723c */ /* 0x000fee00000810d8 */
[----:B------:R-:W-:Y:S01]  /*90e70*/  STL.64 [R1+0xc80], R144 ;  /* 0x000c809001007387 */ /* 0x000fe20000100a00 */
[C---:B------:R-:W-:Y:S03]  /*90e80*/  HMMA.1688.F32.TF32 R192, R236.reuse, R40, R192 ;  /* 0x00000028ecc0723c */ /* 0x040fe600000810c0 */
[----:B------:R1:W-:Y:S05]  /*90e90*/  STL.64 [R1+0xc88], R146 ;  /* 0x000c889201007387 */ /* 0x0003ea0000100a00 */
[----:B------:R-:W-:Y:S08]  /*90ea0*/  HMMA.1688.F32.TF32 R196, R236, R112, R196 ;  /* 0x00000070ecc4723c */ /* 0x000ff000000810c4 */
[----:B-1----:R-:W-:Y:S08]  /*90eb0*/  HMMA.1688.F32.TF32 R144, R164, R230, R220 ;  /* 0x000000e6a490723c */ /* 0x002ff000000810dc */
[----:B------:R-:W-:Y:S01]  /*90ec0*/  HMMA.1688.F32.TF32 R204, R64, R58, R204 ;  /* 0x0000003a40cc723c */ /* 0x000fe200000810cc */
[----:B------:R-:W-:Y:S04]  /*90ed0*/  STL.64 [R1+0xc60], R148 ;  /* 0x000c609401007387 */ /* 0x000fe80000100a00 */
[----:B------:R1:W-:Y:S03]  /*90ee0*/  STL.64 [R1+0xc68], R150 ;  /* 0x000c689601007387 */ /* 0x0003e60000100a00 */
[----:B------:R-:W-:Y:S01]  /*90ef0*/  HMMA.1688.F32.TF32 R152, R164, R22, R160 ;  /* 0x00000016a498723c */ /* 0x000fe200000810a0 */
[----:B------:R-:W-:Y:S04]  /*90f00*/  LDS R160, [R2+0x30700] ;  /* 0x0307000002a07984 */ /* 0x000fe80000000800 */
[----:B------:R-:W-:Y:S03]  /*90f10*/  LDS R162, [R2+0x32700] ;  /* 0x0327000002a27984 */ /* 0x000fe60000000800 */
[----:B------:R-:W-:Y:S01]  /*90f20*/  HMMA.1688.F32.TF32 R188, R64, R82, R188 ;  /* 0x0000005240bc723c */ /* 0x000fe200000810bc */
[----:B------:R-:W-:Y:S04]  /*90f30*/  STL.64 [R1+0xc40], R144 ;  /* 0x000c409001007387 */ /* 0x000fe80000100a00 */
[----:B------:R2:W-:Y:S03]  /*90f40*/  STL.64 [R1+0xc48], R146 ;  /* 0x000c489201007387 */ /* 0x0005e60000100a00 */
[----:B-1----:R-:W-:Y:S01]  /*90f50*/  HMMA.1688.F32.TF32 R148, R164, R42, R192 ;  /* 0x0000002aa494723c */ /* 0x002fe200000810c0 */
[----:B------:R-:W-:Y:S04]  /*90f60*/  LDS R161, [R3+0x30700] ;  /* 0x0307000003a17984 */ /* 0x000fe80000000800 */
[----:B------:R-:W-:Y:S03]  /*90f70*/  LDS R163, [R3+0x32700] ;  /* 0x0327000003a37984 */ /* 0x000fe60000000800 */
[----:B------:R-:W-:Y:S08]  /*90f80*/  HMMA.1688.F32.TF32 R200, R236, R4, R200 ;  /* 0x00000004ecc8723c */ /* 0x000ff000000810c8 */
[----:B------:R-:W-:Y:S08]  /*90f90*/  HMMA.1688.F32.TF32 R68, R64, R54, R68 ;  /* 0x000000364044723c */ /* 0x000ff00000081044 */
[----:B--2---:R-:W-:Y:S08]  /*90fa0*/  HMMA.1688.F32.TF32 R144, R164, R114, R196 ;  /* 0x00000072a490723c */ /* 0x004ff000000810c4 */
[----:B------:R-:W-:Y:S08]  /*90fb0*/  HMMA.1688.F32.TF32 R204, R236, R12, R204 ;  /* 0x0000000ceccc723c */ /* 0x000ff000000810cc */
[C---:B------:R-:W-:Y:S08]  /*90fc0*/  HMMA.1688.F32.TF32 R168, R64.reuse, R74, R168 ;  /* 0x0000004a40a8723c */ /* 0x040ff000000810a8 */
[----:B------:R-:W-:Y:S01]  /*90fd0*/  HMMA.1688.F32.TF32 R172, R64, R50, R172 ;  /* 0x0000003240ac723c */ /* 0x000fe200000810ac */
[----:B------:R-:W-:Y:S04]  /*90fe0*/  STL.64 [R1+0xc30], R152 ;  /* 0x000c309801007387 */ /* 0x000fe80000100a00 */
[----:B------:R-:W-:Y:S03]  /*90ff0*/  STL.64 [R1+0xc38], R154 ;  /* 0x000c389a01007387 */ /* 0x000fe60000100a00 */
[C---:B------:R-:W-:Y:S01]  /*91000*/  HMMA.1688.F32.TF32 R188, R236.reuse, R88, R188 ;  /* 0x00000058ecbc723c */ /* 0x040fe200000810bc */
[----:B------:R-:W-:Y:S04]  /*91010*/  STL.64 [R1+0xc10], R148 ;  /* 0x000c109401007387 */ /* 0x000fe80000100a00 */
[----:B------:R1:W-:Y:S03]  /*91020*/  STL.64 [R1+0xc18], R150 ;  /* 0x000c189601007387 */ /* 0x0003e60000100a00 */
[----:B------:R-:W-:Y:S01]  /*91030*/  HMMA.1688.F32.TF32 R68, R236, R120, R68 ;  /* 0x00000078ec44723c */ /* 0x000fe20000081044 */
[----:B------:R-:W-:Y:S04]  /*91040*/  STL.64 [R1+0xbf0], R144 ;  /* 0x000bf09001007387 */ /* 0x000fe80000100a00 */
[----:B------:R2:W-:Y:S03]  /*91050*/  STL.64 [R1+0xbf8], R146 ;  /* 0x000bf89201007387 */ /* 0x0005e60000100a00 */
[----:B-1----:R-:W-:Y:S08]  /*91060*/  HMMA.1688.F32.TF32 R148, R164, R6, R200 ;  /* 0x00000006a494723c */ /* 0x002ff000000810c8 */
[----:B------:R-:W-:Y:S08]  /*91070*/  HMMA.1688.F32.TF32 R176, R64, R78, R176 ;  /* 0x0000004e40b0723c */ /* 0x000ff000000810b0 */
[----:B--2---:R-:W-:Y:S08]  /*91080*/  HMMA.1688.F32.TF32 R144, R164, R14, R204 ;  /* 0x0000000ea490723c */ /* 0x004ff000000810cc */
[----:B------:R-:W-:Y:S08]  /*91090*/  HMMA.1688.F32.TF32 R168, R236, R8, R168 ;  /* 0x00000008eca8723c */ /* 0x000ff000000810a8 */
[----:B------:R-:W-:Y:S08]  /*910a0*/  HMMA.1688.F32.TF32 R180, R64, R30, R180 ;  /* 0x0000001e40b4723c */ /* 0x000ff000000810b4 */
        /* <DEDUP_REMOVED lines=8> */
[C---:B-1----:R-:W-:Y:S08]  /*91130*/  HMMA.1688.F32.TF32 R148, R164.reuse, R122, R68 ;  /* 0x0000007aa494723c */ /* 0x042ff00000081044 */
[----:B--2---:R-:W-:Y:S08]  /*91140*/  HMMA.1688.F32.TF32 R144, R164, R10, R168 ;  /* 0x0000000aa490723c */ /* 0x004ff000000810a8 */
[----:B------:R-:W-:Y:S08]  /*91150*/  HMMA.1688.F32.TF32 R180, R236, R96, R180 ;  /* 0x00000060ecb4723c */ /* 0x000ff000000810b4 */
[----:B------:R-:W-:Y:S08]  /*91160*/  HMMA.1688.F32.TF32 R68, R164, R226, R172 ;  /* 0x000000e2a444723c */ /* 0x000ff000000810ac */
        /* <DEDUP_REMOVED lines=11> */
[----:B-1----:R-:W-:Y:S08]  /*91220*/  HMMA.1688.F32.TF32 R68, R164, R18, R184 ;  /* 0x00000012a444723c */ /* 0x002ff000000810b8 */
[----:B------:R-:W-:Y:S01]  /*91230*/  HMMA.1688.F32.TF32 R208, R64, R234, R208 ;  /* 0x000000ea40d0723c */ /* 0x000fe200000810d0 */
[----:B------:R-:W-:Y:S04]  /*91240*/  STL.64 [R1+0x980], R148 ;  /* 0x0009809401007387 */ /* 0x000fe80000100a00 */
        /* <DEDUP_REMOVED lines=38> */
[----:B-1----:R-:W2:Y:S04]  /*914b0*/  LDL.LU.64 R150, [R1+0x1e8] ;  /* 0x0001e80001967983 */ /* 0x002ea80000300a00 */
        /* <DEDUP_REMOVED lines=9> */
[----:B---3--:R-:W3:Y:S04]  /*91550*/  LDL.LU.64 R146, [R1+0x1d8] ;  /* 0x0001d80001927983 */ /* 0x008ee80000300a00 */
[----:B------:R-:W3:Y:S04]  /*91560*/  LDL.LU.64 R154, [R1+0x1c8] ;  /* 0x0001c800019a7983 */ /* 0x000ee80000300a00 */
[----:B------:R-:W3:Y:S04]  /*91570*/  LDL.LU R220, [R1+0x1130] ;  /* 0x0011300001dc7983 */ /* 0x000ee80000300800 */
[----:B------:R-:W3:Y:S04]  /*91580*/  LDL.LU R221, [R1+0x1134] ;  /* 0x0011340001dd7983 */ /* 0x000ee80000300800 */
[----:B------:R-:W3:Y:S04]  /*91590*/  LDL.LU R222, [R1+0x1138] ;  /* 0x0011380001de7983 */ /* 0x000ee80000300800 */
[----:B------:R-:W3:Y:S04]  /*915a0*/  LDL.LU R223, [R1+0x113c] ;  /* 0x00113c0001df7983 */ /* 0x000ee80000300800 */
[----:B------:R-:W3:Y:S04]  /*915b0*/  LDL.LU.64 R182, [R1+0x1a8] ;  /* 0x0001a80001b67983 */ /* 0x000ee80000300a00 */
[----:B------:R-:W3:Y:S04]  /*915c0*/  LDL.LU R168, [R1+0x1110] ;  /* 0x0011100001a87983 */ /* 0x000ee80000300800 */
[----:B------:R-:W3:Y:S04]  /*915d0*/  LDL.LU R169, [R1+0x1114] ;  /* 0x0011140001a97983 */ /* 0x000ee80000300800 */
[----:B------:R-:W3:Y:S04]  /*915e0*/  LDL.LU R170, [R1+0x1118] ;  /* 0x0011180001aa7983 */ /* 0x000ee80000300800 */
[----:B------:R-:W3:Y:S04]  /*915f0*/  LDL.LU R171, [R1+0x111c] ;  /* 0x00111c0001ab7983 */ /* 0x000ee80000300800 */
[----:B------:R-:W3:Y:S04]  /*91600*/  LDL.LU.64 R178, [R1+0x198] ;  /* 0x0001980001b27983 */ /* 0x000ee80000300a00 */
[----:B------:R-:W3:Y:S04]  /*91610*/  LDL.LU.64 R190, [R1+0x188] ;  /* 0x0001880001be7983 */ /* 0x000ee80000300a00 */
        /* <DEDUP_REMOVED lines=14> */
[----:B------:R1:W-:Y:S04]  /*91700*/  STL.64 [R1+0x928], R166 ;  /* 0x000928a601007387 */ /* 0x0003e80000100a00 */
[----:B------:R-:W3:Y:S04]  /*91710*/  LDL.LU R209, [R1+0x1174] ;  /* 0x0011740001d17983 */ /* 0x000ee80000300800 */
[----:B------:R-:W3:Y:S04]  /*91720*/  LDL.LU R210, [R1+0x1178] ;  /* 0x0011780001d27983 */ /* 0x000ee80000300800 */
[----:B------:R-:W3:Y:S04]  /*91730*/  LDL.LU R211, [R1+0x117c] ;  /* 0x00117c0001d37983 */ /* 0x000ee80000300800 */
[----:B------:R-:W-:Y:S04]  /*91740*/  LDS R64, [R2+0x2c700] ;  /* 0x02c7000002407984 */ /* 0x000fe80000000800 */
[----:B------:R-:W-:Y:S04]  /*91750*/  LDS R66, [R2+0x2e700] ;  /* 0x02e7000002427984 */ /* 0x000fe80000000800 */
[----:B------:R-:W-:Y:S04]  /*91760*/  LDS R65, [R3+0x2c700] ;  /* 0x02c7000003417984 */ /* 0x000fe80000000800 */
[----:B------:R-:W2:Y:S01]  /*91770*/  LDS R67, [R3+0x2e700] ;  /* 0x02e7000003437984 */ /* 0x000ea20000000800 */
[----:B----4-:R-:W-:-:S02]  /*91780*/  IMAD.MOV.U32 R70, RZ, RZ, R101 ;  /* 0x000000ffff467224 */ /* 0x010fc400078e0065 */
[----:B------:R-:W-:Y:S01]  /*91790*/  IMAD.MOV.U32 R71, RZ, RZ, R100 ;  /* 0x000000ffff477224 */ /* 0x000fe200078e0064 */
[----:B-1----:R-:W4:Y:S06]  /*917a0*/  LDL.LU.64 R166, [R1+0x1b8] ;  /* 0x0001b80001a67983 */ /* 0x002f2c0000300a00 */
[----:B--2---:R-:W-:Y:S01]  /*917b0*/  HMMA.1688.F32.TF32 R68, R64, R70, R156 ;  /* 0x000000464044723c */ /* 0x004fe2000008109c */
[----:B------:R-:W2:Y:S06]  /*917c0*/  LDL.LU.64 R158, [R1+0x2980] ;  /* 0x00298000019e7983 */ /* 0x000eac0000300a00 */
[----:B------:R-:W-:-:S02]  /*917d0*/  IMAD.MOV.U32 R157, RZ, RZ, R150 ;  /* 0x000000ffff9d7224 */ /* 0x000fc400078e0096 */
[----:B------:R-:W-:Y:S01]  /*917e0*/  IMAD.MOV.U32 R156, RZ, RZ, R151 ;  /* 0x000000ffff9c7224 */ /* 0x000fe200078e0097 */
[C---:B---3--:R-:W-:Y:S01]  /*917f0*/  HMMA.1688.F32.TF32 R208, R64.reuse, R150, R208 ;  /* 0x0000009640d0723c */ /* 0x048fe200000810d0 */
[----:B------:R-:W3:Y:S01]  /*91800*/  LDL.LU.64 R150, [R1+0x2978] ;  /* 0x0029780001967983 */ /* 0x000ee20000300a00 */
[----:B------:R-:W-:Y:S01]  /*91810*/  IMAD.MOV.U32 R149, RZ, RZ, R146 ;  /* 0x000000ffff957224 */ /* 0x000fe200078e0092 */
[----:B------:R-:W-:Y:S01]  /*91820*/  MOV R148, R147 ;  /* 0x0000009300947202 */ /* 0x000fe20000000f00 */
[----:B------:R-:W-:Y:S02]  /*91830*/  IMAD.MOV.U32 R141, RZ, RZ, R154 ;  /* 0x000000ffff8d7224 */ /* 0x000fe400078e009a */
[----:B------:R-:W-:Y:S02]  /*91840*/  IMAD.MOV.U32 R140, RZ, RZ, R155 ;  /* 0x000000ffff8c7224 */ /* 0x000fe400078e009b */
[C---:B------:R-:W-:Y:S01]  /*91850*/  HMMA.1688.F32.TF32 R212, R64.reuse, R146, R212 ;  /* 0x0000009240d4723c */ /* 0x040fe200000810d4 */
[----:B------:R-:W2:Y:S07]  /*91860*/  LDL.LU.64 R146, [R1+0x2970] ;  /* 0x0029700001927983 */ /* 0x000eae0000300a00 */
[----:B------:R-:W-:Y:S01]  /*91870*/  HMMA.1688.F32.TF32 R216, R64, R154, R216 ;  /* 0x0000009a40d8723c */ /* 0x000fe200000810d8 */
[----:B------:R-:W2:Y:S01]  /*91880*/  LDL.LU.64 R154, [R1+0x2968] ;  /* 0x00296800019a7983 */ /* 0x000ea20000300a00 */
[----:B----4-:R-:W-:-:S02]  /*91890*/  IMAD.MOV.U32 R105, RZ, RZ, R166 ;  /* 0x000000ffff697224 */ /* 0x010fc400078e00a6 */
[----:B------:R-:W-:-:S04]  /*918a0*/  IMAD.MOV.U32 R104, RZ, RZ, R167 ;  /* 0x000000ffff687224 */ /* 0x000fc800078e00a7 */
[C---:B------:R-:W-:Y:S08]  /*918b0*/  HMMA.1688.F32.TF32 R220, R64.reuse, R166, R220 ;  /* 0x000000a640dc723c */ /* 0x040ff000000810dc */
[C---:B------:R-:W-:Y:S08]  /*918c0*/  HMMA.1688.F32.TF32 R164, R64.reuse, R182, R184 ;  /* 0x000000b640a4723c */ /* 0x040ff000000810b8 */
[C---:B---3--:R-:W-:Y:S08]  /*918d0*/  HMMA.1688.F32.TF32 R184, R64.reuse, R150, R196 ;  /* 0x0000009640b8723c */ /* 0x048ff000000810c4 */
[----:B------:R-:W-:Y:S01]  /*918e0*/  HMMA.1688.F32.TF32 R196, R64, R142, R236 ;  /* 0x0000008e40c4723c */ /* 0x000fe200000810ec */
[----:B------:R-:W3:Y:S04]  /*918f0*/  LDL.LU.64 R238, [R1+0x1c98] ;  /* 0x001c980001ee7983 */ /* 0x000ee80000300a00 */
[----:B------:R-:W4:Y:S01]  /*91900*/  LDL.LU.64 R138, [R1+0x1c90] ;  /* 0x001c9000018a7983 */ /* 0x000f220000300a00 */
[----:B------:R-:W-:-:S03]  /*91910*/  IMAD.MOV.U32 R153, RZ, RZ, R182 ;  /* 0x000000ffff997224 */ /* 0x000fc600078e00b6 */
[----:B------:R-:W4:Y:S01]  /*91920*/  LDL.LU.64 R116, [R1+0x1c88] ;  /* 0x001c880001747983 */ /* 0x000f220000300a00 */
[----:B------:R-:W-:Y:S02]  /*91930*/  IMAD.MOV.U32 R152, RZ, RZ, R183 ;  /* 0x000000ffff987224 */ /* 0x000fe400078e00b7 */
[----:B--2---:R-:W-:Y:S01]  /*91940*/  HMMA.1688.F32.TF32 R180, R64, R154, R200 ;  /* 0x0000009a40b4723c */ /* 0x004fe200000810c8 */
[----:B------:R-:W-:Y:S02]  /*91950*/  IMAD.MOV.U32 R145, RZ, RZ, R178 ;  /* 0x000000ffff917224 */ /* 0x000fe400078e00b2 */
[----:B------:R-:W-:-:S05]  /*91960*/  IMAD.MOV.U32 R144, RZ, RZ, R179 ;  /* 0x000000ffff907224 */ /* 0x000fca00078e00b3 */
[C---:B------:R-:W-:Y:S01]  /*91970*/  HMMA.1688.F32.TF32 R200, R64.reuse, R110, R240 ;  /* 0x0000006e40c8723c */ /* 0x040fe200000810f0 */
[----:B------:R-:W2:Y:S04]  /*91980*/  LDL.LU.64 R242, [R1+0x1c80] ;  /* 0x001c800001f27983 */ /* 0x000ea80000300a00 */
[----:B------:R-:W2:Y:S03]  /*91990*/  LDL.LU.64 R240, [R1+0x1c78] ;  /* 0x001c780001f07983 */ /* 0x000ea60000300a00 */
[----:B------:R-:W-:Y:S01]  /*919a0*/  HMMA.1688.F32.TF32 R168, R64, R178, R168 ;  /* 0x000000b240a8723c */ /* 0x000fe200000810a8 */
[----:B------:R-:W2:Y:S01]  /*919b0*/  LDL.LU.64 R236, [R1+0x1c70] ;  /* 0x001c700001ec7983 */ /* 0x000ea20000300a00 */
[----:B------:R-:W-:Y:S01]  /*919c0*/  MOV R109, R190 ;  /* 0x000000be006d7202 */ /* 0x000fe20000000f00 */
[----:B------:R-:W-:-:S02]  /*919d0*/  IMAD.MOV.U32 R108, RZ, RZ, R191 ;  /* 0x000000ffff6c7224 */ /* 0x000fc400078e00bf */
[----:B------:R-:W2:Y:S03]  /*919e0*/  LDL.LU.64 R100, [R1+0x1c60] ;  /* 0x001c600001647983 */ /* 0x000ea60000300a00 */
[C---:B------:R-:W-:Y:S08]  /*919f0*/  HMMA.1688.F32.TF32 R176, R64.reuse, R158, R204 ;  /* 0x0000009e40b0723c */ /* 0x040ff000000810cc */
[C---:B------:R-:W-:Y:S08]  /*91a00*/  HMMA.1688.F32.TF32 R204, R64.reuse, R106, R244 ;  /* 0x0000006a40cc723c */ /* 0x040ff000000810f4 */
[C---:B------:R-:W-:Y:S08]  /*91a10*/  HMMA.1688.F32.TF32 R172, R64.reuse, R190, R172 ;  /* 0x000000be40ac723c */ /* 0x040ff000000810ac */
[----:B------:R-:W-:Y:S01]  /*91a20*/  HMMA.1688.F32.TF32 R188, R64, R102, R248 ;  /* 0x0000006640bc723c */ /* 0x000fe200000810f8 */
[----:B------:R-:W2:Y:S01]  /*91a30*/  LDL.LU R251, [R1+0x1ca8] ;  /* 0x001ca80001fb7983 */ /* 0x000ea20000300800 */
[----:B---3--:R-:W-:-:S02]  /*91a40*/  IADD3 R245, P0, R238, UR10, RZ ;  /* 0x0000000aeef57c10 */ /* 0x008fc4000ff1e0ff */
[----:B----4-:R-:W-:-:S03]  /*91a50*/  IADD3 R244, P1, R138, UR10, RZ ;  /* 0x0000000a8af47c10 */ /* 0x010fc6000ff3e0ff */
[----:B------:R-:W-:Y:S04]  /*91a60*/  STL [R1+0x1d0], R245 ;  /* 0x0001d0f501007387 */ /* 0x000fe80000100800 */
[----:B------:R1:W-:Y:S04]  /*91a70*/  STL [R1+0x1e0], R244 ;  /* 0x0001e0f401007387 */ /* 0x0003e80000100800 */
[----:B-1----:R-:W3:Y:S01]  /*91a80*/  LDL.LU.64 R244, [R1+0x1c68] ;  /* 0x001c680001f47983 */ /* 0x002ee20000300a00 */
[----:B------:R-:W-:Y:S02]  /*91a90*/  IADD3 R246, P2, R116, UR10, RZ ;  /* 0x0000000a74f67c10 */ /* 0x000fe4000ff5e0ff */
[----:B------:R-:W-:-:S02]  /*91aa0*/  IADD3.X R238, R239, UR6, RZ, P0, !PT ;  /* 0x00000006efee7c10 */ /* 0x000fc400087fe4ff */
[----:B------:R-:W-:Y:S02]  /*91ab0*/  IADD3.X R139, R139, UR6, RZ, P1, !PT ;  /* 0x000000068b8b7c10 */ /* 0x000fe40008ffe4ff */
[----:B------:R-:W-:Y:S01]  /*91ac0*/  IADD3.X R138, R117, UR6, RZ, P2, !PT ;  /* 0x00000006758a7c10 */ /* 0x000fe200097fe4ff */
[----:B------:R1:W-:Y:S01]  /*91ad0*/  STL [R1+0x194], R246 ;  /* 0x000194f601007387 */ /* 0x0003e20000100800 */
[----:B--2---:R-:W-:Y:S02]  /*91ae0*/  IADD3 R117, P0, R242, UR10, RZ ;  /* 0x0000000af2757c10 */ /* 0x004fe4000ff1e0ff */
[----:B------:R-:W-:Y:S01]  /*91af0*/  IADD3 R116, P1, R240, UR10, RZ ;  /* 0x0000000af0747c10 */ /* 0x000fe2000ff3e0ff */
[----:B------:R2:W-:Y:S04]  /*91b00*/  STL [R1+0x14c], R238 ;  /* 0x00014cee01007387 */ /* 0x0005e80000100800 */
[----:B------:R-:W-:Y:S01]  /*91b10*/  STL [R1+0x16c], R139 ;  /* 0x00016c8b01007387 */ /* 0x000fe20000100800 */
[----:B------:R-:W-:-:S03]  /*91b20*/  IADD3 R247, P2, R236, UR10, RZ ;  /* 0x0000000aecf77c10 */ /* 0x000fc6000ff5e0ff */
[----:B------:R4:W-:Y:S01]  /*91b30*/  STL [R1+0x190], R138 ;  /* 0x0001908a01007387 */ /* 0x0009e20000100800 */
[----:B-1----:R-:W-:-:S03]  /*91b40*/  IADD3 R246, P3, R100, UR10, RZ ;  /* 0x0000000a64f67c10 */ /* 0x002fc6000ff7e0ff */
[----:B--2---:R-:W2:Y:S01]  /*91b50*/  LDL.LU.64 R238, [R1+0x1c58] ;  /* 0x001c580001ee7983 */ /* 0x004ea20000300a00 */
[----:B------:R-:W-:-:S03]  /*91b60*/  IADD3.X R242, R243, UR6, RZ, P0, !PT ;  /* 0x00000006f3f27c10 */ /* 0x000fc600087fe4ff */
[----:B------:R-:W-:Y:S01]  /*91b70*/  STL [R1+0x1c0], R117 ;  /* 0x0001c07501007387 */ /* 0x000fe20000100800 */
[----:B------:R-:W-:-:S03]  /*91b80*/  IADD3.X R240, R241, UR6, RZ, P1, !PT ;  /* 0x00000006f1f07c10 */ /* 0x000fc60008ffe4ff */
[----:B----4-:R-:W4:Y:S01]  /*91b90*/  LDL.LU.64 R138, [R1+0x1c50] ;  /* 0x001c5000018a7983 */ /* 0x010f220000300a00 */
[----:B------:R-:W-:-:S03]  /*91ba0*/  IADD3.X R236, R237, UR6, RZ, P2, !PT ;  /* 0x00000006edec7c10 */ /* 0x000fc600097fe4ff */
[----:B------:R1:W-:Y:S01]  /*91bb0*/  STL [R1+0x1d4], R116 ;  /* 0x0001d47401007387 */ /* 0x0003e20000100800 */
[----:B------:R-:W-:-:S03]  /*91bc0*/  IADD3.X R101, R101, UR6, RZ, P3, !PT ;  /* 0x0000000665657c10 */ /* 0x000fc60009ffe4ff */
[----:B-1----:R-:W4:Y:S04]  /*91bd0*/  LDL.LU.64 R116, [R1+0x1c40] ;  /* 0x001c400001747983 */ /* 0x002f280000300a00 */
[----:B------:R-:W-:Y:S04]  /*91be0*/  STL [R1+0x174], R247 ;  /* 0x000174f701007387 */ /* 0x000fe80000100800 */
[----:B------:R-:W-:Y:S04]  /*91bf0*/  STL [R1+0x1a4], R246 ;  /* 0x0001a4f601007387 */ /* 0x000fe80000100800 */
[----:B------:R1:W-:Y:S04]  /*91c00*/  STL [R1+0x130], R242 ;  /* 0x000130f201007387 */ /* 0x0003e80000100800 */
[----:B------:R1:W-:Y:S04]  /*91c10*/  STL [R1+0x150], R240 ;  /* 0x000150f001007387 */ /* 0x0003e80000100800 */
[----:B------:R3:W-:Y:S04]  /*91c20*/  STL [R1+0x170], R236 ;  /* 0x000170ec01007387 */ /* 0x0007e80000100800 */
[----:B-1----:R-:W4:Y:S04]  /*91c30*/  LDL.LU.64 R242, [R1+0x1c48] ;  /* 0x001c480001f27983 */ /* 0x002f280000300a00 */
[----:B------:R-:W-:Y:S04]  /*91c40*/  STL [R1+0x1a0], R101 ;  /* 0x0001a06501007387 */ /* 0x000fe80000100800 */
[----:B------:R-:W4:Y:S01]  /*91c50*/  LDL.LU.64 R240, [R1+0x1c38] ;  /* 0x001c380001f07983 */ /* 0x000f220000300a00 */
[----:B---3--:R-:W-:-:S05]  /*91c60*/  IADD3 R100, P0, R244, UR10, RZ ;  /* 0x0000000af4647c10 */ /* 0x008fca000ff1e0ff */
[----:B------:R1:W-:Y:S04]  /*91c70*/  STL [R1+0x1c4], R100 ;  /* 0x0001c46401007387 */ /* 0x0003e80000100800 */
[----:B------:R-:W3:Y:S04]  /*91c80*/  LDL.LU.64 R236, [R1+0x1c30] ;  /* 0x001c300001ec7983 */ /* 0x000ee80000300a00 */
[----:B-1----:R-:W3:Y:S01]  /*91c90*/  LDL.LU.64 R100, [R1+0x1c20] ;  /* 0x001c200001647983 */ /* 0x002ee20000300a00 */
[----:B------:R-:W-:Y:S01]  /*91ca0*/  HMMA.1688.F32.TF32 R192, R64, R146, R192 ;  /* 0x0000009240c0723c */ /* 0x000fe200000810c0 */
[----:B------:R-:W-:-:S02]  /*91cb0*/  IADD3.X R244, R245, UR6, RZ, P0, !PT ;  /* 0x00000006f5f47c10 */ /* 0x000fc400087fe4ff */
[----:B--2---:R-:W-:-:S04]  /*91cc0*/  IADD3 R248, P1, R238, UR10, RZ ;  /* 0x0000000aeef87c10 */ /* 0x004fc8000ff3e0ff */
[----:B------:R-:W-:Y:S02]  /*91cd0*/  IADD3.X R238, R239, UR6, RZ, P1, !PT ;  /* 0x00000006efee7c10 */ /* 0x000fe40008ffe4ff */
[----:B----4-:R-:W-:Y:S01]  /*91ce0*/  IADD3 R247, P2, R138, UR10, RZ ;  /* 0x0000000a8af77c10 */ /* 0x010fe2000ff5e0ff */
[----:B------:R-:W-:Y:S03]  /*91cf0*/  STL [R1+0x158], R248 ;  /* 0x000158f801007387 */ /* 0x000fe60000100800 */
[----:B------:R-:W-:Y:S01]  /*91d00*/  IADD3.X R138, R139, UR6, RZ, P2, !PT ;  /* 0x000000068b8a7c10 */ /* 0x000fe200097fe4ff */
[----:B------:R-:W-:Y:S01]  /*91d10*/  STL [R1+0x17c], R247 ;  /* 0x00017cf701007387 */ /* 0x000fe20000100800 */
[----:B------:R-:W-:Y:S01]  /*91d20*/  IADD3 R246, P3, R116, UR10, RZ ;  /* 0x0000000a74f67c10 */ /* 0x000fe2000ff7e0ff */
[C---:B------:R-:W-:Y:S03]  /*91d30*/  HMMA.1688.F32.TF32 R68, R160.reuse, R60, R68 ;  /* 0x0000003ca044723c */ /* 0x040fe60000081044 */
[----:B------:R-:W-:Y:S01]  /*91d40*/  IADD3.X R116, R117, UR6, RZ, P3, !PT ;  /* 0x0000000675747c10 */ /* 0x000fe20009ffe4ff */
[----:B------:R-:W-:Y:S04]  /*91d50*/  STL [R1+0x1b4], R246 ;  /* 0x0001b4f601007387 */ /* 0x000fe80000100800 */
[----:B------:R-:W-:Y:S01]  /*91d60*/  STL [R1+0x134], R244 ;  /* 0x000134f401007387 */ /* 0x000fe20000100800 */
[C---:B------:R-:W-:Y:S03]  /*91d70*/  HMMA.1688.F32.TF32 R208, R160.reuse, R124, R208 ;  /* 0x0000007ca0d0723c */ /* 0x040fe600000810d0 */
[----:B------:R1:W-:Y:S05]  /*91d80*/  STL [R1+0x154], R238 ;  /* 0x000154ee01007387 */ /* 0x0003ea0000100800 */
[C---:B------:R-:W-:Y:S01]  /*91d90*/  HMMA.1688.F32.TF32 R212, R160.reuse, R32, R212 ;  /* 0x00000020a0d4723c */ /* 0x040fe200000810d4 */
[----:B-1----:R-:W2:Y:S07]  /*91da0*/  LDL.LU.64 R238, [R1+0x1c28] ;  /* 0x001c280001ee7983 */ /* 0x002eae0000300a00 */
[C---:B------:R-:W-:Y:S01]  /*91db0*/  HMMA.1688.F32.TF32 R216, R160.reuse, R84, R216 ;  /* 0x00000054a0d8723c */ /* 0x040fe200000810d8 */
[----:B------:R1:W-:Y:S07]  /*91dc0*/  STL [R1+0x178], R138 ;  /* 0x0001788a01007387 */ /* 0x0003ee0000100800 */
[C---:B------:R-:W-:Y:S01]  /*91dd0*/  HMMA.1688.F32.TF32 R64, R160.reuse, R128, R220 ;  /* 0x00000080a040723c */ /* 0x040fe200000810dc */
[----:B------:R-:W-:Y:S04]  /*91de0*/  LDS R220, [R2+0x34700] ;  /* 0x0347000002dc7984 */ /* 0x000fe80000000800 */
[----:B-1----:R-:W4:Y:S03]  /*91df0*/  LDL.LU.64 R138, [R1+0x1c18] ;  /* 0x001c1800018a7983 */ /* 0x002f260000300a00 */
[C---:B------:R-:W-:Y:S01]  /*91e00*/  HMMA.1688.F32.TF32 R164, R160.reuse, R24, R164 ;  /* 0x00000018a0a4723c */ /* 0x040fe200000810a4 */
[----:B------:R1:W-:Y:S04]  /*91e10*/  STL [R1+0x1b0], R116 ;  /* 0x0001b07401007387 */ /* 0x0003e80000100800 */
[----:B------:R-:W-:Y:S03]  /*91e20*/  LDS R222, [R2+0x36700] ;  /* 0x0367000002de7984 */ /* 0x000fe60000000800 */
[C---:B------:R-:W-:Y:S01]  /*91e30*/  HMMA.1688.F32.TF32 R168, R160.reuse, R36, R168 ;  /* 0x00000024a0a8723c */ /* 0x040fe200000810a8 */
[----:B------:R-:W-:Y:S04]  /*91e40*/  LDS R221, [R3+0x34700] ;  /* 0x0347000003dd7984 */ /* 0x000fe80000000800 */
[----:B-1----:R-:W4:Y:S03]  /*91e50*/  LDL.LU.64 R116, [R1+0x1c08] ;  /* 0x001c080001747983 */ /* 0x002f260000300a00 */
        /* <DEDUP_REMOVED lines=9> */
[----:B------:R-:W-:Y:S07]  /*91ef0*/  HMMA.1688.F32.TF32 R188, R160, R232, R188 ;  /* 0x000000e8a0bc723c */ /* 0x000fee00000810bc */
[----:B------:R-:W-:-:S02]  /*91f00*/  IADD3 R162, P0, R242, UR10, RZ ;  /* 0x0000000af2a27c10 */ /* 0x000fc4000ff1e0ff */
[----:B------:R-:W-:-:S03]  /*91f10*/  IADD3 R161, P1, R240, UR10, RZ ;  /* 0x0000000af0a17c10 */ /* 0x000fc6000ff3e0ff */
[----:B------:R-:W-:Y:S04]  /*91f20*/  STL [R1+0xd4], R162 ;  /* 0x0000d4a201007387 */ /* 0x000fe80000100800 */
[----:B------:R1:W-:Y:S02]  /*91f30*/  STL [R1+0xf0], R161 ;  /* 0x0000f0a101007387 */ /* 0x0003e40000100800 */
[----:B-1----:R-:W-:Y:S02]  /*91f40*/  IADD3.X R161, R243, UR6, RZ, P0, !PT ;  /* 0x00000006f3a17c10 */ /* 0x002fe400087fe4ff */
[----:B---3--:R-:W-:-:S05]  /*91f50*/  IADD3 R160, P2, R236, UR10, RZ ;  /* 0x0000000aeca07c10 */ /* 0x008fca000ff5e0ff */
[----:B------:R1:W-:Y:S01]  /*91f60*/  STL [R1+0x10c], R160 ;  /* 0x00010ca001007387 */ /* 0x0003e20000100800 */
[----:B------:R-:W-:Y:S02]  /*91f70*/  IADD3 R162, P3, R100, UR10, RZ ;  /* 0x0000000a64a27c10 */ /* 0x000fe4000ff7e0ff */
[----:B------:R-:W-:-:S03]  /*91f80*/  IADD3.X R163, R237, UR6, RZ, P2, !PT ;  /* 0x00000006eda37c10 */ /* 0x000fc600097fe4ff */
[----:B------:R3:W-:Y:S01]  /*91f90*/  STL [R1+0x124], R162 ;  /* 0x000124a201007387 */ /* 0x0007e20000100800 */
[----:B-1----:R-:W-:-:S03]  /*91fa0*/  IADD3.X R160, R241, UR6, RZ, P1, !PT ;  /* 0x00000006f1a07c10 */ /* 0x002fc60008ffe4ff */
[----:B------:R-:W-:Y:S04]  /*91fb0*/  STL [R1+0xd0], R161 ;  /* 0x0000d0a101007387 */ /* 0x000fe80000100800 */
[----:B------:R1:W-:Y:S01]  /*91fc0*/  STL [R1+0xec], R160 ;  /* 0x0000eca001007387 */ /* 0x0003e20000100800 */
[----:B---3--:R-:W-:-:S03]  /*91fd0*/  IADD3.X R162, R101, UR6, RZ, P3, !PT ;  /* 0x0000000665a27c10 */ /* 0x008fc60009ffe4ff */
[----:B-1----:R-:W3:Y:S04]  /*91fe0*/  LDL.LU.64 R160, [R1+0x1c10] ;  /* 0x001c100001a07983 */ /* 0x002ee80000300a00 */
[----:B------:R4:W-:Y:S04]  /*91ff0*/  STL [R1+0x108], R163 ;  /* 0x000108a301007387 */ /* 0x0009e80000100800 */
[----:B------:R-:W3:Y:S04]  /*92000*/  LDL.LU.64 R100, [R1+0x1c00] ;  /* 0x001c000001647983 */ /* 0x000ee80000300a00 */
[----:B------:R1:W-:Y:S04]  /*92010*/  STL [R1+0x120], R162 ;  /* 0x000120a201007387 */ /* 0x0003e80000100800 */
[----:B------:R-:W3:Y:S04]  /*92020*/  LDL.LU.64 R240, [R1+0x1bf8] ;  /* 0x001bf80001f07983 */ /* 0x000ee80000300a00 */
[----:B------:R-:W3:Y:S01]  /*92030*/  LDL.LU.64 R236, [R1+0x1be8] ;  /* 0x001be80001ec7983 */ /* 0x000ee20000300a00 */
[----:B------:R-:W-:Y:S01]  /*92040*/  HMMA.1688.F32.TF32 R68, R220, R62, R68 ;  /* 0x0000003edc44723c */ /* 0x000fe20000081044 */
[----:B--2---:R-:W-:-:S05]  /*92050*/  IADD3 R242, P0, R238, UR10, RZ ;  /* 0x0000000aeef27c10 */ /* 0x004fca000ff1e0ff */
[----:B------:R-:W-:Y:S01]  /*92060*/  STL [R1+0x138], R242 ;  /* 0x000138f201007387 */ /* 0x000fe20000100800 */
[----:B----4-:R-:W-:-:S05]  /*92070*/  IADD3 R163, P1, R138, UR10, RZ ;  /* 0x0000000a8aa37c10 */ /* 0x010fca000ff3e0ff */
[----:B------:R-:W-:Y:S04]  /*92080*/  STL [R1+0x15c], R163 ;  /* 0x00015ca301007387 */ /* 0x000fe80000100800 */
[----:B------:R2:W-:Y:S01]  /*92090*/  STL.64 [R1+0x2930], R62 ;  /* 0x0029303e01007387 */ /* 0x0005e20000100a00 */
[----:B-1----:R-:W-:-:S05]  /*920a0*/  IADD3 R162, P2, R116, UR10, RZ ;  /* 0x0000000a74a27c10 */ /* 0x002fca000ff5e0ff */
[----:B------:R-:W-:Y:S01]  /*920b0*/  STL [R1+0x180], R162 ;  /* 0x000180a201007387 */ /* 0x000fe20000100800 */
[----:B--2---:R-:W-:-:S03]  /*920c0*/  IADD3.X R62, R239, UR6, RZ, P0, !PT ;  /* 0x00000006ef3e7c10 */ /* 0x004fc600087fe4ff */
[----:B------:R1:W-:Y:S04]  /*920d0*/  STL.64 [R1+0x2928], R60 ;  /* 0x0029283c01007387 */ /* 0x0003e80000100a00 */
[----:B------:R-:W-:Y:S01]  /*920e0*/  STL [R1+0xd8], R62 ;  /* 0x0000d83e01007387 */ /* 0x000fe20000100800 */
[----:B-1----:R-:W-:Y:S02]  /*920f0*/  IADD3.X R61, R139, UR6, RZ, P1, !PT ;  /* 0x000000068b3d7c10 */ /* 0x002fe40008ffe4ff */
[----:B------:R-:W-:Y:S01]  /*92100*/  IADD3.X R60, R117, UR6, RZ, P2, !PT ;  /* 0x00000006753c7c10 */ /* 0x000fe200097fe4ff */
[----:B------:R-:W2:Y:S04]  /*92110*/  LDL.LU.64 R138, [R1+0x1bf0] ;  /* 0x001bf000018a7983 */ /* 0x000ea80000300a00 */
[----:B------:R-:W-:Y:S04]  /*92120*/  STL [R1+0xf4], R61 ;  /* 0x0000f43d01007387 */ /* 0x000fe80000100800 */
[----:B------:R-:W4:Y:S04]  /*92130*/  LDL.LU.64 R116, [R1+0x1be0] ;  /* 0x001be00001747983 */ /* 0x000f280000300a00 */
[----:B------:R1:W-:Y:S04]  /*92140*/  STL [R1+0x110], R60 ;  /* 0x0001103c01007387 */ /* 0x0003e80000100800 */
[----:B-1----:R-:W4:Y:S01]  /*92150*/  LDL.LU.64 R60, [R1+0x1bd0] ;  /* 0x001bd000013c7983 */ /* 0x002f220000300a00 */
[----:B---3--:R-:W-:-:S05]  /*92160*/  IADD3 R62, P0, R160, UR10, RZ ;  /* 0x0000000aa03e7c10 */ /* 0x008fca000ff1e0ff */
[----:B------:R1:W-:Y:S01]  /*92170*/  STL [R1+0x128], R62 ;  /* 0x0001283e01007387 */ /* 0x0003e20000100800 */
[----:B------:R-:W-:Y:S02]  /*92180*/  IADD3 R162, P1, R100, UR10, RZ ;  /* 0x0000000a64a27c10 */ /* 0x000fe4000ff3e0ff */
[----:B------:R-:W-:-:S03]  /*92190*/  IADD3 R63, P2, R240, UR10, RZ ;  /* 0x0000000af03f7c10 */ /* 0x000fc6000ff5e0ff */
[----:B------:R-:W-:Y:S01]  /*921a0*/  STL [R1+0x13c], R162 ;  /* 0x00013ca201007387 */ /* 0x000fe20000100800 */
[----:B-1----:R-:W-:-:S03]  /*921b0*/  IADD3 R62, P3, R236, UR10, RZ ;  /* 0x0000000aec3e7c10 */ /* 0x002fc6000ff7e0ff */
[----:B------:R-:W-:Y:S01]  /*921c0*/  STL [R1+0x160], R63 ;  /* 0x0001603f01007387 */ /* 0x000fe20000100800 */
[----:B------:R-:W-:-:S03]  /*921d0*/  IADD3.X R160, R101, UR6, RZ, P1, !PT ;  /* 0x0000000665a07c10 */ /* 0x000fc60008ffe4ff */
[----:B------:R1:W-:Y:S04]  /*921e0*/  STL [R1+0x184], R62 ;  /* 0x0001843e01007387 */ /* 0x0003e80000100800 */
[----:B------:R-:W3:Y:S01]  /*921f0*/  LDL.LU.64 R100, [R1+0x1bd8] ;  /* 0x001bd80001647983 */ /* 0x000ee20000300a00 */
[----:B------:R-:W-:-:S03]  /*92200*/  IADD3.X R239, R161, UR6, RZ, P0, !PT ;  /* 0x00000006a1ef7c10 */ /* 0x000fc600087fe4ff */
[----:B-1----:R-:W3:Y:S04]  /*92210*/  LDL.LU.64 R62, [R1+0x1bc8] ;  /* 0x001bc800013e7983 */ /* 0x002ee80000300a00 */
[----:B------:R1:W-:Y:S04]  /*92220*/  STL [R1+0xdc], R160 ;  /* 0x0000dca001007387 */ /* 0x0003e80000100800 */
[----:B------:R-:W3:Y:S04]  /*92230*/  LDL.LU.64 R162, [R1+0x1bc0] ;  /* 0x001bc00001a27983 */ /* 0x000ee80000300a00 */
[----:B-1----:R-:W3:Y:S01]  /*92240*/  LDL.LU.64 R160, [R1+0x1bb0] ;  /* 0x001bb00001a07983 */ /* 0x002ee20000300a00 */
[----:B------:R-:W-:-:S02]  /*92250*/  IADD3.X R240, R241, UR6, RZ, P2, !PT ;  /* 0x00000006f1f07c10 */ /* 0x000fc400097fe4ff */
[----:B------:R-:W-:-:S03]  /*92260*/  IADD3.X R236, R237, UR6, RZ, P3, !PT ;  /* 0x00000006edec7c10 */ /* 0x000fc60009ffe4ff */
[----:B------:R-:W-:Y:S04]  /*92270*/  STL [R1+0xf8], R240 ;  /* 0x0000f8f001007387 */ /* 0x000fe80000100800 */
[----:B------:R1:W-:Y:S01]  /*92280*/  STL [R1+0x114], R236 ;  /* 0x000114ec01007387 */ /* 0x0003e20000100800 */
[----:B--2---:R-:W-:Y:S02]  /*92290*/  IADD3 R238, P0, R138, UR10, RZ ;  /* 0x0000000a8aee7c10 */ /* 0x004fe4000ff1e0ff */
[----:B----4-:R-:W-:-:S03]  /*922a0*/  IADD3 R237, P1, R116, UR10, RZ ;  /* 0x0000000a74ed7c10 */ /* 0x010fc6000ff3e0ff */
[----:B------:R-:W-:Y:S01]  /*922b0*/  STL [R1+0x12c], R238 ;  /* 0x00012cee01007387 */ /* 0x000fe20000100800 */
[----:B------:R-:W-:-:S03]  /*922c0*/  IADD3.X R116, R117, UR6, RZ, P1, !PT ;  /* 0x0000000675747c10 */ /* 0x000fc60008ffe4ff */
[----:B------:R-:W-:Y:S01]  /*922d0*/  STL [R1+0x140], R237 ;  /* 0x000140ed01007387 */ /* 0x000fe20000100800 */
[----:B------:R-:W-:Y:S02]  /*922e0*/  IADD3.X R252, R139, UR6, RZ, P0, !PT ;  /* 0x000000068bfc7c10 */ /* 0x000fe400087fe4ff */
[----:B-1----:R-:W-:-:S04]  /*922f0*/  IADD3 R236, P2, R60, UR10, RZ ;  /* 0x0000000a3cec7c10 */ /* 0x002fc8000ff5e0ff */
[----:B------:R-:W-:Y:S01]  /*92300*/  IADD3.X R60, R61, UR6, RZ, P2, !PT ;  /* 0x000000063d3c7c10 */ /* 0x000fe200097fe4ff */
[----:B------:R-:W-:Y:S04]  /*92310*/  STL [R1+0x164], R236 ;  /* 0x000164ec01007387 */ /* 0x000fe80000100800 */
        /* <DEDUP_REMOVED lines=9> */
[----:B------:R3:W-:Y:S01]  /*923b0*/  STL [R1+0x11c], R138 ;  /* 0x00011c8a01007387 */ /* 0x0007e20000100800 */
[----:B-1----:R-:W-:-:S03]  /*923c0*/  IADD3 R116, P3, R160, UR10, RZ ;  /* 0x0000000aa0747c10 */ /* 0x002fc6000ff7e0ff */
[----:B------:R-:W-:Y:S04]  /*923d0*/  STL [R1+0x144], R117 ;  /* 0x0001447501007387 */ /* 0x000fe80000100800 */
[----:B------:R1:W-:Y:S04]  /*923e0*/  STL [R1+0x168], R116 ;  /* 0x0001687401007387 */ /* 0x0003e80000100800 */
[----:B---3--:R-:W3:Y:S01]  /*923f0*/  LDL.LU.64 R138, [R1+0x1b98] ;  /* 0x001b9800018a7983 */ /* 0x008ee20000300a00 */
[----:B------:R-:W-:Y:S02]  /*92400*/  IADD3.X R237, R101, UR6, RZ, P0, !PT ;  /* 0x0000000665ed7c10 */ /* 0x000fe400087fe4ff */
[----:B------:R-:W-:Y:S01]  /*92410*/  IADD3.X R238, R63, UR6, RZ, P1, !PT ;  /* 0x000000063fee7c10 */ /* 0x000fe20008ffe4ff */
[----:B-1----:R-:W3:Y:S04]  /*92420*/  LDL.LU.64 R116, [R1+0x1b90] ;  /* 0x001b900001747983 */ /* 0x002ee80000300a00 */
[----:B------:R-:W3:Y:S04]  /*92430*/  LDL.LU.64 R100, [R1+0x1b88] ;  /* 0x001b880001647983 */ /* 0x000ee80000300a00 */
[----:B------:R-:W3:Y:S01]  /*92440*/  LDL.LU.64 R62, [R1+0x1b80] ;  /* 0x001b8000013e7983 */ /* 0x000ee20000300a00 */
[----:B------:R-:W-:-:S02]  /*92450*/  IADD3.X R162, R163, UR6, RZ, P2, !PT ;  /* 0x00000006a3a27c10 */ /* 0x000fc400097fe4ff */
[----:B------:R-:W-:-:S03]  /*92460*/  IADD3.X R161, R161, UR6, RZ, P3, !PT ;  /* 0x00000006a1a17c10 */ /* 0x000fc60009ffe4ff */
[----:B------:R-:W-:Y:S04]  /*92470*/  STL [R1+0xe4], R162 ;  /* 0x0000e4a201007387 */ /* 0x000fe80000100800 */
[----:B------:R-:W-:Y:S01]  /*92480*/  STL [R1+0x100], R161 ;  /* 0x000100a101007387 */ /* 0x000fe20000100800 */
[----:B--2---:R-:W-:-:S05]  /*92490*/  IADD3 R160, P1, R242, UR10, RZ ;  /* 0x0000000af2a07c10 */ /* 0x004fca000ff3e0ff */
[----:B------:R1:W-:Y:S01]  /*924a0*/  STL [R1+0x104], R160 ;  /* 0x000104a001007387 */ /* 0x0003e20000100800 */
[----:B----4-:R-:W-:-:S05]  /*924b0*/  IADD3 R236, P2, R240, UR10, RZ ;  /* 0x0000000af0ec7c10 */ /* 0x010fca000ff5e0ff */
[----:B------:R2:W-:Y:S01]  /*924c0*/  STL [R1+0x148], R236 ;  /* 0x000148ec01007387 */ /* 0x0005e20000100800 */
[----:B-1----:R-:W-:Y:S01]  /*924d0*/  HMMA.1688.F32.TF32 R160, R220, R130, R64 ;  /* 0x00000082dca0723c */ /* 0x002fe20000081040 */
[----:B------:R-:W-:-:S06]  /*924e0*/  IADD3 R244, P0, R60, UR10, RZ ;  /* 0x0000000a3cf47c10 */ /* 0x000fcc000ff1e0ff */
[----:B------:R-:W-:Y:S02]  /*924f0*/  IADD3.X R65, R241, UR6, RZ, P2, !PT ;  /* 0x00000006f1417c10 */ /* 0x000fe400097fe4ff */
[----:B------:R-:W-:Y:S01]  /*92500*/  IADD3.X R64, R61, UR6, RZ, P0, !PT ;  /* 0x000000063d407c10 */ /* 0x000fe200087fe4ff */
[----:B------:R-:W-:Y:S04]  /*92510*/  STL [R1+0x4b4], R244 ;  /* 0x0004b4f401007387 */ /* 0x000fe80000100800 */
[----:B------:R-:W4:Y:S04]  /*92520*/  LDL.LU.64 R240, [R1+0x1b78] ;  /* 0x001b780001f07983 */ /* 0x000f280000300a00 */
[----:B------:R-:W-:Y:S04]  /*92530*/  STL [R1+0xe8], R65 ;  /* 0x0000e84101007387 */ /* 0x000fe80000100800 */
[----:B------:R-:W4:Y:S01]  /*92540*/  LDL.LU.64 R60, [R1+0x1b70] ;  /* 0x001b7000013c7983 */ /* 0x000f220000300a00 */
[----:B--2---:R-:W-:-:S03]  /*92550*/  IADD3.X R236, R243, UR6, RZ, P1, !PT ;  /* 0x00000006f3ec7c10 */ /* 0x004fc60008ffe4ff */
        /* <DEDUP_REMOVED lines=8> */
[----:B------:R1:W-:Y:S04]  /*925e0*/  STL [R1+0x4a8], R67 ;  /* 0x0004a84301007387 */ /* 0x0003e80000100800 */
[----:B------:R3:W-:Y:S01]  /*925f0*/  STL [R1+0x4b8], R66 ;  /* 0x0004b84201007387 */ /* 0x0007e20000100800 */
[----:B-1----:R-:W-:-:S03]  /*92600*/  IADD3.X R67, R139, UR6, RZ, P0, !PT ;  /* 0x000000068b437c10 */ /* 0x002fc600087fe4ff */
[----:B------:R-:W2:Y:S01]  /*92610*/  LDL.LU.64 R138, [R1+0x1b68] ;  /* 0x001b6800018a7983 */ /* 0x000ea20000300a00 */
[----:B---3--:R-:W-:-:S03]  /*92620*/  IADD3.X R66, R117, UR6, RZ, P1, !PT ;  /* 0x0000000675427c10 */ /* 0x008fc60008ffe4ff */
[----:B------:R-:W-:Y:S04]  /*92630*/  STL [R1+0x230], R67 ;  /* 0x0002304301007387 */ /* 0x000fe80000100800 */
[----:B------:R-:W3:Y:S01]  /*92640*/  LDL.LU.64 R116, [R1+0x1b58] ;  /* 0x001b580001747983 */ /* 0x000ee20000300a00 */
[----:B------:R-:W-:-:S03]  /*92650*/  IADD3.X R242, R101, UR6, RZ, P2, !PT ;  /* 0x0000000665f27c10 */ /* 0x000fc600097fe4ff */
[----:B------:R1:W-:Y:S01]  /*92660*/  STL [R1+0x3e4], R66 ;  /* 0x0003e44201007387 */ /* 0x0003e20000100800 */
[----:B------:R-:W-:-:S03]  /*92670*/  IADD3.X R63, R63, UR6, RZ, P3, !PT ;  /* 0x000000063f3f7c10 */ /* 0x000fc60009ffe4ff */
[----:B------:R-:W3:Y:S04]  /*92680*/  LDL.LU.64 R100, [R1+0x1b50] ;  /* 0x001b500001647983 */ /* 0x000ee80000300a00 */
[----:B-1----:R-:W3:Y:S04]  /*92690*/  LDL.LU.64 R66, [R1+0x1b40] ;  /* 0x001b400001427983 */ /* 0x002ee80000300a00 */
[----:B------:R-:W-:Y:S04]  /*926a0*/  STL [R1+0x408], R242 ;  /* 0x000408f201007387 */ /* 0x000fe80000100800 */
[----:B------:R-:W-:Y:S01]  /*926b0*/  STL [R1+0x430], R63 ;  /* 0x0004303f01007387 */ /* 0x000fe20000100800 */
[----:B----4-:R-:W-:-:S05]  /*926c0*/  IADD3 R62, P0, R240, UR10, RZ ;  /* 0x0000000af03e7c10 */ /* 0x010fca000ff1e0ff */
[----:B------:R1:W-:Y:S01]  /*926d0*/  STL [R1+0x488], R62 ;  /* 0x0004883e01007387 */ /* 0x0003e20000100800 */
[----:B------:R-:W-:Y:S02]  /*926e0*/  IADD3 R243, P1, R60, UR10, RZ ;  /* 0x0000000a3cf37c10 */ /* 0x000fe4000ff3e0ff */
[----:B------:R-:W-:Y:S01]  /*926f0*/  IADD3.X R241, R241, UR6, RZ, P0, !PT ;  /* 0x00000006f1f17c10 */ /* 0x000fe200087fe4ff */
[----:B-1----:R-:W4:Y:S01]  /*92700*/  LDL.LU.64 R62, [R1+0x1b48] ;  /* 0x001b4800013e7983 */ /* 0x002f220000300a00 */
[----:B------:R-:W-:Y:S02]  /*92710*/  IADD3.X R240, R61, UR6, RZ, P1, !PT ;  /* 0x000000063df07c10 */ /* 0x000fe40008ffe4ff */
[----:B------:R-:W-:Y:S01]  /*92720*/  IADD3 R242, P2, R64, UR10, RZ ;  /* 0x0000000a40f27c10 */ /* 0x000fe2000ff5e0ff */
[----:B------:R-:W-:Y:S04]  /*92730*/  STL [R1+0x49c], R243 ;  /* 0x00049cf301007387 */ /* 0x000fe80000100800 */
[----:B------:R1:W-:Y:S04]  /*92740*/  STL [R1+0x4ac], R242 ;  /* 0x0004acf201007387 */ /* 0x0003e80000100800 */
[----:B------:R-:W4:Y:S01]  /*92750*/  LDL.LU.64 R60, [R1+0x1b38] ;  /* 0x001b3800013c7983 */ /* 0x000f220000300a00 */
[----:B------:R-:W-:-:S03]  /*92760*/  IADD3.X R65, R65, UR6, RZ, P2, !PT ;  /* 0x0000000641417c10 */ /* 0x000fc600097fe4ff */
[----:B------:R-:W-:Y:S04]  /*92770*/  STL [R1+0x234], R241 ;  /* 0x000234f101007387 */ /* 0x000fe80000100800 */
[----:B------:R-:W-:Y:S04]  /*92780*/  STL [R1+0x3e8], R240 ;  /* 0x0003e8f001007387 */ /* 0x000fe80000100800 */
[----:B-1----:R-:W4:Y:S04]  /*92790*/  LDL.LU.64 R242, [R1+0x1b30] ;  /* 0x001b300001f27983 */ /* 0x002f280000300a00 */
[----:B------:R-:W-:Y:S01]  /*927a0*/  STL [R1+0x40c], R65 ;  /* 0x00040c4101007387 */ /* 0x000fe20000100800 */
[----:B--2---:R-:W-:-:S05]  /*927b0*/  IADD3 R64, P0, R138, UR10, RZ ;  /* 0x0000000a8a407c10 */ /* 0x004fca000ff1e0ff */
[----:B------:R1:W-:Y:S04]  /*927c0*/  STL [R1+0x434], R64 ;  /* 0x0004344001007387 */ /* 0x0003e80000100800 */
[----:B-1----:R-:W2:Y:S01]  /*927d0*/  LDL.LU.64 R64, [R1+0x1b18] ;  /* 0x001b180001407983 */ /* 0x002ea20000300a00 */
[----:B---3--:R-:W-:Y:S02]  /*927e0*/  IADD3 R240, P1, R116, UR10, RZ ;  /* 0x0000000a74f07c10 */ /* 0x008fe4000ff3e0ff */
[----:B------:R-:W-:-:S03]  /*927f0*/  IADD3 R241, P2, R100, UR10, RZ ;  /* 0x0000000a64f17c10 */ /* 0x000fc6000ff5e0ff */
[----:B------:R1:W-:Y:S01]  /*92800*/  STL [R1+0x48c], R240 ;  /* 0x00048cf001007387 */ /* 0x0003e20000100800 */
[----:B------:R-:W-:Y:S02]  /*92810*/  IADD3.X R138, R139, UR6, RZ, P0, !PT ;  /* 0x000000068b8a7c10 */ /* 0x000fe400087fe4ff */
[----:B------:R-:W-:Y:S01]  /*92820*/  IADD3.X R116, R117, UR6, RZ, P1, !PT ;  /* 0x0000000675747c10 */ /* 0x000fe20008ffe4ff */
[----:B------:R-:W-:Y:S01]  /*92830*/  STL [R1+0x4a0], R241 ;  /* 0x0004a0f101007387 */ /* 0x000fe20000100800 */
[----:B------:R-:W-:Y:S02]  /*92840*/  IADD3.X R100, R101, UR6, RZ, P2, !PT ;  /* 0x0000000665647c10 */ /* 0x000fe400097fe4ff */
[----:B-1----:R-:W-:-:S04]  /*92850*/  IADD3 R240, P3, R66, UR10, RZ ;  /* 0x0000000a42f07c10 */ /* 0x002fc8000ff7e0ff */
[----:B------:R-:W-:Y:S01]  /*92860*/  IADD3.X R67, R67, UR6, RZ, P3, !PT ;  /* 0x0000000643437c10 */ /* 0x000fe20009ffe4ff */
[----:B------:R1:W-:Y:S04]  /*92870*/  STL [R1+0x4b0], R240 ;  /* 0x0004b0f001007387 */ /* 0x0003e80000100800 */
[----:B------:R3:W-:Y:S04]  /*92880*/  STL [R1+0x218], R138 ;  /* 0x0002188a01007387 */ /* 0x0007e80000100800 */
[----:B------:R3:W-:Y:S04]  /*92890*/  STL [R1+0x238], R116 ;  /* 0x0002387401007387 */ /* 0x0007e80000100800 */
[----:B------:R3:W-:Y:S04]  /*928a0*/  STL [R1+0x3ec], R100 ;  /* 0x0003ec6401007387 */ /* 0x0007e80000100800 */
[----:B-1----:R-:W2:Y:S04]  /*928b0*/  LDL.LU.64 R240, [R1+0x1b28] ;  /* 0x001b280001f07983 */ /* 0x002ea80000300a00 */
[----:B------:R-:W-:Y:S04]  /*928c0*/  STL [R1+0x410], R67 ;  /* 0x0004104301007387 */ /* 0x000fe80000100800 */
[----:B---3--:R-:W3:Y:S01]  /*928d0*/  LDL.LU.64 R138, [R1+0x1b10] ;  /* 0x001b1000018a7983 */ /* 0x008ee20000300a00 */
[----:B----4-:R-:W-:-:S05]  /*928e0*/  IADD3 R66, P0, R62, UR10, RZ ;  /* 0x0000000a3e427c10 */ /* 0x010fca000ff1e0ff */
[----:B------:R1:W-:Y:S04]  /*928f0*/  STL [R1+0x438], R66 ;  /* 0x0004384201007387 */ /* 0x0003e80000100800 */
[----:B------:R-:W4:Y:S04]  /*92900*/  LDL.LU.64 R116, [R1+0x1b00] ;  /* 0x001b000001747983 */ /* 0x000f280000300a00 */
[----:B------:R-:W4:Y:S01]  /*92910*/  LDL.LU.64 R100, [R1+0x1ae0] ;  /* 0x001ae00001647983 */ /* 0x000f220000300a00 */
[----:B-1----:R-:W-:-:S05]  /*92920*/  IADD3 R66, P1, R60, UR10, RZ ;  /* 0x0000000a3c427c10 */ /* 0x002fca000ff3e0ff */
[----:B------:R1:W-:Y:S02]  /*92930*/  STL [R1+0x490], R66 ;  /* 0x0004904201007387 */ /* 0x0003e40000100800 */
[----:B-1----:R-:W-:-:S05]  /*92940*/  IADD3 R66, P2, R242, UR10, RZ ;  /* 0x0000000af2427c10 */ /* 0x002fca000ff5e0ff */
[----:B------:R1:W-:Y:S01]  /*92950*/  STL [R1+0x4a4], R66 ;  /* 0x0004a44201007387 */ /* 0x0003e20000100800 */
[----:B------:R-:W-:Y:S02]  /*92960*/  IADD3.X R244, R61, UR6, RZ, P1, !PT ;  /* 0x000000063df47c10 */ /* 0x000fe40008ffe4ff */
[----:B-1----:R-:W-:Y:S02]  /*92970*/  IADD3.X R66, R63, UR6, RZ, P0, !PT ;  /* 0x000000063f427c10 */ /* 0x002fe400087fe4ff */
[----:B------:R-:W4:Y:S01]  /*92980*/  LDL.LU.64 R62, [R1+0x1af8] ;  /* 0x001af800013e7983 */ /* 0x000f220000300a00 */
[----:B--2---:R-:W-:-:S05]  /*92990*/  IADD3 R67, P3, R64, UR10, RZ ;  /* 0x0000000a40437c10 */ /* 0x004fca000ff7e0ff */
[----:B------:R-:W-:Y:S04]  /*929a0*/  STL [R1+0x418], R67 ;  /* 0x0004184301007387 */ /* 0x000fe80000100800 */
[----:B------:R1:W-:Y:S04]  /*929b0*/  STL [R1+0x21c], R66 ;  /* 0x00021c4201007387 */ /* 0x0003e80000100800 */
[----:B------:R-:W2:Y:S04]  /*929c0*/  LDL.LU.64 R60, [R1+0x1ad8] ;  /* 0x001ad800013c7983 */ /* 0x000ea80000300a00 */
[----:B-1----:R-:W2:Y:S01]  /*929d0*/  LDL.LU.64 R66, [R1+0x1ac0] ;  /* 0x001ac00001427983 */ /* 0x002ea20000300a00 */
[----:B------:R-:W-:-:S02]  /*929e0*/  IADD3.X R243, R243, UR6, RZ, P2, !PT ;  /* 0x00000006f3f37c10 */ /* 0x000fc400097fe4ff */
[----:B------:R-:W-:Y:S01]  /*929f0*/  IADD3.X R242, R65, UR6, RZ, P3, !PT ;  /* 0x0000000641f27c10 */ /* 0x000fe20009ffe4ff */
[----:B------:R-:W-:Y:S04]  /*92a00*/  STL [R1+0x23c], R244 ;  /* 0x00023cf401007387 */ /* 0x000fe80000100800 */
[----:B------:R-:W2:Y:S04]  /*92a10*/  LDL.LU.64 R64, [R1+0x1ab8] ;  /* 0x001ab80001407983 */ /* 0x000ea80000300a00 */
[----:B------:R1:W-:Y:S04]  /*92a20*/  STL [R1+0x3f0], R243 ;  /* 0x0003f0f301007387 */ /* 0x0003e80000100800 */
[----:B------:R3:W-:Y:S01]  /*92a30*/  STL [R1+0x414], R242 ;  /* 0x000414f201007387 */ /* 0x0007e20000100800 */
[----:B-1----:R-:W-:-:S02]  /*92a40*/  IADD3 R243, P0, R240, UR10, RZ ;  /* 0x0000000af0f37c10 */ /* 0x002fc4000ff1e0ff */
[----:B---3--:R-:W-:-:S03]  /*92a50*/  IADD3 R242, P1, R138, UR10, RZ ;  /* 0x0000000a8af27c10 */ /* 0x008fc6000ff3e0ff */
[----:B------:R4:W-:Y:S01]  /*92a60*/  STL [R1+0x43c], R243 ;  /* 0x00043cf301007387 */ /* 0x0009e20000100800 */
[----:B------:R-:W-:-:S03]  /*92a70*/  IADD3.X R240, R241, UR6, RZ, P0, !PT ;  /* 0x00000006f1f07c10 */ /* 0x000fc600087fe4ff */
[----:B------:R1:W-:Y:S01]  /*92a80*/  STL [R1+0x494], R242 ;  /* 0x000494f201007387 */ /* 0x0003e20000100800 */
[----:B------:R-:W-:Y:S02]  /*92a90*/  IADD3.X R138, R139, UR6, RZ, P1, !PT ;  /* 0x000000068b8a7c10 */ /* 0x000fe40008ffe4ff */
[----:B----4-:R-:W-:Y:S02]  /*92aa0*/  IADD3 R243, P2, R116, UR10, RZ ;  /* 0x0000000a74f37c10 */ /* 0x010fe4000ff5e0ff */
[----:B-1----:R-:W-:-:S03]  /*92ab0*/  IADD3 R242, P3, R100, UR10, RZ ;  /* 0x0000000a64f27c10 */ /* 0x002fc6000ff7e0ff */
[----:B------:R-:W-:Y:S01]  /*92ac0*/  STL [R1+0x3f8], R243 ;  /* 0x0003f8f301007387 */ /* 0x000fe20000100800 */
[----:B------:R-:W-:Y:S02]  /*92ad0*/  IADD3.X R116, R117, UR6, RZ, P2, !PT ;  /* 0x0000000675747c10 */ /* 0x000fe400097fe4ff */
[----:B------:R-:W-:Y:S01]  /*92ae0*/  IADD3.X R101, R101, UR6, RZ, P3, !PT ;  /* 0x0000000665657c10 */ /* 0x000fe20009ffe4ff */
[----:B------:R-:W-:Y:S04]  /*92af0*/  STL [R1+0x420], R242 ;  /* 0x000420f201007387 */ /* 0x000fe80000100800 */
[----:B------:R1:W-:Y:S04]  /*92b00*/  STL [R1+0x220], R240 ;  /* 0x000220f001007387 */ /* 0x0003e80000100800 */
[----:B------:R-:W-:Y:S04]  /*92b10*/  STL [R1+0x3d0], R138 ;  /* 0x0003d08a01007387 */ /* 0x000fe80000100800 */
[----:B------:R-:W-:Y:S04]  /*92b20*/  STL [R1+0x3f4], R116 ;  /* 0x0003f47401007387 */ /* 0x000fe80000100800 */
[----:B------:R2:W-:Y:S01]  /*92b30*/  STL [R1+0x41c], R101 ;  /* 0x00041c6501007387 */ /* 0x0005e20000100800 */
[----:B------:R-:W-:-:S05]  /*92b40*/  IADD3 R100, P0, R62, UR10, RZ ;  /* 0x0000000a3e647c10 */ /* 0x000fca000ff1e0ff */
[----:B------:R3:W-:Y:S04]  /*92b50*/  STL [R1+0x480], R100 ;  /* 0x0004806401007387 */ /* 0x0007e80000100800 */
[----:B-1----:R-:W4:Y:S01]  /*92b60*/  LDL.LU.64 R240, [R1+0x1b20] ;  /* 0x001b200001f07983 */ /* 0x002f220000300a00 */
[----:B--2---:R-:W-:-:S05]  /*92b70*/  IADD3 R101, P1, R60, UR10, RZ ;  /* 0x0000000a3c657c10 */ /* 0x004fca000ff3e0ff */
[----:B------:R1:W-:Y:S01]  /*92b80*/  STL [R1+0x3d8], R101 ;  /* 0x0003d86501007387 */ /* 0x0003e20000100800 */
[----:B---3--:R-:W-:-:S03]  /*92b90*/  IADD3 R100, P2, R66, UR10, RZ ;  /* 0x0000000a42647c10 */ /* 0x008fc6000ff5e0ff */
[----:B------:R-:W2:Y:S04]  /*92ba0*/  LDL.LU.64 R138, [R1+0x1b08] ;  /* 0x001b0800018a7983 */ /* 0x000ea80000300a00 */
[----:B------:R3:W-:Y:S01]  /*92bb0*/  STL [R1+0x400], R100 ;  /* 0x0004006401007387 */ /* 0x0007e20000100800 */
[----:B-1----:R-:W-:-:S03]  /*92bc0*/  IADD3.X R101, R63, UR6, RZ, P0, !PT ;  /* 0x000000063f657c10 */ /* 0x002fc600087fe4ff */
[----:B------:R-:W2:Y:S01]  /*92bd0*/  LDL.LU.64 R62, [R1+0x1af0] ;  /* 0x001af000013e7983 */ /* 0x000ea20000300a00 */
[----:B---3--:R-:W-:-:S05]  /*92be0*/  IADD3 R100, P3, R64, UR10, RZ ;  /* 0x0000000a40647c10 */ /* 0x008fca000ff7e0ff */
[----:B------:R1:W-:Y:S01]  /*92bf0*/  STL [R1+0x428], R100 ;  /* 0x0004286401007387 */ /* 0x0003e20000100800 */
[----:B------:R-:W-:-:S03]  /*92c00*/  IADD3.X R66, R67, UR6, RZ, P2, !PT ;  /* 0x0000000643427c10 */ /* 0x000fc600097fe4ff */
[----:B------:R-:W-:Y:S01]  /*92c10*/  STL [R1+0x224], R101 ;  /* 0x0002246501007387 */ /* 0x000fe20000100800 */
[----:B------:R-:W-:Y:S01]  /*92c20*/  IADD3.X R64, R65, UR6, RZ, P3, !PT ;  /* 0x0000000641407c10 */ /* 0x000fe20009ffe4ff */
[----:B------:R-:W-:Y:S02]  /*92c30*/  HMMA.1688.F32.TF32 R208, R220, R126, R208 ;  /* 0x0000007edcd0723c */ /* 0x000fe400000810d0 */
[----:B------:R-:W-:Y:S01]  /*92c40*/  LDS R65, [R3+0x38700] ;  /* 0x0387000003417984 */ /* 0x000fe20000000800 */
[----:B-1----:R-:W-:-:S03]  /*92c50*/  IADD3.X R100, R61, UR6, RZ, P1, !PT ;  /* 0x000000063d647c10 */ /* 0x002fc60008ffe4ff */
[----:B------:R-:W3:Y:S04]  /*92c60*/  LDL.LU.64 R60, [R1+0x1ad0] ;  /* 0x001ad000013c7983 */ /* 0x000ee80000300a00 */
[----:B------:R4:W-:Y:S04]  /*92c70*/  STL [R1+0x3d4], R100 ;  /* 0x0003d46401007387 */ /* 0x0009e80000100800 */
[----:B------:R-:W3:Y:S04]  /*92c80*/  LDL.LU.64 R244, [R1+0x1ae8] ;  /* 0x001ae80001f47983 */ /* 0x000ee80000300a00 */
[----:B------:R-:W-:Y:S04]  /*92c90*/  STL [R1+0x3fc], R66 ;  /* 0x0003fc4201007387 */ /* 0x000fe80000100800 */
[----:B------:R-:W3:Y:S04]  /*92ca0*/  LDL.LU.64 R242, [R1+0x1ac8] ;  /* 0x001ac80001f27983 */ /* 0x000ee80000300a00 */
[----:B------:R-:W-:Y:S04]  /*92cb0*/  STL [R1+0x424], R64 ;  /* 0x0004244001007387 */ /* 0x000fe80000100800 */
[----:B------:R-:W3:Y:S01]  /*92cc0*/  LDL.LU.64 R116, [R1+0x1ab0] ;  /* 0x001ab00001747983 */ /* 0x000ee20000300a00 */
[C---:B------:R-:W-:Y:S03]  /*92cd0*/  HMMA.1688.F32.TF32 R212, R220.reuse, R34, R212 ;  /* 0x00000022dcd4723c */ /* 0x040fe600000810d4 */
[----:B------:R-:W-:Y:S04]  /*92ce0*/  LDS R64, [R2+0x38700] ;  /* 0x0387000002407984 */ /* 0x000fe80000000800 */
[----:B------:R-:W-:Y:S01]  /*92cf0*/  LDS R66, [R2+0x3a700] ;  /* 0x03a7000002427984 */ /* 0x000fe20000000800 */
[----:B------:R-:W-:Y:S03]  /*92d00*/  HMMA.1688.F32.TF32 R216, R220, R86, R216 ;  /* 0x00000056dcd8723c */ /* 0x000fe600000810d8 */
[----:B------:R-:W1:Y:S01]  /*92d10*/  LDS R67, [R3+0x3a700] ;  /* 0x03a7000003437984 */ /* 0x000e620000000800 */
[----:B----4-:R-:W-:-:S05]  /*92d20*/  IADD3 R100, P0, R240, UR10, RZ ;  /* 0x0000000af0647c10 */ /* 0x010fca000ff1e0ff */
[----:B------:R4:W-:Y:S04]  /*92d30*/  STL [R1+0x228], R100 ;  /* 0x0002286401007387 */ /* 0x0009e80000100800 */
[----:B----4-:R-:W4:Y:S01]  /*92d40*/  LDL.LU.64 R100, [R1+0x1aa8] ;  /* 0x001aa80001647983 */ /* 0x010f220000300a00 */
[----:B--2---:R-:W-:-:S05]  /*92d50*/  IADD3 R246, P1, R138, UR10, RZ ;  /* 0x0000000a8af67c10 */ /* 0x004fca000ff3e0ff */
[----:B------:R2:W-:Y:S02]  /*92d60*/  STL [R1+0x3dc], R246 ;  /* 0x0003dcf601007387 */ /* 0x0005e40000100800 */
[----:B--2---:R-:W-:-:S05]  /*92d70*/  IADD3 R246, P2, R62, UR10, RZ ;  /* 0x0000000a3ef67c10 */ /* 0x004fca000ff5e0ff */
[----:B------:R2:W-:Y:S02]  /*92d80*/  STL [R1+0x404], R246 ;  /* 0x000404f601007387 */ /* 0x0005e40000100800 */
[----:B--2---:R-:W-:Y:S02]  /*92d90*/  IADD3.X R246, R241, UR6, RZ, P0, !PT ;  /* 0x00000006f1f67c10 */ /* 0x004fe400087fe4ff */
[----:B------:R-:W2:Y:S01]  /*92da0*/  LDL.LU.64 R240, [R1+0x1aa0] ;  /* 0x001aa00001f07983 */ /* 0x000ea20000300a00 */
[----:B---3--:R-:W-:Y:S02]  /*92db0*/  IADD3 R247, P3, R60, UR10, RZ ;  /* 0x0000000a3cf77c10 */ /* 0x008fe4000ff7e0ff */
[----:B------:R-:W-:Y:S02]  /*92dc0*/  IADD3.X R138, R139, UR6, RZ, P1, !PT ;  /* 0x000000068b8a7c10 */ /* 0x000fe40008ffe4ff */
[----:B------:R-:W-:Y:S01]  /*92dd0*/  IADD3.X R63, R63, UR6, RZ, P2, !PT ;  /* 0x000000063f3f7c10 */ /* 0x000fe200097fe4ff */
[----:B------:R3:W-:Y:S01]  /*92de0*/  STL [R1+0x20c], R247 ;  /* 0x00020cf701007387 */ /* 0x0007e20000100800 */
[----:B------:R-:W-:-:S02]  /*92df0*/  IADD3.X R62, R61, UR6, RZ, P3, !PT ;  /* 0x000000063d3e7c10 */ /* 0x000fc40009ffe4ff */
[----:B------:R-:W-:Y:S01]  /*92e00*/  IADD3 R61, P1, R244, UR10, RZ ;  /* 0x0000000af43d7c10 */ /* 0x000fe2000ff3e0ff */
[----:B------:R-:W-:Y:S04]  /*92e10*/  STL [R1+0x1e4], R246 ;  /* 0x0001e4f601007387 */ /* 0x000fe80000100800 */
[----:B------:R1:W-:Y:S01]  /*92e20*/  STL [R1+0x1f4], R138 ;  /* 0x0001f48a01007387 */ /* 0x0003e20000100800 */
[----:B------:R-:W-:-:S03]  /*92e30*/  IADD3 R60, P2, R242, UR10, RZ ;  /* 0x0000000af23c7c10 */ /* 0x000fc6000ff5e0ff */
[----:B------:R-:W-:Y:S04]  /*92e40*/  STL [R1+0x204], R63 ;  /* 0x0002043f01007387 */ /* 0x000fe80000100800 */
[----:B------:R1:W-:Y:S01]  /*92e50*/  STL [R1+0x208], R62 ;  /* 0x0002083e01007387 */ /* 0x0003e20000100800 */
[----:B---3--:R-:W-:-:S03]  /*92e60*/  IADD3 R247, P3, R116, UR10, RZ ;  /* 0x0000000a74f77c10 */ /* 0x008fc6000ff7e0ff */
[----:B-1----:R-:W3:Y:S01]  /*92e70*/  LDL.LU.64 R138, [R1+0x1a98] ;  /* 0x001a9800018a7983 */ /* 0x002ee20000300a00 */
[----:B------:R-:W-:-:S03]  /*92e80*/  IADD3.X R244, R245, UR6, RZ, P1, !PT ;  /* 0x00000006f5f47c10 */ /* 0x000fc60008ffe4ff */
[----:B------:R-:W-:Y:S01]  /*92e90*/  STL [R1+0x22c], R61 ;  /* 0x00022c3d01007387 */ /* 0x000fe20000100800 */
[----:B------:R-:W-:-:S03]  /*92ea0*/  IADD3.X R242, R243, UR6, RZ, P2, !PT ;  /* 0x00000006f3f27c10 */ /* 0x000fc600097fe4ff */
[----:B------:R-:W3:Y:S04]  /*92eb0*/  LDL.LU.64 R62, [R1+0x1a90] ;  /* 0x001a9000013e7983 */ /* 0x000ee80000300a00 */
[----:B------:R1:W-:Y:S01]  /*92ec0*/  STL [R1+0x3e0], R60 ;  /* 0x0003e03c01007387 */ /* 0x0003e20000100800 */
[----:B------:R-:W-:-:S03]  /*92ed0*/  IADD3.X R116, R117, UR6, RZ, P3, !PT ;  /* 0x0000000675747c10 */ /* 0x000fc60009ffe4ff */
[----:B-1----:R-:W3:Y:S04]  /*92ee0*/  LDL.LU.64 R60, [R1+0x1a88] ;  /* 0x001a8800013c7983 */ /* 0x002ee80000300a00 */
[----:B------:R-:W-:Y:S01]  /*92ef0*/  STL [R1+0x214], R247 ;  /* 0x000214f701007387 */ /* 0x000fe20000100800 */
[----:B----4-:R-:W-:-:S04]  /*92f00*/  IADD3 R246, P0, R100, UR10, RZ ;  /* 0x0000000a64f67c10 */ /* 0x010fc8000ff1e0ff */
[----:B------:R-:W-:Y:S01]  /*92f10*/  IADD3.X R100, R101, UR6, RZ, P0, !PT ;  /* 0x0000000665647c10 */ /* 0x000fe200087fe4ff */
[----:B------:R-:W-:Y:S04]  /*92f20*/  STL [R1+0xe2c], R246 ;  /* 0x000e2cf601007387 */ /* 0x000fe80000100800 */
[----:B------:R-:W-:Y:S04]  /*92f30*/  STL [R1+0x1f0], R244 ;  /* 0x0001f0f401007387 */ /* 0x000fe80000100800 */
[----:B------:R-:W-:Y:S04]  /*92f40*/  STL [R1+0x200], R242 ;  /* 0x000200f201007387 */ /* 0x000fe80000100800 */
[----:B------:R1:W-:Y:S04]  /*92f50*/  STL [R1+0x210], R116 ;  /* 0x0002107401007387 */ /* 0x0003e80000100800 */
[----:B-1----:R-:W4:Y:S04]  /*92f60*/  LDL.LU.64 R116, [R1+0x1a80] ;  /* 0x001a800001747983 */ /* 0x002f280000300a00 */
[----:B------:R1:W-:Y:S04]  /*92f70*/  STL [R1+0xe28], R100 ;  /* 0x000e286401007387 */ /* 0x0003e80000100800 */
[----:B-1----:R-:W4:Y:S01]  /*92f80*/  LDL.LU.64 R100, [R1+0x1a78] ;  /* 0x001a780001647983 */ /* 0x002f220000300a00 */
[----:B--2---:R-:W-:-:S05]  /*92f90*/  IADD3 R242, P0, R240, UR10, RZ ;  /* 0x0000000af0f27c10 */ /* 0x004fca000ff1e0ff */
[----:B------:R1:W-:Y:S04]  /*92fa0*/  STL [R1+0xe38], R242 ;  /* 0x000e38f201007387 */ /* 0x0003e80000100800 */
[----:B------:R-:W2:Y:S04]  /*92fb0*/  LDL.LU.64 R246, [R1+0x1a70] ;  /* 0x001a700001f67983 */ /* 0x000ea80000300a00 */
[----:B------:R-:W2:Y:S01]  /*92fc0*/  LDL.LU.64 R244, [R1+0x1a60] ;  /* 0x001a600001f47983 */ /* 0x000ea20000300a00 */
[----:B------:R-:W-:Y:S01]  /*92fd0*/  IADD3.X R240, R241, UR6, RZ, P0, !PT ;  /* 0x00000006f1f07c10 */ /* 0x000fe200087fe4ff */
[----:B------:R-:W-:Y:S01]  /*92fe0*/  HMMA.1688.F32.TF32 R164, R220, R26, R164 ;  /* 0x0000001adca4723c */ /* 0x000fe200000810a4 */
[----:B---3--:R-:W-:-:S04]  /*92ff0*/  IADD3 R248, P1, R138, UR10, RZ ;  /* 0x0000000a8af87c10 */ /* 0x008fc8000ff3e0ff */
[----:B------:R-:W-:Y:S02]  /*93000*/  IADD3.X R138, R139, UR6, RZ, P1, !PT ;  /* 0x000000068b8a7c10 */ /* 0x000fe40008ffe4ff */
[----:B------:R-:W-:Y:S01]  /*93010*/  IADD3 R243, P2, R62, UR10, RZ ;  /* 0x0000000a3ef37c10 */ /* 0x000fe2000ff5e0ff */
[----:B------:R-:W-:Y:S03]  /*93020*/  STL [R1+0xe04], R248 ;  /* 0x000e04f801007387 */ /* 0x000fe60000100800 */
[----:B------:R-:W-:Y:S01]  /*93030*/  IADD3.X R62, R63, UR6, RZ, P2, !PT ;  /* 0x000000063f3e7c10 */ /* 0x000fe200097fe4ff */
[----:B------:R-:W-:Y:S01]  /*93040*/  STL [R1+0xe1c], R243 ;  /* 0x000e1cf301007387 */ /* 0x000fe20000100800 */
[----:B------:R-:W-:Y:S01]  /*93050*/  HMMA.1688.F32.TF32 R168, R220, R38, R168 ;  /* 0x00000026dca8723c */ /* 0x000fe200000810a8 */
[----:B-1----:R-:W-:-:S07]  /*93060*/  IADD3 R242, P3, R60, UR10, RZ ;  /* 0x0000000a3cf27c10 */ /* 0x002fce000ff7e0ff */
[C---:B------:R-:W-:Y:S01]  /*93070*/  HMMA.1688.F32.TF32 R172, R220.reuse, R58, R172 ;  /* 0x0000003adcac723c */ /* 0x040fe200000810ac */
[----:B------:R-:W-:Y:S01]  /*93080*/  IADD3.X R60, R61, UR6, RZ, P3, !PT ;  /* 0x000000063d3c7c10 */ /* 0x000fe20009ffe4ff */
[----:B------:R-:W-:Y:S04]  /*93090*/  STL [R1+0xe34], R242 ;  /* 0x000e34f201007387 */ /* 0x000fe80000100800 */
[----:B------:R-:W-:Y:S02]  /*930a0*/  STL [R1+0xde4], R240 ;  /* 0x000de4f001007387 */ /* 0x000fe40000100800 */
[C---:B------:R-:W-:Y:S02]  /*930b0*/  HMMA.1688.F32.TF32 R176, R220.reuse, R82, R176 ;  /* 0x00000052dcb0723c */ /* 0x040fe400000810b0 */
[----:B------:R1:W-:Y:S06]  /*930c0*/  STL [R1+0xe00], R138 ;  /* 0x000e008a01007387 */ /* 0x0003ec0000100800 */
[C---:B------:R-:W-:Y:S01]  /*930d0*/  HMMA.1688.F32.TF32 R180, R220.reuse, R54, R180 ;  /* 0x00000036dcb4723c */ /* 0x040fe200000810b4 */
[----:B-1----:R-:W3:Y:S07]  /*930e0*/  LDL.LU.64 R138, [R1+0x1a68] ;  /* 0x001a6800018a7983 */ /* 0x002eee0000300a00 */
[C---:B------:R-:W-:Y:S01]  /*930f0*/  HMMA.1688.F32.TF32 R184, R220.reuse, R74, R184 ;  /* 0x0000004adcb8723c */ /* 0x040fe200000810b8 */
[----:B------:R1:W-:Y:S07]  /*93100*/  STL [R1+0xe18], R62 ;  /* 0x000e183e01007387 */ /* 0x0003ee0000100800 */
[C---:B------:R-:W-:Y:S01]  /*93110*/  HMMA.1688.F32.TF32 R192, R220.reuse, R50, R192 ;  /* 0x00000032dcc0723c */ /* 0x040fe200000810c0 */
[----:B-1----:R-:W3:Y:S07]  /*93120*/  LDL.LU.64 R62, [R1+0x1a58] ;  /* 0x001a5800013e7983 */ /* 0x002eee0000300a00 */
[C---:B------:R-:W-:Y:S01]  /*93130*/  HMMA.1688.F32.TF32 R196, R220.reuse, R78, R196 ;  /* 0x0000004edcc4723c */ /* 0x040fe200000810c4 */
[----:B------:R1:W-:Y:S07]  /*93140*/  STL [R1+0xe30], R60 ;  /* 0x000e303c01007387 */ /* 0x0003ee0000100800 */
[C---:B------:R-:W-:Y:S01]  /*93150*/  HMMA.1688.F32.TF32 R200, R220.reuse, R30, R200 ;  /* 0x0000001edcc8723c */ /* 0x040fe200000810c8 */
[----:B-1----:R-:W3:Y:S07]  /*93160*/  LDL.LU.64 R60, [R1+0x1a48] ;  /* 0x001a4800013c7983 */ /* 0x002eee0000300a00 */
[C---:B------:R-:W-:Y:S08]  /*93170*/  HMMA.1688.F32.TF32 R204, R220.reuse, R46, R204 ;  /* 0x0000002edccc723c */ /* 0x040ff000000810cc */
[----:B------:R-:W-:Y:S07]  /*93180*/  HMMA.1688.F32.TF32 R220, R220, R234, R188 ;  /* 0x000000eadcdc723c */ /* 0x000fee00000810bc */
[----:B----4-:R-:W-:-:S02]  /*93190*/  IADD3 R190, P0, R116, UR10, RZ ;  /* 0x0000000a74be7c10 */ /* 0x010fc4000ff1e0ff */
[----:B------:R-:W-:-:S03]  /*931a0*/  IADD3 R189, P1, R100, UR10, RZ ;  /* 0x0000000a64bd7c10 */ /* 0x000fc6000ff3e0ff */
[----:B------:R-:W-:Y:S04]  /*931b0*/  STL [R1+0xd6c], R190 ;  /* 0x000d6cbe01007387 */ /* 0x000fe80000100800 */
[----:B------:R1:W-:Y:S02]  /*931c0*/  STL [R1+0xd8c], R189 ;  /* 0x000d8cbd01007387 */ /* 0x0003e40000100800 */
[----:B-1----:R-:W-:Y:S02]  /*931d0*/  IADD3.X R189, R117, UR6, RZ, P0, !PT ;  /* 0x0000000675bd7c10 */ /* 0x002fe400087fe4ff */
[----:B--2---:R-:W-:Y:S02]  /*931e0*/  IADD3 R188, P2, R246, UR10, RZ ;  /* 0x0000000af6bc7c10 */ /* 0x004fe4000ff5e0ff */
[----:B------:R-:W-:-:S03]  /*931f0*/  IADD3 R190, P3, R244, UR10, RZ ;  /* 0x0000000af4be7c10 */ /* 0x000fc6000ff7e0ff */
[----:B------:R1:W-:Y:S04]  /*93200*/  STL [R1+0xdac], R188 ;  /* 0x000dacbc01007387 */ /* 0x0003e80000100800 */
[----:B------:R-:W-:Y:S04]  /*93210*/  STL [R1+0xdc8], R190 ;  /* 0x000dc8be01007387 */ /* 0x000fe80000100800 */
[----:B------:R-:W2:Y:S01]  /*93220*/  LDL.LU.64 R116, [R1+0x1a50] ;  /* 0x001a500001747983 */ /* 0x000ea20000300a00 */
[----:B-1----:R-:W-:-:S03]  /*93230*/  IADD3.X R188, R101, UR6, RZ, P1, !PT ;  /* 0x0000000665bc7c10 */ /* 0x002fc60008ffe4ff */
[----:B------:R1:W-:Y:S04]  /*93240*/  STL [R1+0xd68], R189 ;  /* 0x000d68bd01007387 */ /* 0x0003e80000100800 */
[----:B------:R-:W4:Y:S04]  /*93250*/  LDL.LU.64 R100, [R1+0x1a40] ;  /* 0x001a400001647983 */ /* 0x000f280000300a00 */
[----:B------:R1:W-:Y:S04]  /*93260*/  STL [R1+0xd88], R188 ;  /* 0x000d88bc01007387 */ /* 0x0003e80000100800 */
[----:B------:R-:W4:Y:S04]  /*93270*/  LDL.LU.64 R242, [R1+0x1a38] ;  /* 0x001a380001f27983 */ /* 0x000f280000300a00 */
[----:B------:R-:W4:Y:S01]  /*93280*/  LDL.LU.64 R240, [R1+0x1a28] ;  /* 0x001a280001f07983 */ /* 0x000f220000300a00 */
[----:B-1----:R-:W-:-:S02]  /*93290*/  IADD3.X R189, R247, UR6, RZ, P2, !PT ;  /* 0x00000006f7bd7c10 */ /* 0x002fc400097fe4ff */
[----:B------:R-:W-:-:S03]  /*932a0*/  IADD3.X R188, R245, UR6, RZ, P3, !PT ;  /* 0x00000006f5bc7c10 */ /* 0x000fc60009ffe4ff */
[----:B------:R1:W-:Y:S04]  /*932b0*/  STL [R1+0xda8], R189 ;  /* 0x000da8bd01007387 */ /* 0x0003e80000100800 */
[----:B------:R1:W-:Y:S01]  /*932c0*/  STL [R1+0xdc4], R188 ;  /* 0x000dc4bc01007387 */ /* 0x0003e20000100800 */
[----:B---3--:R-:W-:-:S04]  /*932d0*/  IADD3 R190, P0, R138, UR10, RZ ;  /* 0x0000000a8abe7c10 */ /* 0x008fc8000ff1e0ff */
[----:B------:R-:W-:Y:S01]  /*932e0*/  IADD3.X R138, R139, UR6, RZ, P0, !PT ;  /* 0x000000068b8a7c10 */ /* 0x000fe200087fe4ff */
[----:B------:R-:W-:Y:S01]  /*932f0*/  STL [R1+0xde8], R190 ;  /* 0x000de8be01007387 */ /* 0x000fe20000100800 */
[----:B-1----:R-:W-:-:S04]  /*93300*/  IADD3 R189, P1, R62, UR10, RZ ;  /* 0x0000000a3ebd7c10 */ /* 0x002fc8000ff3e0ff */
[----:B------:R-:W-:Y:S01]  /*93310*/  IADD3.X R62, R63, UR6, RZ, P1, !PT ;  /* 0x000000063f3e7c10 */ /* 0x000fe20008ffe4ff */
[----:B------:R-:W-:Y:S01]  /*93320*/  STL [R1+0xe08], R189 ;  /* 0x000e08bd01007387 */ /* 0x000fe20000100800 */
[----:B------:R-:W-:-:S04]  /*93330*/  IADD3 R188, P2, R60, UR10, RZ ;  /* 0x0000000a3cbc7c10 */ /* 0x000fc8000ff5e0ff */
[----:B------:R-:W-:Y:S01]  /*93340*/  IADD3.X R60, R61, UR6, RZ, P2, !PT ;  /* 0x000000063d3c7c10 */ /* 0x000fe200097fe4ff */
[----:B------:R-:W-:Y:S04]  /*93350*/  STL [R1+0xe20], R188 ;  /* 0x000e20bc01007387 */ /* 0x000fe80000100800 */
[----:B------:R1:W-:Y:S04]  /*93360*/  STL [R1+0xd70], R138 ;  /* 0x000d708a01007387 */ /* 0x0003e80000100800 */
[----:B-1----:R-:W3:Y:S04]  /*93370*/  LDL.LU.64 R138, [R1+0x1a30] ;  /* 0x001a3000018a7983 */ /* 0x002ee80000300a00 */
[----:B------:R1:W-:Y:S04]  /*93380*/  STL [R1+0xd90], R62 ;  /* 0x000d903e01007387 */ /* 0x0003e80000100800 */
[----:B-1----:R-:W3:Y:S04]  /*93390*/  LDL.LU.64 R62, [R1+0x1a20] ;  /* 0x001a2000013e7983 */ /* 0x002ee80000300a00 */
[----:B------:R1:W-:Y:S04]  /*933a0*/  STL [R1+0xdb0], R60 ;  /* 0x000db03c01007387 */ /* 0x0003e80000100800 */
[----:B-1----:R-:W3:Y:S01]  /*933b0*/  LDL.LU.64 R60, [R1+0x1a10] ;  /* 0x001a1000013c7983 */ /* 0x002ee20000300a00 */
[----:B--2---:R-:W-:-:S05]  /*933c0*/  IADD3 R188, P0, R116, UR10, RZ ;  /* 0x0000000a74bc7c10 */ /* 0x004fca000ff1e0ff */
[----:B------:R1:W-:Y:S01]  /*933d0*/  STL [R1+0xdcc], R188 ;  /* 0x000dccbc01007387 */ /* 0x0003e20000100800 */
[----:B----4-:R-:W-:Y:S02]  /*933e0*/  IADD3 R190, P1, R100, UR10, RZ ;  /* 0x0000000a64be7c10 */ /* 0x010fe4000ff3e0ff */
[----:B------:R-:W-:-:S03]  /*933f0*/  IADD3 R189, P2, R242, UR10, RZ ;  /* 0x0000000af2bd7c10 */ /* 0x000fc6000ff5e0ff */
[----:B------:R-:W-:Y:S01]  /*93400*/  STL [R1+0xdec], R190 ;  /* 0x000decbe01007387 */ /* 0x000fe20000100800 */
[----:B-1----:R-:W-:-:S03]  /*93410*/  IADD3 R188, P3, R240, UR10, RZ ;  /* 0x0000000af0bc7c10 */ /* 0x002fc6000ff7e0ff */
[----:B------:R1:W-:Y:S04]  /*93420*/  STL [R1+0xe0c], R189 ;  /* 0x000e0cbd01007387 */ /* 0x0003e80000100800 */
[----:B------:R2:W-:Y:S01]  /*93430*/  STL [R1+0xe24], R188 ;  /* 0x000e24bc01007387 */ /* 0x0005e20000100800 */
[----:B-1----:R-:W-:-:S03]  /*93440*/  IADD3.X R189, R117, UR6, RZ, P0, !PT ;  /* 0x0000000675bd7c10 */ /* 0x002fc600087fe4ff */
[----:B------:R-:W4:Y:S01]  /*93450*/  LDL.LU.64 R116, [R1+0x1a18] ;  /* 0x001a180001747983 */ /* 0x000f220000300a00 */
[----:B--2---:R-:W-:-:S03]  /*93460*/  IADD3.X R188, R101, UR6, RZ, P1, !PT ;  /* 0x0000000665bc7c10 */ /* 0x004fc60008ffe4ff */
[----:B------:R-:W-:Y:S04]  /*93470*/  STL [R1+0xd50], R189 ;  /* 0x000d50bd01007387 */ /* 0x000fe80000100800 */
[----:B------:R-:W2:Y:S04]  /*93480*/  LDL.LU.64 R100, [R1+0x1a08] ;  /* 0x001a080001647983 */ /* 0x000ea80000300a00 */
[----:B------:R1:W-:Y:S04]  /*93490*/  STL [R1+0xd74], R188 ;  /* 0x000d74bc01007387 */ /* 0x0003e80000100800 */
[----:B------:R-:W2:Y:S04]  /*934a0*/  LDL.LU.64 R190, [R1+0x1a00] ;  /* 0x001a000001be7983 */ /* 0x000ea80000300a00 */
[----:B-1----:R-:W2:Y:S01]  /*934b0*/  LDL.LU.64 R188, [R1+0x19f0] ;  /* 0x0019f00001bc7983 */ /* 0x002ea20000300a00 */
[----:B------:R-:W-:-:S02]  /*934c0*/  IADD3.X R243, R243, UR6, RZ, P2, !PT ;  /* 0x00000006f3f37c10 */ /* 0x000fc400097fe4ff */
[----:B------:R-:W-:-:S03]  /*934d0*/  IADD3.X R240, R241, UR6, RZ, P3, !PT ;  /* 0x00000006f1f07c10 */ /* 0x000fc60009ffe4ff */
[----:B------:R-:W-:Y:S04]  /*934e0*/  STL [R1+0xd94], R243 ;  /* 0x000d94f301007387 */ /* 0x000fe80000100800 */
[----:B------:R1:W-:Y:S01]  /*934f0*/  STL [R1+0xdb4], R240 ;  /* 0x000db4f001007387 */ /* 0x0003e20000100800 */
[----:B---3--:R-:W-:-:S04]  /*93500*/  IADD3 R242, P0, R138, UR10, RZ ;  /* 0x0000000a8af27c10 */ /* 0x008fc8000ff1e0ff */
[----:B------:R-:W-:Y:S01]  /*93510*/  IADD3.X R138, R139, UR6, RZ, P0, !PT ;  /* 0x000000068b8a7c10 */ /* 0x000fe200087fe4ff */
[----:B------:R-:W-:Y:S01]  /*93520*/  STL [R1+0xdd0], R242 ;  /* 0x000dd0f201007387 */ /* 0x000fe20000100800 */
[----:B------:R-:W-:-:S04]  /*93530*/  IADD3 R241, P1, R62, UR10, RZ ;  /* 0x0000000a3ef17c10 */ /* 0x000fc8000ff3e0ff */
[----:B------:R-:W-:Y:S01]  /*93540*/  IADD3.X R62, R63, UR6, RZ, P1, !PT ;  /* 0x000000063f3e7c10 */ /* 0x000fe20008ffe4ff */
[----:B------:R-:W-:Y:S01]  /*93550*/  STL [R1+0xdf0], R241 ;  /* 0x000df0f101007387 */ /* 0x000fe20000100800 */
[----:B-1----:R-:W-:-:S05]  /*93560*/  IADD3 R240, P2, R60, UR10, RZ ;  /* 0x0000000a3cf07c10 */ /* 0x002fca000ff5e0ff */
[----:B------:R-:W-:Y:S01]  /*93570*/  STL [R1+0xe10], R240 ;  /* 0x000e10f001007387 */ /* 0x000fe20000100800 */
[----:B------:R-:W-:-:S03]  /*93580*/  IADD3.X R60, R61, UR6, RZ, P2, !PT ;  /* 0x000000063d3c7c10 */ /* 0x000fc600097fe4ff */
[----:B------:R1:W-:Y:S04]  /*93590*/  STL [R1+0xd54], R138 ;  /* 0x000d548a01007387 */ /* 0x0003e80000100800 */
[----:B-1----:R-:W3:Y:S04]  /*935a0*/  LDL.LU.64 R138, [R1+0x19f8] ;  /* 0x0019f800018a7983 */ /* 0x002ee80000300a00 */
[----:B------:R1:W-:Y:S04]  /*935b0*/  STL [R1+0xd78], R62 ;  /* 0x000d783e01007387 */ /* 0x0003e80000100800 */
[----:B-1----:R-:W3:Y:S04]  /*935c0*/  LDL.LU.64 R62, [R1+0x19e8] ;  /* 0x0019e800013e7983 */ /* 0x002ee80000300a00 */
[----:B------:R1:W-:Y:S04]  /*935d0*/  STL [R1+0xd98], R60 ;  /* 0x000d983c01007387 */ /* 0x0003e80000100800 */
[----:B-1----:R-:W3:Y:S01]  /*935e0*/  LDL.LU.64 R60, [R1+0x19d8] ;  /* 0x0019d800013c7983 */ /* 0x002ee20000300a00 */
[----:B----4-:R-:W-:-:S05]  /*935f0*/  IADD3 R240, P0, R116, UR10, RZ ;  /* 0x0000000a74f07c10 */ /* 0x010fca000ff1e0ff */
[----:B------:R1:W-:Y:S01]  /*93600*/  STL [R1+0xdb8], R240 ;  /* 0x000db8f001007387 */ /* 0x0003e20000100800 */
[----:B--2---:R-:W-:Y:S02]  /*93610*/  IADD3 R242, P1, R100, UR10, RZ ;  /* 0x0000000a64f27c10 */ /* 0x004fe4000ff3e0ff */
        /* <DEDUP_REMOVED lines=17> */
[----:B---3--:R-:W-:-:S05]  /*93730*/  IADD3 R190, P0, R138, UR10, RZ ;  /* 0x0000000a8abe7c10 */ /* 0x008fca000ff1e0ff */
[----:B------:R-:W-:Y:S01]  /*93740*/  STL [R1+0xdbc], R190 ;  /* 0x000dbcbe01007387 */ /* 0x000fe20000100800 */
[----:B------:R-:W-:-:S05]  /*93750*/  IADD3 R188, P1, R62, UR10, RZ ;  /* 0x0000000a3ebc7c10 */ /* 0x000fca000ff3e0ff */
[----:B------:R3:W-:Y:S01]  /*93760*/  STL [R1+0xdd8], R188 ;  /* 0x000dd8bc01007387 */ /* 0x0007e20000100800 */
[----:B-1----:R-:W-:Y:S02]  /*93770*/  IADD3 R189, P2, R60, UR10, RZ ;  /* 0x0000000a3cbd7c10 */ /* 0x002fe4000ff5e0ff */
[----:B---3--:R-:W-:Y:S02]  /*93780*/  IADD3.X R188, R139, UR6, RZ, P0, !PT ;  /* 0x000000068bbc7c10 */ /* 0x008fe400087fe4ff */
[----:B------:R-:W-:Y:S01]  /*93790*/  IADD3.X R139, R63, UR6, RZ, P1, !PT ;  /* 0x000000063f8b7c10 */ /* 0x000fe20008ffe4ff */
[----:B------:R-:W-:Y:S01]  /*937a0*/  STL [R1+0xdf8], R189 ;  /* 0x000df8bd01007387 */ /* 0x000fe20000100800 */
[----:B------:R-:W-:-:S03]  /*937b0*/  IADD3.X R138, R61, UR6, RZ, P2, !PT ;  /* 0x000000063d8a7c10 */ /* 0x000fc600097fe4ff */
[----:B------:R-:W-:Y:S04]  /*937c0*/  STL [R1+0x4c8], R188 ;  /* 0x0004c8bc01007387 */ /* 0x000fe80000100800 */
[----:B------:R-:W3:Y:S04]  /*937d0*/  LDL.LU.64 R62, [R1+0x19c0] ;  /* 0x0019c000013e7983 */ /* 0x000ee80000300a00 */
[----:B------:R-:W-:Y:S04]  /*937e0*/  STL [R1+0xd5c], R139 ;  /* 0x000d5c8b01007387 */ /* 0x000fe80000100800 */
[----:B------:R-:W3:Y:S04]  /*937f0*/  LDL.LU.64 R60, [R1+0x19b0] ;  /* 0x0019b000013c7983 */ /* 0x000ee80000300a00 */
[----:B------:R4:W-:Y:S04]  /*93800*/  STL [R1+0xd80], R138 ;  /* 0x000d808a01007387 */ /* 0x0009e80000100800 */
[----:B------:R-:W3:Y:S01]  /*93810*/  LDL.LU.64 R190, [R1+0x19a8] ;  /* 0x0019a80001be7983 */ /* 0x000ee20000300a00 */
[----:B----4-:R-:W-:-:S05]  /*93820*/  IADD3 R138, P0, R116, UR10, RZ ;  /* 0x0000000a748a7c10 */ /* 0x010fca000ff1e0ff */
[----:B------:R1:W-:Y:S01]  /*93830*/  STL [R1+0xda0], R138 ;  /* 0x000da08a01007387 */ /* 0x0003e20000100800 */
[----:B--2---:R-:W-:Y:S02]  /*93840*/  IADD3 R188, P1, R100, UR10, RZ ;  /* 0x0000000a64bc7c10 */ /* 0x004fe4000ff3e0ff */
[----:B------:R-:W-:Y:S02]  /*93850*/  IADD3.X R116, R117, UR6, RZ, P0, !PT ;  /* 0x0000000675747c10 */ /* 0x000fe400087fe4ff */
[----:B------:R-:W-:Y:S01]  /*93860*/  IADD3 R139, P2, R242, UR10, RZ ;  /* 0x0000000af28b7c10 */ /* 0x000fe2000ff5e0ff */
[----:B------:R2:W-:Y:S01]  /*93870*/  STL [R1+0xdc0], R188 ;  /* 0x000dc0bc01007387 */ /* 0x0005e20000100800 */
[----:B-1----:R-:W-:-:S03]  /*93880*/  IADD3 R138, P3, R240, UR10, RZ ;  /* 0x0000000af08a7c10 */ /* 0x002fc6000ff7e0ff */
[----:B------:R-:W-:Y:S04]  /*93890*/  STL [R1+0xddc], R139 ;  /* 0x000ddc8b01007387 */ /* 0x000fe80000100800 */
[----:B------:R1:W-:Y:S04]  /*938a0*/  STL [R1+0xdfc], R138 ;  /* 0x000dfc8a01007387 */ /* 0x0003e80000100800 */
[----:B--2---:R-:W2:Y:S04]  /*938b0*/  LDL.LU.64 R188, [R1+0x19a0] ;  /* 0x0019a00001bc7983 */ /* 0x004ea80000300a00 */
[----:B------:R4:W-:Y:S04]  /*938c0*/  STL [R1+0x4bc], R116 ;  /* 0x0004bc7401007387 */ /* 0x0009e80000100800 */
[----:B-1----:R-:W2:Y:S01]  /*938d0*/  LDL.LU.64 R138, [R1+0x1998] ;  /* 0x00199800018a7983 */ /* 0x002ea20000300a00 */
[----:B------:R-:W-:-:S02]  /*938e0*/  IADD3.X R100, R101, UR6, RZ, P1, !PT ;  /* 0x0000000665647c10 */ /* 0x000fc40008ffe4ff */
[----:B------:R-:W-:Y:S02]  /*938f0*/  IADD3.X R243, R243, UR6, RZ, P2, !PT ;  /* 0x00000006f3f37c10 */ /* 0x000fe400097fe4ff */
[----:B------:R-:W-:Y:S01]  /*93900*/  IADD3.X R240, R241, UR6, RZ, P3, !PT ;  /* 0x00000006f1f07c10 */ /* 0x000fe20009ffe4ff */
[----:B------:R1:W-:Y:S04]  /*93910*/  STL [R1+0x4cc], R100 ;  /* 0x0004cc6401007387 */ /* 0x0003e80000100800 */
[----:B----4-:R-:W4:Y:S04]  /*93920*/  LDL.LU.64 R116, [R1+0x1990] ;  /* 0x0019900001747983 */ /* 0x010f280000300a00 */
[----:B-1----:R-:W4:Y:S04]  /*93930*/  LDL.LU.64 R100, [R1+0x1988] ;  /* 0x0019880001647983 */ /* 0x002f280000300a00 */
[----:B------:R-:W-:Y:S04]  /*93940*/  STL [R1+0xd60], R243 ;  /* 0x000d60f301007387 */ /* 0x000fe80000100800 */
[----:B------:R1:W-:Y:S01]  /*93950*/  STL [R1+0xd84], R240 ;  /* 0x000d84f001007387 */ /* 0x0003e20000100800 */
[----:B---3--:R-:W-:-:S04]  /*93960*/  IADD3 R242, P1, R62, UR10, RZ ;  /* 0x0000000a3ef27c10 */ /* 0x008fc8000ff3e0ff */
[----:B------:R-:W-:Y:S02]  /*93970*/  IADD3.X R62, R63, UR6, RZ, P1, !PT ;  /* 0x000000063f3e7c10 */ /* 0x000fe40008ffe4ff */
[----:B------:R-:W-:Y:S01]  /*93980*/  IADD3 R241, P2, R60, UR10, RZ ;  /* 0x0000000a3cf17c10 */ /* 0x000fe2000ff5e0ff */
[----:B------:R3:W-:Y:S03]  /*93990*/  STL [R1+0xda4], R242 ;  /* 0x000da4f201007387 */ /* 0x0007e60000100800 */
[----:B------:R-:W-:Y:S02]  /*939a0*/  IADD3.X R60, R61, UR6, RZ, P2, !PT ;  /* 0x000000063d3c7c10 */ /* 0x000fe400097fe4ff */
[----:B-1----:R-:W-:Y:S01]  /*939b0*/  IADD3 R240, P0, R190, UR10, RZ ;  /* 0x0000000abef07c10 */ /* 0x002fe2000ff1e0ff */
[----:B------:R-:W-:Y:S04]  /*939c0*/  STL [R1+0xde0], R241 ;  /* 0x000de0f101007387 */ /* 0x000fe80000100800 */
[----:B------:R-:W-:Y:S01]  /*939d0*/  STL [R1+0xf3c], R240 ;  /* 0x000f3cf001007387 */ /* 0x000fe20000100800 */
[----:B------:R-:W-:-:S03]  /*939e0*/  IADD3.X R191, R191, UR6, RZ, P0, !PT ;  /* 0x00000006bfbf7c10 */ /* 0x000fc600087fe4ff */
[----:B---3--:R-:W3:Y:S04]  /*939f0*/  LDL.LU.64 R242, [R1+0x1980] ;  /* 0x0019800001f27983 */ /* 0x008ee80000300a00 */
[----:B------:R1:W-:Y:S04]  /*93a00*/  STL [R1+0x4c0], R62 ;  /* 0x0004c03e01007387 */ /* 0x0003e80000100800 */
[----:B-1----:R-:W3:Y:S04]  /*93a10*/  LDL.LU.64 R62, [R1+0x1978] ;  /* 0x00197800013e7983 */ /* 0x002ee80000300a00 */
[----:B------:R1:W-:Y:S04]  /*93a20*/  STL [R1+0xd64], R60 ;  /* 0x000d643c01007387 */ /* 0x0003e80000100800 */
[----:B-1----:R-:W3:Y:S04]  /*93a30*/  LDL.LU.64 R60, [R1+0x1968] ;  /* 0x00196800013c7983 */ /* 0x002ee80000300a00 */
[----:B------:R-:W-:Y:S01]  /*93a40*/  STL [R1+0xefc], R191 ;  /* 0x000efcbf01007387 */ /* 0x000fe20000100800 */
[----:B--2---:R-:W-:-:S02]  /*93a50*/  IADD3 R190, P0, R188, UR10, RZ ;  /* 0x0000000abcbe7c10 */ /* 0x004fc4000ff1e0ff */
[----:B------:R-:W-:-:S03]  /*93a60*/  IADD3 R240, P1, R138, UR10, RZ ;  /* 0x0000000a8af07c10 */ /* 0x000fc6000ff3e0ff */
[----:B------:R-:W-:Y:S04]  /*93a70*/  STL [R1+0xf18], R190 ;  /* 0x000f18be01007387 */ /* 0x000fe80000100800 */
[----:B------:R1:W-:Y:S04]  /*93a80*/  STL [R1+0xf28], R240 ;  /* 0x000f28f001007387 */ /* 0x0003e80000100800 */
[----:B-1----:R-:W2:Y:S01]  /*93a90*/  LDL.LU.64 R240, [R1+0x1948] ;  /* 0x0019480001f07983 */ /* 0x002ea20000300a00 */
[----:B----4-:R-:W-:Y:S02]  /*93aa0*/  IADD3 R191, P2, R116, UR10, RZ ;  /* 0x0000000a74bf7c10 */ /* 0x010fe4000ff5e0ff */
[----:B------:R-:W-:-:S02]  /*93ab0*/  IADD3 R190, P3, R100, UR10, RZ ;  /* 0x0000000a64be7c10 */ /* 0x000fc4000ff7e0ff */
[----:B------:R-:W-:Y:S01]  /*93ac0*/  IADD3.X R188, R189, UR6, RZ, P0, !PT ;  /* 0x00000006bdbc7c10 */ /* 0x000fe200087fe4ff */
[----:B------:R-:W-:Y:S01]  /*93ad0*/  STL [R1+0xf34], R191 ;  /* 0x000f34bf01007387 */ /* 0x000fe20000100800 */
[----:B------:R-:W-:Y:S02]  /*93ae0*/  IADD3.X R138, R139, UR6, RZ, P1, !PT ;  /* 0x000000068b8a7c10 */ /* 0x000fe40008ffe4ff */
[----:B------:R-:W-:Y:S01]  /*93af0*/  IADD3.X R116, R117, UR6, RZ, P2, !PT ;  /* 0x0000000675747c10 */ /* 0x000fe200097fe4ff */
[----:B------:R1:W-:Y:S01]  /*93b00*/  STL [R1+0xf40], R190 ;  /* 0x000f40be01007387 */ /* 0x0003e20000100800 */
[----:B------:R-:W-:-:S03]  /*93b10*/  IADD3.X R100, R101, UR6, RZ, P3, !PT ;  /* 0x0000000665647c10 */ /* 0x000fc60009ffe4ff */
[----:B------:R4:W-:Y:S04]  /*93b20*/  STL [R1+0xea4], R188 ;  /* 0x000ea4bc01007387 */ /* 0x0009e80000100800 */
[----:B-1----:R-:W2:Y:S04]  /*93b30*/  LDL.LU.64 R190, [R1+0x1960] ;  /* 0x0019600001be7983 */ /* 0x002ea80000300a00 */
[----:B------:R-:W-:Y:S04]  /*93b40*/  STL [R1+0xec4], R138 ;  /* 0x000ec48a01007387 */ /* 0x000fe80000100800 */
[----:B------:R3:W-:Y:S04]  /*93b50*/  STL [R1+0xee0], R116 ;  /* 0x000ee07401007387 */ /* 0x0007e80000100800 */
[----:B----4-:R-:W4:Y:S04]  /*93b60*/  LDL.LU.64 R188, [R1+0x1940] ;  /* 0x0019400001bc7983 */ /* 0x010f280000300a00 */
[----:B------:R-:W-:Y:S01]  /*93b70*/  STL [R1+0xf00], R100 ;  /* 0x000f006401007387 */ /* 0x000fe20000100800 */
[----:B---3--:R-:W-:-:S05]  /*93b80*/  IADD3 R116, P0, R242, UR10, RZ ;  /* 0x0000000af2747c10 */ /* 0x008fca000ff1e0ff */
[----:B------:R1:W-:Y:S01]  /*93b90*/  STL [R1+0xf1c], R116 ;  /* 0x000f1c7401007387 */ /* 0x0003e20000100800 */
[----:B------:R-:W-:-:S03]  /*93ba0*/  IADD3.X R242, R243, UR6, RZ, P0, !PT ;  /* 0x00000006f3f27c10 */ /* 0x000fc600087fe4ff */
[----:B------:R-:W3:Y:S01]  /*93bb0*/  LDL.LU.64 R138, [R1+0x1920] ;  /* 0x00192000018a7983 */ /* 0x000ee20000300a00 */
[----:B------:R-:W-:-:S05]  /*93bc0*/  IADD3 R101, P1, R62, UR10, RZ ;  /* 0x0000000a3e657c10 */ /* 0x000fca000ff3e0ff */
[----:B------:R-:W-:Y:S04]  /*93bd0*/  STL [R1+0xf2c], R101 ;  /* 0x000f2c6501007387 */ /* 0x000fe80000100800 */
[----:B-1----:R-:W3:Y:S01]  /*93be0*/  LDL.LU.64 R116, [R1+0x1900] ;  /* 0x0019000001747983 */ /* 0x002ee20000300a00 */
[----:B------:R-:W-:-:S05]  /*93bf0*/  IADD3 R100, P2, R60, UR10, RZ ;  /* 0x0000000a3c647c10 */ /* 0x000fca000ff5e0ff */
[----:B------:R1:W-:Y:S01]  /*93c00*/  STL [R1+0xf38], R100 ;  /* 0x000f386401007387 */ /* 0x0003e20000100800 */
[----:B------:R-:W-:-:S03]  /*93c10*/  IADD3.X R243, R63, UR6, RZ, P1, !PT ;  /* 0x000000063ff37c10 */ /* 0x000fc60008ffe4ff */
[----:B-1----:R-:W3:Y:S04]  /*93c20*/  LDL.LU.64 R100, [R1+0x1918] ;  /* 0x0019180001647983 */ /* 0x002ee80000300a00 */
[----:B------:R1:W-:Y:S02]  /*93c30*/  STL [R1+0xea8], R242 ;  /* 0x000ea8f201007387 */ /* 0x0003e40000100800 */
[----:B-1----:R-:W-:Y:S02]  /*93c40*/  IADD3.X R242, R61, UR6, RZ, P2, !PT ;  /* 0x000000063df27c10 */ /* 0x002fe400097fe4ff */
[----:B--2---:R-:W-:-:S05]  /*93c50*/  IADD3 R244, P0, R240, UR10, RZ ;  /* 0x0000000af0f47c10 */ /* 0x004fca000ff1e0ff */
[----:B------:R-:W-:Y:S04]  /*93c60*/  STL [R1+0xf08], R244 ;  /* 0x000f08f401007387 */ /* 0x000fe80000100800 */
[----:B------:R-:W2:Y:S04]  /*93c70*/  LDL.LU.64 R62, [R1+0x1970] ;  /* 0x00197000013e7983 */ /* 0x000ea80000300a00 */
[----:B------:R-:W-:Y:S04]  /*93c80*/  STL [R1+0xec8], R243 ;  /* 0x000ec8f301007387 */ /* 0x000fe80000100800 */
[----:B------:R-:W2:Y:S01]  /*93c90*/  LDL.LU.64 R60, [R1+0x1958] ;  /* 0x00195800013c7983 */ /* 0x000ea20000300a00 */
[----:B------:R-:W-:-:S03]  /*93ca0*/  IADD3.X R241, R241, UR6, RZ, P0, !PT ;  /* 0x00000006f1f17c10 */ /* 0x000fc600087fe4ff */
[----:B------:R1:W-:Y:S02]  /*93cb0*/  STL [R1+0xee4], R242 ;  /* 0x000ee4f201007387 */ /* 0x0003e40000100800 */
[----:B-1----:R-:W-:Y:S02]  /*93cc0*/  IADD3 R242, P1, R190, UR10, RZ ;  /* 0x0000000abef27c10 */ /* 0x002fe4000ff3e0ff */
[----:B----4-:R-:W-:-:S03]  /*93cd0*/  IADD3 R240, P0, R188, UR10, RZ ;  /* 0x0000000abcf07c10 */ /* 0x010fc6000ff1e0ff */
[----:B------:R-:W-:Y:S04]  /*93ce0*/  STL [R1+0xf20], R242 ;  /* 0x000f20f201007387 */ /* 0x000fe80000100800 */
[----:B------:R-:W3:Y:S04]  /*93cf0*/  LDL.LU.64 R244, [R1+0x1938] ;  /* 0x0019380001f47983 */ /* 0x000ee80000300a00 */
[----:B------:R-:W-:Y:S01]  /*93d00*/  STL [R1+0xf04], R241 ;  /* 0x000f04f101007387 */ /* 0x000fe20000100800 */
[----:B------:R-:W-:-:S03]  /*93d10*/  IADD3.X R189, R189, UR6, RZ, P0, !PT ;  /* 0x00000006bdbd7c10 */ /* 0x000fc600087fe4ff */
[----:B------:R1:W-:Y:S02]  /*93d20*/  STL [R1+0xf30], R240 ;  /* 0x000f30f001007387 */ /* 0x0003e40000100800 */
[----:B-1----:R-:W-:-:S05]  /*93d30*/  IADD3.X R240, R191, UR6, RZ, P1, !PT ;  /* 0x00000006bff07c10 */ /* 0x002fca0008ffe4ff */
[----:B------:R-:W-:Y:S01]  /*93d40*/  STL [R1+0xeac], R240 ;  /* 0x000eacf001007387 */ /* 0x000fe20000100800 */
[----:B---3--:R-:W-:-:S04]  /*93d50*/  IADD3 R191, P1, R138, UR10, RZ ;  /* 0x0000000a8abf7c10 */ /* 0x008fc8000ff3e0ff */
[----:B------:R-:W-:Y:S01]  /*93d60*/  IADD3.X R138, R139, UR6, RZ, P1, !PT ;  /* 0x000000068b8a7c10 */ /* 0x000fe20008ffe4ff */
[----:B------:R-:W-:Y:S04]  /*93d70*/  STL [R1+0xeec], R191 ;  /* 0x000eecbf01007387 */ /* 0x000fe80000100800 */
[----:B------:R-:W-:Y:S01]  /*93d80*/  LDS R191, [R3+0x3e700] ;  /* 0x03e7000003bf7984 */ /* 0x000fe20000000800 */
[----:B------:R-:W-:-:S04]  /*93d90*/  IADD3 R190, P2, R116, UR10, RZ ;  /* 0x0000000a74be7c10 */ /* 0x000fc8000ff5e0ff */
[----:B------:R-:W-:Y:S01]  /*93da0*/  IADD3.X R117, R117, UR6, RZ, P2, !PT ;  /* 0x0000000675757c10 */ /* 0x000fe200097fe4ff */
[----:B------:R-:W-:Y:S04]  /*93db0*/  STL [R1+0xf10], R190 ;  /* 0x000f10be01007387 */ /* 0x000fe80000100800 */
[----:B------:R-:W-:Y:S04]  /*93dc0*/  STL [R1+0xecc], R189 ;  /* 0x000eccbd01007387 */ /* 0x000fe80000100800 */
[----:B------:R-:W-:Y:S01]  /*93dd0*/  LDS R190, [R2+0x3e700] ;  /* 0x03e7000002be7984 */ /* 0x000fe20000000800 */
[----:B------:R-:W-:-:S04]  /*93de0*/  IADD3 R188, P0, R100, UR10, RZ ;  /* 0x0000000a64bc7c10 */ /* 0x000fc8000ff1e0ff */
[----:B------:R-:W-:Y:S01]  /*93df0*/  IADD3.X R116, R101, UR6, RZ, P0, !PT ;  /* 0x0000000665747c10 */ /* 0x000fe200087fe4ff */
[----:B------:R-:W-:Y:S04]  /*93e00*/  STL [R1+0xf24], R188 ;  /* 0x000f24bc01007387 */ /* 0x000fe80000100800 */
[----:B------:R1:W-:Y:S04]  /*93e10*/  STL [R1+0xee8], R138 ;  /* 0x000ee88a01007387 */ /* 0x0003e80000100800 */
[----:B------:R-:W-:Y:S04]  /*93e20*/  STL [R1+0xf0c], R117 ;  /* 0x000f0c7501007387 */ /* 0x000fe80000100800 */
[----:B------:R3:W-:Y:S04]  /*93e30*/  STL [R1+0xeb0], R116 ;  /* 0x000eb07401007387 */ /* 0x0007e80000100800 */
[----:B-1----:R-:W4:Y:S04]  /*93e40*/  LDL.LU.64 R138, [R1+0x1950] ;  /* 0x00195000018a7983 */ /* 0x002f280000300a00 */
[----:B------:R-:W-:Y:S01]  /*93e50*/  LDS R188, [R2+0x3c700] ;  /* 0x03c7000002bc7984 */ /* 0x000fe20000000800 */
[----:B--2---:R-:W-:-:S05]  /*93e60*/  IADD3 R101, P0, R62, UR10, RZ ;  /* 0x0000000a3e657c10 */ /* 0x004fca000ff1e0ff */
[----:B------:R-:W-:Y:S01]  /*93e70*/  STL [R1+0xed0], R101 ;  /* 0x000ed06501007387 */ /* 0x000fe20000100800 */
[----:B------:R-:W-:-:S03]  /*93e80*/  IADD3 R100, P1, R60, UR10, RZ ;  /* 0x0000000a3c647c10 */ /* 0x000fc6000ff3e0ff */
[----:B---3--:R-:W2:Y:S04]  /*93e90*/  LDL.LU.64 R116, [R1+0x1930] ;  /* 0x0019300001747983 */ /* 0x008ea80000300a00 */
[----:B------:R1:W-:Y:S04]  /*93ea0*/  STL [R1+0xef0], R100 ;  /* 0x000ef06401007387 */ /* 0x0003e80000100800 */
[----:B-1----:R-:W3:Y:S01]  /*93eb0*/  LDL.LU.64 R100, [R1+0x1910] ;  /* 0x0019100001647983 */ /* 0x002ee20000300a00 */
[----:B------:R-:W-:Y:S02]  /*93ec0*/  IADD3.X R240, R63, UR6, RZ, P0, !PT ;  /* 0x000000063ff07c10 */ /* 0x000fe400087fe4ff */
[----:B------:R-:W-:-:S02]  /*93ed0*/  IADD3.X R60, R61, UR6, RZ, P1, !PT ;  /* 0x000000063d3c7c10 */ /* 0x000fc40008ffe4ff */
[----:B------:R-:W-:-:S05]  /*93ee0*/  IADD3 R189, P2, R244, UR10, RZ ;  /* 0x0000000af4bd7c10 */ /* 0x000fca000ff5e0ff */
[----:B------:R-:W-:Y:S01]  /*93ef0*/  STL [R1+0xf14], R189 ;  /* 0x000f14bd01007387 */ /* 0x000fe20000100800 */
[----:B------:R-:W-:-:S03]  /*93f00*/  IADD3.X R245, R245, UR6, RZ, P2, !PT ;  /* 0x00000006f5f57c10 */ /* 0x000fc600097fe4ff */
[----:B------:R-:W3:Y:S04]  /*93f10*/  LDL.LU.64 R62, [R1+0x1928] ;  /* 0x00192800013e7983 */ /* 0x000ee80000300a00 */
[----:B------:R1:W-:Y:S04]  /*93f20*/  STL [R1+0xe70], R240 ;  /* 0x000e70f001007387 */ /* 0x0003e80000100800 */
[----:B------:R-:W3:Y:S04]  /*93f30*/  LDL.LU.64 R242, [R1+0x1908] ;  /* 0x0019080001f27983 */ /* 0x000ee80000300a00 */
[----:B------:R-:W2:Y:S04]  /*93f40*/  LDS R189, [R3+0x3c700] ;  /* 0x03c7000003bd7984 */ /* 0x000ea80000000800 */
[----:B-1----:R-:W3:Y:S04]  /*93f50*/  LDL.LU.64 R240, [R1+0x18f8] ;  /* 0x0018f80001f07983 */ /* 0x002ee80000300a00 */
[----:B------:R1:W-:Y:S04]  /*93f60*/  STL [R1+0xe80], R60 ;  /* 0x000e803c01007387 */ /* 0x0003e80000100800 */
[----:B-1----:R-:W3:Y:S04]  /*93f70*/  LDL.LU.64 R60, [R1+0x18e8] ;  /* 0x0018e800013c7983 */ /* 0x002ee80000300a00 */
[----:B------:R3:W-:Y:S01]  /*93f80*/  STL [R1+0xe98], R245 ;  /* 0x000e98f501007387 */ /* 0x0007e20000100800 */
[----:B----4-:R-:W-:-:S05]  /*93f90*/  IADD3 R246, P0, R138, UR10, RZ ;  /* 0x0000000a8af67c10 */ /* 0x010fca000ff1e0ff */
[----:B------:R-:W-:Y:S01]  /*93fa0*/  STL [R1+0xeb4], R246 ;  /* 0x000eb4f601007387 */ /* 0x000fe20000100800 */
[----:B--2---:R-:W-:-:S05]  /*93fb0*/  IADD3 R244, P1, R116, UR10, RZ ;  /* 0x0000000a74f47c10 */ /* 0x004fca000ff3e0ff */
[----:B------:R1:W-:Y:S01]  /*93fc0*/  STL [R1+0xed4], R244 ;  /* 0x000ed4f401007387 */ /* 0x0003e20000100800 */
[----:B------:R-:W-:Y:S02]  /*93fd0*/  IADD3.X R116, R117, UR6, RZ, P1, !PT ;  /* 0x0000000675747c10 */ /* 0x000fe40008ffe4ff */
[----:B---3--:R-:W-:Y:S02]  /*93fe0*/  IADD3 R245, P2, R100, UR10, RZ ;  /* 0x0000000a64f57c10 */ /* 0x008fe4000ff5e0ff */
[----:B-1----:R-:W-:Y:S02]  /*93ff0*/  IADD3.X R244, R139, UR6, RZ, P0, !PT ;  /* 0x000000068bf47c10 */ /* 0x002fe400087fe4ff */
[----:B------:R-:W-:Y:S01]  /*94000*/  IADD3.X R100, R101, UR6, RZ, P2, !PT ;  /* 0x0000000665647c10 */ /* 0x000fe200097fe4ff */
[----:B------:R-:W-:Y:S04]  /*94010*/  STL [R1+0xef4], R245 ;  /* 0x000ef4f501007387 */ /* 0x000fe80000100800 */
[----:B------:R-:W2:Y:S04]  /*94020*/  LDL.LU.64 R138, [R1+0x18f0] ;  /* 0x0018f000018a7983 */ /* 0x000ea80000300a00 */
[----:B------:R-:W-:Y:S04]  /*94030*/  STL [R1+0xe64], R244 ;  /* 0x000e64f401007387 */ /* 0x000fe80000100800 */
[----:B------:R1:W-:Y:S04]  /*94040*/  STL [R1+0xe74], R116 ;  /* 0x000e747401007387 */ /* 0x0003e80000100800 */
[----:B------:R-:W3:Y:S04]  /*94050*/  LDL.LU.64 R248, [R1+0x18e0] ;  /* 0x0018e00001f87983 */ /* 0x000ee80000300a00 */
[----:B-1----:R-:W4:Y:S04]  /*94060*/  LDL.LU.64 R116, [R1+0x18c8] ;  /* 0x0018c80001747983 */ /* 0x002f280000300a00 */
[----:B------:R1:W-:Y:S04]  /*94070*/  STL [R1+0xe84], R100 ;  /* 0x000e846401007387 */ /* 0x0003e80000100800 */
[----:B------:R-:W3:Y:S01]  /*94080*/  LDL.LU.64 R246, [R1+0x18b8] ;  /* 0x0018b80001f67983 */ /* 0x000ee20000300a00 */
[----:B------:R-:W-:-:S02]  /*94090*/  IADD3 R244, P1, R242, UR10, RZ ;  /* 0x0000000af2f47c10 */ /* 0x000fc4000ff3e0ff */
[----:B-1----:R-:W-:Y:S02]  /*940a0*/  IADD3 R100, P0, R62, UR10, RZ ;  /* 0x0000000a3e647c10 */ /* 0x002fe4000ff1e0ff */
[----:B------:R-:W-:-:S03]  /*940b0*/  IADD3 R101, P2, R240, UR10, RZ ;  /* 0x0000000af0657c10 */ /* 0x000fc6000ff5e0ff */
[----:B------:R1:W-:Y:S01]  /*940c0*/  STL [R1+0xe9c], R100 ;  /* 0x000e9c6401007387 */ /* 0x0003e20000100800 */
[----:B------:R-:W-:-:S03]  /*940d0*/  IADD3.X R243, R243, UR6, RZ, P1, !PT ;  /* 0x00000006f3f37c10 */ /* 0x000fc60008ffe4ff */
[----:B------:R1:W-:Y:S01]  /*940e0*/  STL [R1+0xeb8], R244 ;  /* 0x000eb8f401007387 */ /* 0x0003e20000100800 */
[----:B------:R-:W-:Y:S02]  /*940f0*/  IADD3.X R242, R241, UR6, RZ, P2, !PT ;  /* 0x00000006f1f27c10 */ /* 0x000fe400097fe4ff */
[----:B-1----:R-:W-:Y:S01]  /*94100*/  IADD3 R100, P3, R60, UR10, RZ ;  /* 0x0000000a3c647c10 */ /* 0x002fe2000ff7e0ff */
[----:B------:R-:W-:Y:S01]  /*94110*/  STL [R1+0xed8], R101 ;  /* 0x000ed86501007387 */ /* 0x000fe20000100800 */
[----:B------:R-:W-:-:S03]  /*94120*/  IADD3.X R244, R63, UR6, RZ, P0, !PT ;  /* 0x000000063ff47c10 */ /* 0x000fc600087fe4ff */
[----:B------:R1:W-:Y:S01]  /*94130*/  STL [R1+0xef8], R100 ;  /* 0x000ef86401007387 */ /* 0x0003e20000100800 */
[----:B------:R-:W-:-:S03]  /*94140*/  IADD3.X R240, R61, UR6, RZ, P3, !PT ;  /* 0x000000063df07c10 */ /* 0x000fc60009ffe4ff */
[----:B------:R-:W4:Y:S04]  /*94150*/  LDL.LU.64 R62, [R1+0x18d8] ;  /* 0x0018d800013e7983 */ /* 0x000f280000300a00 */
[----:B-1----:R-:W4:Y:S04]  /*94160*/  LDL.LU.64 R100, [R1+0x18c0] ;  /* 0x0018c00001647983 */ /* 0x002f280000300a00 */
[----:B------:R-:W-:Y:S04]  /*94170*/  STL [R1+0xe4c], R244 ;  /* 0x000e4cf401007387 */ /* 0x000fe80000100800 */
[----:B------:R-:W-:Y:S04]  /*94180*/  STL [R1+0xe68], R243 ;  /* 0x000e68f301007387 */ /* 0x000fe80000100800 */
[----:B------:R-:W-:Y:S04]  /*94190*/  STL [R1+0xe78], R242 ;  /* 0x000e78f201007387 */ /* 0x000fe80000100800 */
[----:B------:R-:W4:Y:S04]  /*941a0*/  LDL.LU.64 R60, [R1+0x18d0] ;  /* 0x0018d000013c7983 */ /* 0x000f280000300a00 */
[----:B------:R-:W-:Y:S01]  /*941b0*/  STL [R1+0xe88], R240 ;  /* 0x000e88f001007387 */ /* 0x000fe20000100800 */
[----:B--2---:R-:W-:-:S05]  /*941c0*/  IADD3 R241, P0, R138, UR10, RZ ;  /* 0x0000000a8af17c10 */ /* 0x004fca000ff1e0ff */
[----:B------:R1:W-:Y:S02]  /*941d0*/  STL [R1+0xea0], R241 ;  /* 0x000ea0f101007387 */ /* 0x0003e40000100800 */
[----:B-1----:R-:W-:Y:S02]  /*941e0*/  IADD3.X R241, R139, UR6, RZ, P0, !PT ;  /* 0x000000068bf17c10 */ /* 0x002fe400087fe4ff */
[----:B---3--:R-:W-:-:S05]  /*941f0*/  IADD3 R244, P3, R246, UR10, RZ ;  /* 0x0000000af6f47c10 */ /* 0x008fca000ff7e0ff */
[----:B------:R-:W-:Y:S04]  /*94200*/  STL [R1+0x2924], R244 ;  /* 0x002924f401007387 */ /* 0x000fe80000100800 */
[----:B------:R-:W2:Y:S01]  /*94210*/  LDL.LU.64 R138, [R1+0x2960] ;  /* 0x00296000018a7983 */ /* 0x000ea20000300a00 */
[----:B----4-:R-:W-:-:S03]  /*94220*/  IADD3 R242, P2, R116, UR10, RZ ;  /* 0x0000000a74f27c10 */ /* 0x010fc6000ff5e0ff */
[----:B------:R1:W-:Y:S02]  /*94230*/  STL [R1+0xe60], R241 ;  /* 0x000e60f101007387 */ /* 0x0003e40000100800 */
[----:B-1----:R-:W-:Y:S02]  /*94240*/  IADD3.X R241, R117, UR6, RZ, P2, !PT ;  /* 0x0000000675f17c10 */ /* 0x002fe400097fe4ff */
[----:B------:R-:W3:Y:S01]  /*94250*/  LDL.LU.64 R116, [R1+0x2958] ;  /* 0x0029580001747983 */ /* 0x000ee20000300a00 */
[----:B------:R-:W-:Y:S01]  /*94260*/  HMMA.1688.F32.TF32 R68, R64, R136, R68 ;  /* 0x000000884044723c */ /* 0x000fe20000081044 */
[----:B------:R-:W-:Y:S01]  /*94270*/  IADD3 R240, P1, R248, UR10, RZ ;  /* 0x0000000af8f07c10 */ /* 0x000fe2000ff3e0ff */
[----:B------:R-:W-:-:S03]  /*94280*/  IMAD.MOV.U32 R248, RZ, RZ, 0x7f ;  /* 0x0000007ffff87424 */ /* 0x000fc600078e00ff */
[----:B------:R-:W-:Y:S02]  /*94290*/  IADD3.X R244, R249, UR6, RZ, P1, !PT ;  /* 0x00000006f9f47c10 */ /* 0x000fe40008ffe4ff */
[----:B------:R-:W-:Y:S01]  /*942a0*/  IADD3 R249, R248, c[0x0][0x180], RZ ;  /* 0x00006000f8f97a10 */ /* 0x000fe20007ffe0ff */
[----:B------:R-:W-:Y:S01]  /*942b0*/  HMMA.1688.F32.TF32 R208, R64, R132, R208 ;  /* 0x0000008440d0723c */ /* 0x000fe200000810d0 */
[----:B------:R-:W-:-:S07]  /*942c0*/  IADD3 R246, P0, R62, UR10, RZ ;  /* 0x0000000a3ef67c10 */ /* 0x000fce000ff1e0ff */
        /* <DEDUP_REMOVED lines=13> */
[----:B------:R-:W-:-:S07]  /*943a0*/  IMAD.MOV.U32 R250, RZ, RZ, c[0x0][0x180] ;  /* 0x00006000fffa7624 */ /* 0x000fce00078e00ff */
[C---:B------:R-:W-:Y:S08]  /*943b0*/  HMMA.1688.F32.TF32 R208, R188.reuse, R134, R208 ;  /* 0x00000086bcd0723c */ /* 0x040ff000000810d0 */
[----:B--2---:R-:W-:Y:S08]  /*943c0*/  HMMA.1688.F32.TF32 R68, R188, R138, R68 ;  /* 0x0000008abc44723c */ /* 0x004ff00000081044 */
[----:B---3--:R-:W-:Y:S11]  /*943d0*/  HMMA.1688.F32.TF32 R220, R64, R116, R220 ;  /* 0x0000007440dc723c */ /* 0x008ff600000810dc */
[----:B------:R-:W-:Y:S04]  /*943e0*/  @!UPT UIADD3 URZ, URZ, URZ, URZ ;  /* 0x0000003f3f3ff290 */ /* 0x000fe8000fffe03f */
[----:B------:R-:W-:Y:S01]  /*943f0*/  STL.64 [R1+0x900], R68 ;  /* 0x0009004401007387 */ /* 0x000fe20000100a00 */
[----:B------:R-:W-:-:S03]  /*94400*/  IMAD.MOV.U32 R66, RZ, RZ, R62 ;  /* 0x000000ffff427224 */ /* 0x000fc600078e003e */
[----:B------:R1:W-:Y:S01]  /*94410*/  STL.64 [R1+0x908], R70 ;  /* 0x0009084601007387 */ /* 0x0003e20000100a00 */
[----:B------:R-:W-:-:S04]  /*94420*/  SHF.R.S32.HI R62, RZ, 0x1f, R249 ;  /* 0x0000001fff3e7819 */ /* 0x000fc800000114f9 */
[----:B------:R-:W-:Y:S01]  /*94430*/  LEA.HI R62, R62, R249, RZ, 0x7 ;  /* 0x000000f93e3e7211 */ /* 0x000fe200078f38ff */
[----:B-1----:R-:W2:Y:S03]  /*94440*/  LDL.LU R71, [R1+0x28c0] ;  /* 0x0028c00001477983 */ /* 0x002ea60000300800 */
[----:B------:R-:W-:Y:S01]  /*94450*/  SHF.R.S32.HI R62, RZ, 0x7, R62 ;  /* 0x00000007ff3e7819 */ /* 0x000fe2000001143e */
[----:B------:R-:W-:Y:S01]  /*94460*/  IMAD.MOV.U32 R67, RZ, RZ, R63 ;  /* 0x000000ffff437224 */ /* 0x000fe200078e003f */
[----:B------:R-:W3:Y:S02]  /*94470*/  LDL.LU R69, [R1+0x28b8] ;  /* 0x0028b80001457983 */ /* 0x000ee40000300800 */
[----:B------:R-:W-:Y:S02]  /*94480*/  IADD3 R62, R62, -0x2, RZ ;  /* 0xfffffffe3e3e7810 */ /* 0x000fe40007ffe0ff */
[----:B------:R-:W-:-:S02]  /*94490*/  IADD3 R63, R250, -0x100, RZ ;  /* 0xffffff00fa3f7810 */ /* 0x000fc40007ffe0ff */
[----:B------:R-:W-:Y:S02]  /*944a0*/  IADD3.X R245, R67, UR6, RZ, P0, !PT ;  /* 0x0000000643f57c10 */ /* 0x000fe400087fe4ff */
[C---:B------:R-:W-:Y:S02]  /*944b0*/  ISETP.GE.AND P0, PT, R251.reuse, R62, PT ;  /* 0x0000003efb00720c */ /* 0x040fe40003f06270 */
[----:B------:R-:W4:Y:S01]  /*944c0*/  LDL.LU R62, [R1+0x28bc] ;  /* 0x0028bc00013e7983 */ /* 0x000f220000300800 */
[----:B------:R-:W-:-:S03]  /*944d0*/  IMAD R64, R251, -0x80, R63 ;  /* 0xffffff80fb407824 */ /* 0x000fc600078e023f */
[----:B------:R-:W3:Y:S04]  /*944e0*/  LDL.LU R63, [R1+0x28b4] ;  /* 0x0028b400013f7983 */ /* 0x000ee80000300800 */
[----:B------:R-:W3:Y:S01]  /*944f0*/  LDL.LU R68, [R1+0x28b0] ;  /* 0x0028b00001447983 */ /* 0x000ee20000300800 */
[----:B------:R-:W-:-:S04]  /*94500*/  IADD3 R250, P4, R60, UR10, RZ ;  /* 0x0000000a3cfa7c10 */ /* 0x000fc8000ff9e0ff */
[----:B------:R-:W-:Y:S02]  /*94510*/  IADD3.X R249, R61, UR6, RZ, P4, !PT ;  /* 0x000000063df97c10 */ /* 0x000fe4000a7fe4ff */
[----:B------:R-:W3:Y:S04]  /*94520*/  LDL.LU R61, [R1+0x28a8] ;  /* 0x0028a800013d7983 */ /* 0x000ee80000300800 */
[----:B------:R-:W-:Y:S04]  /*94530*/  STL.64 [R1+0x890], R208 ;  /* 0x000890d001007387 */ /* 0x000fe80000100a00 */
[----:B------:R1:W-:Y:S04]  /*94540*/  STL.64 [R1+0x898], R210 ;  /* 0x000898d201007387 */ /* 0x0003e80000100a00 */
[----:B------:R-:W3:Y:S01]  /*94550*/  LDL.LU R60, [R1+0x24e8] ;  /* 0x0024e800013c7983 */ /* 0x000ee20000300800 */
[----:B------:R-:W-:Y:S01]  /*94560*/  IMAD.MOV.U32 R70, RZ, RZ, c[0x0][0x188] ;  /* 0x00006200ff467624 */ /* 0x000fe200078e00ff */
[----:B-1----:R-:W-:Y:S03]  /*94570*/  HMMA.1688.F32.TF32 R208, R188, R230, R212 ;  /* 0x000000e6bcd0723c */ /* 0x002fe600000810d4 */
[----:B------:R-:W-:Y:S01]  /*94580*/  IMAD.SHL.U32 R70, R70, 0x80, RZ ;  /* 0x0000008046467824 */ /* 0x000fe200078e00ff */
[----:B------:R-:W-:Y:S01]  /*94590*/  IADD3.X R243, R247, UR6, RZ, P3, !PT ;  /* 0x00000006f7f37c10 */ /* 0x000fe20009ffe4ff */
[----:B------:R-:W-:Y:S02]  /*945a0*/  LDS R212, [R2+0x34780] ;  /* 0x0347800002d47984 */ /* 0x000fe40000000800 */
[----:B------:R-:W-:Y:S01]  /*945b0*/  IMAD.SHL.U32 R70, R70, 0x4, RZ ;  /* 0x0000000446467824 */ /* 0x000fe200078e00ff */
[C---:B------:R-:W-:Y:S01]  /*945c0*/  ISETP.GT.AND P3, PT, R64.reuse, 0x8, PT ;  /* 0x000000084000780c */ /* 0x040fe20003f64270 */
[----:B------:R-:W-:Y:S01]  /*945d0*/  LDS R214, [R2+0x36780] ;  /* 0x0367800002d67984 */ /* 0x000fe20000000800 */
[----:B------:R-:W-:-:S02]  /*945e0*/  ISETP.GT.AND P2, PT, R64, 0x4, PT ;  /* 0x000000044000780c */ /* 0x000fc40003f44270 */
[----:B------:R-:W-:Y:S01]  /*945f0*/  SEL R65, RZ, 0x4, !P3 ;  /* 0x00000004ff417807 */ /* 0x000fe20005800000 */
[----:B------:R-:W-:Y:S01]  /*94600*/  HMMA.1688.F32.TF32 R164, R188, R114, R164 ;  /* 0x00000072bca4723c */ /* 0x000fe200000810a4 */
[----:B------:R-:W-:Y:S01]  /*94610*/  SEL R66, RZ, 0x4, !P2 ;  /* 0x00000004ff427807 */ /* 0x000fe20005000000 */
[----:B------:R-:W-:Y:S01]  /*94620*/  LDS R213, [R3+0x34780] ;  /* 0x0347800003d57984 */ /* 0x000fe20000000800 */
[----:B------:R-:W-:Y:S02]  /*94630*/  SEL R65, R65, RZ, !P0 ;  /* 0x000000ff41417207 */ /* 0x000fe40004000000 */
[----:B------:R-:W-:Y:S01]  /*94640*/  ISETP.GT.AND P2, PT, R64, 0xc, PT ;  /* 0x0000000c4000780c */ /* 0x000fe20003f44270 */
[----:B------:R-:W-:Y:S01]  /*94650*/  LDS R215, [R3+0x36780] ;  /* 0x0367800003d77984 */ /* 0x000fe20000000800 */
[----:B------:R-:W-:Y:S02]  /*94660*/  ISETP.NE.U32.AND P3, PT, R65, RZ, PT ;  /* 0x000000ff4100720c */ /* 0x000fe40003f65070 */
[----:B------:R-:W-:-:S02]  /*94670*/  SEL R65, RZ, 0x4, !P2 ;  /* 0x00000004ff417807 */ /* 0x000fc40005000000 */
[----:B--2---:R-:W-:-:S05]  /*94680*/  IADD3 R71, P5, R71, R70, RZ ;  /* 0x0000004647477210 */ /* 0x004fca0007fbe0ff */
[----:B------:R-:W-:Y:S04]  /*94690*/  STL [R1+0x28c0], R71 ;  /* 0x0028c04701007387 */ /* 0x000fe80000100800 */
[----:B------:R-:W-:Y:S04]  /*946a0*/  STL.64 [R1+0x560], R208 ;  /* 0x000560d001007387 */ /* 0x000fe80000100a00 */
[----:B------:R1:W-:Y:S02]  /*946b0*/  STL.64 [R1+0x568], R210 ;  /* 0x000568d201007387 */ /* 0x0003e40000100a00 */
[----:B-1----:R-:W-:Y:S01]  /*946c0*/  HMMA.1688.F32.TF32 R208, R188, R22, R216 ;  /* 0x00000016bcd0723c */ /* 0x002fe200000810d8 */
[----:B----4-:R-:W-:Y:S01]  /*946d0*/  IADD3 R62, P2, R62, R70, RZ ;  /* 0x000000463e3e7210 */ /* 0x010fe20007f5e0ff */
[----:B------:R-:W-:Y:S01]  /*946e0*/  LDS R216, [R2+0x38780] ;  /* 0x0387800002d87984 */ /* 0x000fe20000000800 */
[----:B---3--:R-:W-:-:S02]  /*946f0*/  IADD3.X R69, R69, R0, RZ, P5, !PT ;  /* 0x0000000045457210 */ /* 0x008fc40002ffe4ff */
[----:B------:R-:W-:Y:S01]  /*94700*/  IADD3 R63, P5, R63, R70, RZ ;  /* 0x000000463f3f7210 */ /* 0x000fe20007fbe0ff */
[----:B------:R-:W-:Y:S01]  /*94710*/  IMAD.X R68, R68, 0x1, R0, P2 ;  /* 0x0000000144447824 */ /* 0x000fe200010e0600 */
[----:B------:R-:W-:Y:S04]  /*94720*/  STL [R1+0x28bc], R62 ;  /* 0x0028bc3e01007387 */ /* 0x000fe80000100800 */
[----:B------:R-:W-:Y:S04]  /*94730*/  STL [R1+0x28b8], R69 ;  /* 0x0028b84501007387 */ /* 0x000fe80000100800 */
[----:B------:R-:W-:Y:S04]  /*94740*/  STL [R1+0x28b4], R63 ;  /* 0x0028b43f01007387 */ /* 0x000fe80000100800 */
[----:B------:R-:W-:Y:S04]  /*94750*/  STL [R1+0x28b0], R68 ;  /* 0x0028b04401007387 */ /* 0x000fe80000100800 */
[----:B------:R-:W-:Y:S04]  /*94760*/  STL.64 [R1+0x540], R208 ;  /* 0x000540d001007387 */ /* 0x000fe80000100a00 */
[----:B------:R1:W-:Y:S01]  /*94770*/  STL.64 [R1+0x548], R210 ;  /* 0x000548d201007387 */ /* 0x0003e20000100a00 */
[----:B------:R-:W-:Y:S01]  /*94780*/  HMMA.1688.F32.TF32 R168, R188, R6, R168 ;  /* 0x00000006bca8723c */ /* 0x000fe200000810a8 */
[----:B------:R-:W-:-:S02]  /*94790*/  IADD3 R248, P1, R100, UR10, RZ ;  /* 0x0000000a64f87c10 */ /* 0x000fc4000ff3e0ff */
[----:B------:R-:W-:Y:S01]  /*947a0*/  SEL R66, R66, RZ, !P0 ;  /* 0x000000ff42427207 */ /* 0x000fe20004000000 */
[----:B------:R-:W-:Y:S01]  /*947b0*/  LDS R218, [R2+0x3a780] ;  /* 0x03a7800002da7984 */ /* 0x000fe20000000800 */
[----:B------:R-:W-:-:S03]  /*947c0*/  UIADD3 UR5, UR5, 0x1, URZ ;  /* 0x0000000105057890 */ /* 0x000fc6000fffe03f */
[----:B------:R-:W-:Y:S01]  /*947d0*/  LDS R217, [R3+0x38780] ;  /* 0x0387800003d97984 */ /* 0x000fe20000000800 */
[----:B-1----:R-:W-:Y:S01]  /*947e0*/  HMMA.1688.F32.TF32 R208, R188, R42, R160 ;  /* 0x0000002abcd0723c */ /* 0x002fe200000810a0 */
[----:B------:R-:W-:Y:S01]  /*947f0*/  IMAD.X R61, R61, 0x1, R0, P5 ;  /* 0x000000013d3d7824 */ /* 0x000fe200028e0600 */
[----:B------:R-:W-:Y:S01]  /*94800*/  IADD3 R60, P5, R60, R70, RZ ;  /* 0x000000463c3c7210 */ /* 0x000fe20007fbe0ff */
[----:B------:R-:W-:Y:S04]  /*94810*/  LDS R160, [R2+0x2c780] ;  /* 0x02c7800002a07984 */ /* 0x000fe80000000800 */
[----:B------:R-:W-:Y:S04]  /*94820*/  STL [R1+0x28a8], R61 ;  /* 0x0028a83d01007387 */ /* 0x000fe80000100800 */
[----:B------:R-:W-:Y:S01]  /*94830*/  STL [R1+0x24e8], R60 ;  /* 0x0024e83c01007387 */ /* 0x000fe20000100800 */
[----:B------:R-:W-:-:S03]  /*94840*/  IADD3.X R247, R101, UR6, RZ, P1, !PT ;  /* 0x0000000665f77c10 */ /* 0x000fc60008ffe4ff */
[----:B------:R-:W-:Y:S04]  /*94850*/  LDS R70, [R2+0x3e780] ;  /* 0x03e7800002467984 */ /* 0x000fe80000000800 */
[----:B------:R-:W-:Y:S04]  /*94860*/  LDS R162, [R2+0x2e780] ;  /* 0x02e7800002a27984 */ /* 0x000fe80000000800 */
[----:B------:R-:W-:Y:S04]  /*94870*/  STL.64 [R1+0x520], R208 ;  /* 0x000520d001007387 */ /* 0x000fe80000100a00 */
[----:B------:R-:W-:Y:S04]  /*94880*/  STL.64 [R1+0x528], R210 ;  /* 0x000528d201007387 */ /* 0x000fe80000100a00 */
[----:B------:R-:W-:Y:S04]  /*94890*/  STL.64 [R1+0x500], R164 ;  /* 0x000500a401007387 */ /* 0x000fe80000100a00 */
[----:B------:R1:W-:Y:S01]  /*948a0*/  STL.64 [R1+0x508], R166 ;  /* 0x000508a601007387 */ /* 0x0003e20000100a00 */
[----:B------:R-:W-:-:S03]  /*948b0*/  ISETP.GT.AND P1, PT, R64, RZ, PT ;  /* 0x000000ff4000720c */ /* 0x000fc60003f24270 */
[----:B------:R-:W2:Y:S04]  /*948c0*/  S2R R101, SR_TID.X ;  /* 0x0000000000657919 */ /* 0x000ea80000002100 */
[----:B------:R-:W-:Y:S01]  /*948d0*/  LDS R208, [R2+0x30780] ;  /* 0x0307800002d07984 */ /* 0x000fe20000000800 */
[----:B-1----:R-:W-:-:S03]  /*948e0*/  MOV R167, R61 ;  /* 0x0000003d00a77202 */ /* 0x002fc60000000f00 */
[----:B------:R-:W-:Y:S04]  /*948f0*/  LDS R210, [R2+0x32780] ;  /* 0x0327800002d27984 */ /* 0x000fe80000000800 */
[----:B------:R-:W3:Y:S01]  /*94900*/  LDL.LU R61, [R1+0x24e0] ;  /* 0x0024e000013d7983 */ /* 0x000ee20000300800 */
[----:B------:R-:W-:-:S03]  /*94910*/  SEL R67, RZ, 0x4, !P1 ;  /* 0x00000004ff437807 */ /* 0x000fc60004800000 */
[----:B------:R-:W-:Y:S01]  /*94920*/  LDS R161, [R3+0x2c780] ;  /* 0x02c7800003a17984 */ /* 0x000fe20000000800 */
[----:B------:R-:W-:Y:S01]  /*94930*/  SEL R67, R67, RZ, !P0 ;  /* 0x000000ff43437207 */ /* 0x000fe20004000000 */
[----:B------:R-:W-:Y:S01]  /*94940*/  IMAD.MOV.U32 R166, RZ, RZ, R68 ;  /* 0x000000ffffa67224 */ /* 0x000fe200078e0044 */
[----:B------:R-:W-:Y:S01]  /*94950*/  ISETP.NE.U32.AND P1, PT, R66, RZ, PT ;  /* 0x000000ff4200720c */ /* 0x000fe20003f25070 */
[----:B------:R-:W-:Y:S01]  /*94960*/  IMAD.MOV.U32 R66, RZ, RZ, R71 ;  /* 0x000000ffff427224 */ /* 0x000fe200078e0047 */
[----:B------:R-:W-:Y:S01]  /*94970*/  ISETP.NE.U32.AND P4, PT, R67, RZ, PT ;  /* 0x000000ff4300720c */ /* 0x000fe20003f85070 */
[----:B------:R-:W-:Y:S01]  /*94980*/  IMAD.MOV.U32 R67, RZ, RZ, R69 ;  /* 0x000000ffff437224 */ /* 0x000fe200078e0045 */
[----:B------:R-:W-:Y:S04]  /*94990*/  LDS R68, [R2+0x3c780] ;  /* 0x03c7800002447984 */ /* 0x000fe80000000800 */
[----:B------:R-:W1:Y:S04]  /*949a0*/  LDS R163, [R3+0x2e780] ;  /* 0x02e7800003a37984 */ /* 0x000e680000000800 */
[----:B------:R-:W-:Y:S04]  /*949b0*/  LDS R209, [R3+0x30780] ;  /* 0x0307800003d17984 */ /* 0x000fe80000000800 */
[----:B------:R-:W4:Y:S04]  /*949c0*/  LDS R211, [R3+0x32780] ;  /* 0x0327800003d37984 */ /* 0x000f280000000800 */
[----:B------:R-:W1:Y:S04]  /*949d0*/  LDS R219, [R3+0x3a780] ;  /* 0x03a7800003db7984 */ /* 0x000e680000000800 */
[----:B------:R-:W-:Y:S04]  /*949e0*/  LDS R69, [R3+0x3c780] ;  /* 0x03c7800003457984 */ /* 0x000fe80000000800 */
[----:B------:R-:W1:Y:S04]  /*949f0*/  LDS R71, [R3+0x3e780] ;  /* 0x03e7800003477984 */ /* 0x000e680000000800 */
[----:B------:R-:W-:Y:S01]  /*94a00*/  STL.64 [R1+0x4e0], R168 ;  /* 0x0004e0a801007387 */ /* 0x000fe20000100a00 */
[----:B------:R-:W-:-:S03]  /*94a10*/  UISETP.GT.AND UP0, UPT, UR5, 0x1, UPT ;  /* 0x000000010500788c */ /* 0x000fc6000bf04270 */
[----:B------:R2:W-:Y:S01]  /*94a20*/  STL.64 [R1+0x4e8], R170 ;  /* 0x0004e8aa01007387 */ /* 0x0005e20000100a00 */
[----:B------:R-:W-:Y:S01]  /*94a30*/  USEL UR5, UR5, URZ, !UP0 ;  /* 0x0000003f05057287 */ /* 0x000fe2000c000000 */
[----:B------:R-:W-:Y:S02]  /*94a40*/  SEL R65, R65, RZ, !P0 ;  /* 0x000000ff41417207 */ /* 0x000fe40004000000 */
[----:B--2---:R-:W-:Y:S01]  /*94a50*/  LOP3.LUT R101, R101, 0xff, RZ, 0xc0, !PT ;  /* 0x000000ff65657812 */ /* 0x004fe200078ec0ff */
[----:B------:R-:W2:Y:S01]  /*94a60*/  LDL.LU R164, [R1+0x28ac] ;  /* 0x0028ac0001a47983 */ /* 0x000ea20000300800 */
[----:B------:R-:W-:Y:S03]  /*94a70*/  HMMA.1688.F32.TF32 R168, R188, R14, R172 ;  /* 0x0000000ebca8723c */ /* 0x000fe600000810ac */
[----:B------:R-:W-:Y:S01]  /*94a80*/  BAR.SYNC.DEFER_BLOCKING 0x0 ;  /* 0x0000000000007b1d */ /* 0x000fe20000010000 */
[----:B------:R-:W-:Y:S01]  /*94a90*/  ISETP.NE.U32.AND P2, PT, R65, RZ, PT ;  /* 0x000000ff4100720c */ /* 0x000fe20003f45070 */
[----:B------:R-:W-:-:S02]  /*94aa0*/  IMAD.U32 R65, RZ, RZ, UR5 ;  /* 0x00000005ff417e24 */ /* 0x000fc4000f8e00ff */
[----:B------:R-:W-:-:S04]  /*94ab0*/  IMAD.SHL.U32 R100, R101, 0x4, RZ ;  /* 0x0000000465647824 */ /* 0x000fc800078e00ff */
[----:B------:R-:W-:-:S05]  /*94ac0*/  IMAD R65, R65, 0x40000, R100 ;  /* 0x0004000041417824 */ /* 0x000fca00078e0264 */
[----:B------:R-:W-:Y:S01]  /*94ad0*/  @!PT LDS RZ, [RZ] ;  /* 0x00000000fffff984 */ /* 0x000fe20000000800 */
[----:B------:R-:W-:Y:S01]  /*94ae0*/  @!PT LDS RZ, [RZ] ;  /* 0x00000000fffff984 */ /* 0x000fe20000000800 */
[----:B------:R-:W-:Y:S01]  /*94af0*/  @!PT LDS RZ, [RZ] ;  /* 0x00000000fffff984 */ /* 0x000fe20000000800 */
[----:B------:R1:W-:Y:S04]  /*94b00*/  LDGSTS.E [R65], [R66.64], P4 ;  /* 0x0000000042417fae */ /* 0x0003e8000a121848 */
[----:B-1----:R-:W4:Y:S04]  /*94b10*/  LDL.LU R66, [R1+0x24e4] ;  /* 0x0024e40001427983 */ /* 0x002f280000300800 */
[----:B------:R-:W-:Y:S04]  /*94b20*/  STL.64 [R1+0x470], R168 ;  /* 0x000470a801007387 */ /* 0x000fe80000100a00 */
[----:B------:R1:W-:Y:S02]  /*94b30*/  STL.64 [R1+0x478], R170 ;  /* 0x000478aa01007387 */ /* 0x0003e40000100a00 */
[----:B-1----:R-:W-:Y:S01]  /*94b40*/  HMMA.1688.F32.TF32 R168, R188, R90, R176 ;  /* 0x0000005abca8723c */ /* 0x002fe200000810b0 */
[----:B------:R-:W-:-:S02]  /*94b50*/  IMAD.MOV.U32 R2, RZ, RZ, R62 ;  /* 0x000000ffff027224 */ /* 0x000fc400078e003e */
[----:B------:R-:W-:Y:S01]  /*94b60*/  IMAD.MOV.U32 R3, RZ, RZ, R166 ;  /* 0x000000ffff037224 */ /* 0x000fe200078e00a6 */
[----:B------:R-:W4:Y:S04]  /*94b70*/  LDL.LU R62, [R1+0x28a4] ;  /* 0x0028a400013e7983 */ /* 0x000f280000300800 */
[----:B------:R1:W-:Y:S02]  /*94b80*/  LDGSTS.E [R65+0x400], [R2.64], P4 ;  /* 0x0040000002417fae */ /* 0x0003e4000a121848 */
[----:B-1----:R-:W-:Y:S02]  /*94b90*/  IMAD.MOV.U32 R2, RZ, RZ, R63 ;  /* 0x000000ffff027224 */ /* 0x002fe400078e003f */
[----:B------:R-:W-:-:S05]  /*94ba0*/  IMAD.MOV.U32 R3, RZ, RZ, R167 ;  /* 0x000000ffff037224 */ /* 0x000fca00078e00a7 */
[----:B------:R1:W-:Y:S02]  /*94bb0*/  LDGSTS.E [R65+0x2000], [R2.64], P1 ;  /* 0x0200000002417fae */ /* 0x0003e40008921848 */
[----:B-1----:R-:W-:Y:S02]  /*94bc0*/  IMAD.MOV.U32 R2, RZ, RZ, R60 ;  /* 0x000000ffff027224 */ /* 0x002fe400078e003c */
[----:B---3--:R-:W-:-:S05]  /*94bd0*/  IMAD.X R61, R61, 0x1, R0, P5 ;  /* 0x000000013d3d7824 */ /* 0x008fca00028e0600 */
[----:B------:R1:W-:Y:S04]  /*94be0*/  STL [R1+0x24e0], R61 ;  /* 0x0024e03d01007387 */ /* 0x0003e80000100800 */
[----:B------:R-:W3:Y:S01]  /*94bf0*/  LDL.LU R165, [R1+0x28a0] ;  /* 0x0028a00001a57983 */ /* 0x000ee20000300800 */
[----:B------:R-:W-:-:S03]  /*94c00*/  IMAD.MOV.U32 R3, RZ, RZ, R61 ;  /* 0x000000ffff037224 */ /* 0x000fc600078e003d */
[----:B------:R-:W3:Y:S04]  /*94c10*/  LDL.LU R67, [R1+0x24d8] ;  /* 0x0024d80001437983 */ /* 0x000ee80000300800 */
[----:B------:R-:W-:Y:S04]  /*94c20*/  STL.64 [R1+0x360], R168 ;  /* 0x000360a801007387 */ /* 0x000fe80000100a00 */
[----:B------:R1:W-:Y:S04]  /*94c30*/  STL.64 [R1+0x368], R170 ;  /* 0x000368aa01007387 */ /* 0x0003e80000100a00 */
[----:B------:R-:W3:Y:S04]  /*94c40*/  LDL.LU R63, [R1+0x2898] ;  /* 0x00289800013f7983 */ /* 0x000ee80000300800 */
[----:B-1----:R-:W3:Y:S04]  /*94c50*/  LDL.LU R61, [R1+0x24d0] ;  /* 0x0024d000013d7983 */ /* 0x002ee80000300800 */
[----:B------:R-:W3:Y:S01]  /*94c60*/  LDL.LU R60, [R1+0x24dc] ;  /* 0x0024dc00013c7983 */ /* 0x000ee20000300800 */
[----:B------:R-:W-:Y:S01]  /*94c70*/  HMMA.1688.F32.TF32 R168, R188, R122, R180 ;  /* 0x0000007abca8723c */ /* 0x000fe200000810b4 */
[----:B------:R-:W-:Y:S01]  /*94c80*/  IMAD.MOV.U32 R167, RZ, RZ, c[0x0][0x188] ;  /* 0x00006200ffa77624 */ /* 0x000fe200078e00ff */
[----:B------:R-:W-:Y:S01]  /*94c90*/  ISETP.GT.AND P4, PT, R64, 0x10, PT ;  /* 0x000000104000780c */ /* 0x000fe20003f84270 */
[----:B------:R1:W-:Y:S03]  /*94ca0*/  LDGSTS.E [R65+0x2400], [R2.64], P1 ;  /* 0x0240000002417fae */ /* 0x0003e60008921848 */
[----:B------:R-:W-:-:S05]  /*94cb0*/  SHF.L.U32 R167, R167, 0x7, RZ ;  /* 0x00000007a7a77819 */ /* 0x000fca00000006ff */
[----:B------:R-:W-:Y:S01]  /*94cc0*/  IMAD.SHL.U32 R167, R167, 0x4, RZ ;  /* 0x00000004a7a77824 */ /* 0x000fe200078e00ff */
[----:B------:R-:W-:Y:S02]  /*94cd0*/  ISETP.GT.AND P5, PT, R64, 0x14, PT ;  /* 0x000000144000780c */ /* 0x000fe40003fa4270 */
[----:B-1----:R-:W-:Y:S02]  /*94ce0*/  SEL R3, RZ, 0x4, !P4 ;  /* 0x00000004ff037807 */ /* 0x002fe40006000000 */
[----:B--2---:R-:W-:Y:S02]  /*94cf0*/  IADD3 R164, P4, R164, R167, RZ ;  /* 0x000000a7a4a47210 */ /* 0x004fe40007f9e0ff */
[----:B------:R-:W-:-:S03]  /*94d00*/  SEL R2, RZ, 0x4, !P5 ;  /* 0x00000004ff027807 */ /* 0x000fc60006800000 */
[----:B------:R-:W-:Y:S01]  /*94d10*/  STL [R1+0x28ac], R164 ;  /* 0x0028aca401007387 */ /* 0x000fe20000100800 */
[----:B------:R-:W-:Y:S02]  /*94d20*/  SEL R3, R3, RZ, !P0 ;  /* 0x000000ff03037207 */ /* 0x000fe40004000000 */
[----:B------:R-:W-:Y:S02]  /*94d30*/  SEL R2, R2, RZ, !P0 ;  /* 0x000000ff02027207 */ /* 0x000fe40004000000 */
[----:B----4-:R-:W-:-:S05]  /*94d40*/  IADD3 R66, P1, R66, R167, RZ ;  /* 0x000000a742427210 */ /* 0x010fca0007f3e0ff */
[----:B------:R-:W-:Y:S04]  /*94d50*/  STL [R1+0x24e4], R66 ;  /* 0x0024e44201007387 */ /* 0x000fe80000100800 */
[----:B------:R-:W-:Y:S04]  /*94d60*/  STL.64 [R1+0x330], R168 ;  /* 0x000330a801007387 */ /* 0x000fe80000100a00 */
[----:B------:R1:W-:Y:S01]  /*94d70*/  STL.64 [R1+0x338], R170 ;  /* 0x000338aa01007387 */ /* 0x0003e20000100a00 */
[----:B------:R-:W-:Y:S01]  /*94d80*/  IADD3 R62, P5, R62, R167, RZ ;  /* 0x000000a73e3e7210 */ /* 0x000fe20007fbe0ff */
[----:B-1----:R-:W-:Y:S04]  /*94d90*/  HMMA.1688.F32.TF32 R168, R188, R10, R184 ;  /* 0x0000000abca8723c */ /* 0x002fe800000810b8 */
[----:B------:R-:W-:Y:S01]  /*94da0*/  STL [R1+0x28a4], R62 ;  /* 0x0028a43e01007387 */ /* 0x000fe20000100800 */
[--C-:B---3--:R-:W-:Y:S01]  /*94db0*/  IMAD.X R165, R165, 0x1, R0.reuse, P4 ;  /* 0x00000001a5a57824 */ /* 0x108fe200020e0600 */
[----:B------:R-:W-:Y:S01]  /*94dc0*/  ISETP.NE.U32.AND P4, PT, R3, RZ, PT ;  /* 0x000000ff0300720c */ /* 0x000fe20003f85070 */
[----:B------:R-:W-:Y:S01]  /*94dd0*/  IMAD.X R67, R67, 0x1, R0, P1 ;  /* 0x0000000143437824 */ /* 0x000fe200008e0600 */
[----:B------:R-:W-:-:S02]  /*94de0*/  ISETP.NE.U32.AND P1, PT, R2, RZ, PT ;  /* 0x000000ff0200720c */ /* 0x000fc40003f25070 */
[----:B------:R1:W-:Y:S01]  /*94df0*/  STL [R1+0x28a0], R165 ;  /* 0x0028a0a501007387 */ /* 0x0003e20000100800 */
[----:B------:R-:W-:Y:S02]  /*94e00*/  IMAD.MOV.U32 R2, RZ, RZ, R164 ;  /* 0x000000ffff027224 */ /* 0x000fe400078e00a4 */
[----:B------:R-:W-:Y:S02]  /*94e10*/  IMAD.MOV.U32 R3, RZ, RZ, R165 ;  /* 0x000000ffff037224 */ /* 0x000fe400078e00a5 */
[----:B------:R-:W-:Y:S01]  /*94e20*/  IMAD.X R63, R63, 0x1, R0, P5 ;  /* 0x000000013f3f7824 */ /* 0x000fe200028e0600 */
[----:B------:R-:W-:Y:S04]  /*94e30*/  STL [R1+0x24d8], R67 ;  /* 0x0024d84301007387 */ /* 0x000fe80000100800 */
[----:B------:R2:W-:Y:S01]  /*94e40*/  LDGSTS.E [R65+0x4000], [R2.64], P3 ;  /* 0x0400000002417fae */ /* 0x0005e20009921848 */
[----:B------:R-:W-:-:S02]  /*94e50*/  IADD3 R60, P5, R60, R167, RZ ;  /* 0x000000a73c3c7210 */ /* 0x000fc40007fbe0ff */
[----:B-1----:R-:W-:Y:S01]  /*94e60*/  HMMA.1688.F32.TF32 R164, R188, R226, R192 ;  /* 0x000000e2bca4723c */ /* 0x002fe200000810c0 */
[----:B------:R1:W-:Y:S01]  /*94e70*/  STL.64 [R1+0x300], R168 ;  /* 0x000300a801007387 */ /* 0x0003e20000100a00 */
[----:B------:R-:W-:-:S03]  /*94e80*/  IADD3.X R61, R61, R0, RZ, P5, !PT ;  /* 0x000000003d3d7210 */ /* 0x000fc60002ffe4ff */
[----:B------:R-:W-:Y:S01]  /*94e90*/  STL.64 [R1+0x308], R170 ;  /* 0x000308aa01007387 */ /* 0x000fe20000100a00 */
[----:B--2---:R-:W-:-:S03]  /*94ea0*/  IMAD.MOV.U32 R2, RZ, RZ, R66 ;  /* 0x000000ffff027224 */ /* 0x004fc600078e0042 */
[----:B------:R-:W-:Y:S01]  /*94eb0*/  STL [R1+0x2898], R63 ;  /* 0x0028983f01007387 */ /* 0x000fe20000100800 */
[----:B------:R-:W-:-:S03]  /*94ec0*/  IMAD.MOV.U32 R3, RZ, RZ, R67 ;  /* 0x000000ffff037224 */ /* 0x000fc600078e0043 */
[----:B------:R-:W-:Y:S04]  /*94ed0*/  STL [R1+0x24dc], R60 ;  /* 0x0024dc3c01007387 */ /* 0x000fe80000100800 */
[----:B------:R-:W-:Y:S04]  /*94ee0*/  STL [R1+0x24d0], R61 ;  /* 0x0024d03d01007387 */ /* 0x000fe80000100800 */
[----:B------:R2:W-:Y:S04]  /*94ef0*/  LDGSTS.E [R65+0x4400], [R2.64], P3 ;  /* 0x0440000002417fae */ /* 0x0005e80009921848 */
[----:B------:R-:W-:Y:S04]  /*94f00*/  STL.64 [R1+0x2e0], R164 ;  /* 0x0002e0a401007387 */ /* 0x000fe80000100a00 */
[----:B------:R3:W-:Y:S04]  /*94f10*/  STL.64 [R1+0x2e8], R166 ;  /* 0x0002e8a601007387 */ /* 0x0007e80000100a00 */
[----:B-1----:R-:W4:Y:S01]  /*94f20*/  LDL.LU R169, [R1+0x2890] ;  /* 0x0028900001a97983 */ /* 0x002f220000300800 */
[----:B--2---:R-:W-:-:S03]  /*94f30*/  IMAD.MOV.U32 R2, RZ, RZ, R62 ;  /* 0x000000ffff027224 */ /* 0x004fc600078e003e */
[----:B------:R-:W2:Y:S04]  /*94f40*/  LDL.LU R168, [R1+0x289c] ;  /* 0x00289c0001a87983 */ /* 0x000ea80000300800 */
[----:B---3--:R-:W3:Y:S04]  /*94f50*/  LDL.LU R167, [R1+0x24c8] ;  /* 0x0024c80001a77983 */ /* 0x008ee80000300800 */
[----:B------:R-:W3:Y:S01]  /*94f60*/  LDL.LU R62, [R1+0x24d4] ;  /* 0x0024d400013e7983 */ /* 0x000ee20000300800 */
[----:B------:R-:W-:Y:S01]  /*94f70*/  HMMA.1688.F32.TF32 R172, R188, R94, R196 ;  /* 0x0000005ebcac723c */ /* 0x000fe200000810c4 */
[----:B------:R-:W-:-:S02]  /*94f80*/  IMAD.MOV.U32 R3, RZ, RZ, R63 ;  /* 0x000000ffff037224 */ /* 0x000fc400078e003f */
[----:B------:R-:W3:Y:S04]  /*94f90*/  LDL.LU R166, [R1+0x2888] ;  /* 0x0028880001a67983 */ /* 0x000ee80000300800 */
[----:B------:R-:W3:Y:S01]  /*94fa0*/  LDL.LU R165, [R1+0x2894] ;  /* 0x0028940001a57983 */ /* 0x000ee20000300800 */
[----:B------:R-:W-:-:S03]  /*94fb0*/  IMAD.MOV.U32 R199, RZ, RZ, c[0x0][0x188] ;  /* 0x00006200ffc77624 */ /* 0x000fc600078e00ff */
[----:B------:R1:W-:Y:S04]  /*94fc0*/  LDGSTS.E [R65+0x6000], [R2.64], P2 ;  /* 0x0600000002417fae */ /* 0x0003e80009121848 */
[----:B------:R-:W3:Y:S04]  /*94fd0*/  LDL.LU R164, [R1+0x24c0] ;  /* 0x0024c00001a47983 */ /* 0x000ee80000300800 */
[----:B------:R-:W3:Y:S01]  /*94fe0*/  LDL.LU R67, [R1+0x24cc] ;  /* 0x0024cc0001437983 */ /* 0x000ee20000300800 */
[----:B-1----:R-:W-:-:S03]  /*94ff0*/  IMAD.MOV.U32 R3, RZ, RZ, R61 ;  /* 0x000000ffff037224 */ /* 0x002fc600078e003d */
[----:B------:R-:W3:Y:S01]  /*95000*/  LDL.LU R61, [R1+0x288c] ;  /* 0x00288c00013d7983 */ /* 0x000ee20000300800 */
[----:B------:R-:W-:-:S03]  /*95010*/  IMAD.MOV.U32 R2, RZ, RZ, R60 ;  /* 0x000000ffff027224 */ /* 0x000fc600078e003c */
[----:B------:R-:W3:Y:S01]  /*95020*/  LDL.LU R63, [R1+0x2880] ;  /* 0x00288000013f7983 */ /* 0x000ee20000300800 */
[----:B------:R-:W-:-:S03]  /*95030*/  ISETP.GT.AND P3, PT, R64, 0x18, PT ;  /* 0x000000184000780c */ /* 0x000fc60003f64270 */
[----:B------:R-:W-:Y:S01]  /*95040*/  STL.64 [R1+0x2c0], R172 ;  /* 0x0002c0ac01007387 */ /* 0x000fe20000100a00 */
[----:B------:R-:W-:-:S03]  /*95050*/  IMAD.SHL.U32 R199, R199, 0x80, RZ ;  /* 0x00000080c7c77824 */ /* 0x000fc600078e00ff */
[----:B------:R1:W-:Y:S01]  /*95060*/  STL.64 [R1+0x2c8], R174 ;  /* 0x0002c8ae01007387 */ /* 0x0003e20000100a00 */
[----:B------:R-:W-:Y:S01]  /*95070*/  SEL R66, RZ, 0x4, !P3 ;  /* 0x00000004ff427807 */ /* 0x000fe20005800000 */
[----:B------:R-:W-:Y:S02]  /*95080*/  IMAD.SHL.U32 R199, R199, 0x4, RZ ;  /* 0x00000004c7c77824 */ /* 0x000fe400078e00ff */
[----:B------:R1:W-:Y:S01]  /*95090*/  LDGSTS.E [R65+0x6400], [R2.64], P2 ;  /* 0x0640000002417fae */ /* 0x0003e20009121848 */
[----:B------:R-:W-:Y:S01]  /*950a0*/  ISETP.GT.AND P2, PT, R64, 0x1c, PT ;  /* 0x0000001c4000780c */ /* 0x000fe20003f44270 */
[----:B-1----:R-:W-:Y:S01]  /*950b0*/  HMMA.1688.F32.TF32 R172, R188, R98, R200 ;  /* 0x00000062bcac723c */ /* 0x002fe200000810c8 */
[----:B------:R-:W-:Y:S02]  /*950c0*/  SEL R2, R66, RZ, !P0 ;  /* 0x000000ff42027207 */ /* 0x000fe40004000000 */
[----:B------:R-:W-:Y:S02]  /*950d0*/  SEL R3, RZ, 0x4, !P2 ;  /* 0x00000004ff037807 */ /* 0x000fe40005000000 */
[----:B------:R-:W-:-:S02]  /*950e0*/  ISETP.NE.U32.AND P5, PT, R2, RZ, PT ;  /* 0x000000ff0200720c */ /* 0x000fc40003fa5070 */
[----:B------:R-:W-:Y:S02]  /*950f0*/  SEL R2, R3, RZ, !P0 ;  /* 0x000000ff03027207 */ /* 0x000fe40004000000 */
[----:B--2---:R-:W-:-:S05]  /*95100*/  IADD3 R168, P3, R168, R199, RZ ;  /* 0x000000c7a8a87210 */ /* 0x004fca0007f7e0ff */
[----:B----4-:R-:W-:Y:S01]  /*95110*/  IMAD.X R169, R169, 0x1, R0, P3 ;  /* 0x00000001a9a97824 */ /* 0x010fe200018e0600 */
[----:B---3--:R-:W-:Y:S01]  /*95120*/  IADD3 R62, P2, R62, R199, RZ ;  /* 0x000000c73e3e7210 */ /* 0x008fe20007f5e0ff */
[----:B------:R-:W-:Y:S02]  /*95130*/  STL [R1+0x289c], R168 ;  /* 0x00289ca801007387 */ /* 0x000fe40000100800 */
[----:B------:R-:W-:Y:S01]  /*95140*/  IMAD.MOV.U32 R3, RZ, RZ, R169 ;  /* 0x000000ffff037224 */ /* 0x000fe200078e00a9 */
[----:B------:R-:W-:Y:S01]  /*95150*/  IADD3.X R167, R167, R0, RZ, P2, !PT ;  /* 0x00000000a7a77210 */ /* 0x000fe200017fe4ff */
[----:B------:R1:W-:Y:S01]  /*95160*/  STL [R1+0x24d4], R62 ;  /* 0x0024d43e01007387 */ /* 0x0003e20000100800 */
[----:B------:R-:W-:Y:S01]  /*95170*/  ISETP.NE.U32.AND P2, PT, R2, RZ, PT ;  /* 0x000000ff0200720c */ /* 0x000fe20003f45070 */
[----:B------:R-:W-:Y:S02]  /*95180*/  IMAD.MOV.U32 R2, RZ, RZ, R168 ;  /* 0x000000ffff027224 */ /* 0x000fe400078e00a8 */
[----:B------:R2:W-:Y:S04]  /*95190*/  STL [R1+0x2890], R169 ;  /* 0x002890a901007387 */ /* 0x0005e80000100800 */
[----:B------:R-:W3:Y:S04]  /*951a0*/  LDL.LU R60, [R1+0x24c4] ;  /* 0x0024c400013c7983 */ /* 0x000ee80000300800 */
[----:B------:R-:W-:Y:S04]  /*951b0*/  STL.64 [R1+0x2a0], R172 ;  /* 0x0002a0ac01007387 */ /* 0x000fe80000100a00 */
[----:B------:R-:W-:Y:S04]  /*951c0*/  STL.64 [R1+0x2a8], R174 ;  /* 0x0002a8ae01007387 */ /* 0x000fe80000100a00 */
[----:B------:R4:W-:Y:S04]  /*951d0*/  LDGSTS.E [R65+0x8000], [R2.64], P4 ;  /* 0x0800000002417fae */ /* 0x0009e8000a121848 */
[----:B------:R-:W-:Y:S01]  /*951e0*/  STL [R1+0x24c8], R167 ;  /* 0x0024c8a701007387 */ /* 0x000fe20000100800 */
[----:B----4-:R-:W-:-:S03]  /*951f0*/  IMAD.MOV.U32 R2, RZ, RZ, R62 ;  /* 0x000000ffff027224 */ /* 0x010fc600078e003e */
[----:B-1----:R-:W4:Y:S01]  /*95200*/  LDL.LU R62, [R1+0x24b8] ;  /* 0x0024b800013e7983 */ /* 0x002f220000300800 */
[----:B--2---:R-:W-:Y:S01]  /*95210*/  HMMA.1688.F32.TF32 R168, R188, R18, R204 ;  /* 0x00000012bca8723c */ /* 0x004fe200000810cc */
[----:B------:R-:W-:-:S04]  /*95220*/  ISETP.GT.AND P3, PT, R64, 0x20, PT ;  /* 0x000000204000780c */ /* 0x000fc80003f64270 */
[----:B------:R-:W-:Y:S02]  /*95230*/  SEL R66, RZ, 0x4, !P3 ;  /* 0x00000004ff427807 */ /* 0x000fe40005800000 */
[----:B------:R-:W-:-:S05]  /*95240*/  IADD3 R165, P3, R165, R199, RZ ;  /* 0x000000c7a5a57210 */ /* 0x000fca0007f7e0ff */
[----:B------:R-:W-:Y:S01]  /*95250*/  STL [R1+0x2894], R165 ;  /* 0x002894a501007387 */ /* 0x000fe20000100800 */
[----:B------:R-:W-:Y:S01]  /*95260*/  IMAD.MOV.U32 R3, RZ, RZ, R167 ;  /* 0x000000ffff037224 */ /* 0x000fe200078e00a7 */
[----:B------:R-:W-:-:S04]  /*95270*/  IADD3 R61, P6, R61, R199, RZ ;  /* 0x000000c73d3d7210 */ /* 0x000fc80007fde0ff */
[----:B------:R1:W-:Y:S05]  /*95280*/  LDGSTS.E [R65+0x8400], [R2.64], P4 ;  /* 0x0840000002417fae */ /* 0x0003ea000a121848 */
[----:B------:R-:W-:Y:S04]  /*95290*/  STL.64 [R1+0x280], R168 ;  /* 0x000280a801007387 */ /* 0x000fe80000100a00 */
[----:B------:R2:W-:Y:S02]  /*952a0*/  STL.64 [R1+0x288], R170 ;  /* 0x000288aa01007387 */ /* 0x0005e40000100a00 */
[----:B--2---:R-:W-:Y:S01]  /*952b0*/  HMMA.1688.F32.TF32 R168, R188, R118, R220 ;  /* 0x00000076bca8723c */ /* 0x004fe200000810dc */
[----:B------:R-:W-:Y:S01]  /*952c0*/  IADD3 R67, P4, R67, R199, RZ ;  /* 0x000000c743437210 */ /* 0x000fe20007f9e0ff */
[----:B------:R-:W-:Y:S01]  /*952d0*/  IMAD.X R166, R166, 0x1, R0, P3 ;  /* 0x00000001a6a67824 */ /* 0x000fe200018e0600 */
[----:B-1----:R-:W-:-:S03]  /*952e0*/  SEL R2, R66, RZ, !P0 ;  /* 0x000000ff42027207 */ /* 0x002fc60004000000 */
[--C-:B------:R-:W-:Y:S01]  /*952f0*/  IMAD.X R164, R164, 0x1, R0.reuse, P4 ;  /* 0x00000001a4a47824 */ /* 0x100fe200020e0600 */
[----:B------:R-:W-:Y:S01]  /*95300*/  STL [R1+0x24cc], R67 ;  /* 0x0024cc4301007387 */ /* 0x000fe20000100800 */
[----:B------:R-:W-:-:S03]  /*95310*/  IMAD.X R63, R63, 0x1, R0, P6 ;  /* 0x000000013f3f7824 */ /* 0x000fc600030e0600 */
[----:B------:R-:W-:Y:S01]  /*95320*/  STL [R1+0x2888], R166 ;  /* 0x002888a601007387 */ /* 0x000fe20000100800 */
[----:B------:R-:W-:-:S03]  /*95330*/  ISETP.NE.U32.AND P3, PT, R2, RZ, PT ;  /* 0x000000ff0200720c */ /* 0x000fc60003f65070 */
[----:B------:R-:W-:Y:S01]  /*95340*/  STL [R1+0x288c], R61 ;  /* 0x00288c3d01007387 */ /* 0x000fe20000100800 */
[----:B------:R-:W-:Y:S01]  /*95350*/  IMAD.MOV.U32 R2, RZ, RZ, R165 ;  /* 0x000000ffff027224 */ /* 0x000fe200078e00a5 */
[----:B------:R-:W-:Y:S02]  /*95360*/  MOV R3, R166 ;  /* 0x000000a600037202 */ /* 0x000fe40000000f00 */
[----:B------:R-:W-:Y:S04]  /*95370*/  STL [R1+0x24c0], R164 ;  /* 0x0024c0a401007387 */ /* 0x000fe80000100800 */
[----:B------:R1:W-:Y:S04]  /*95380*/  STL.64 [R1+0x270], R168 ;  /* 0x000270a801007387 */ /* 0x0003e80000100a00 */
[----:B------:R2:W-:Y:S04]  /*95390*/  STL.64 [R1+0x278], R170 ;  /* 0x000278aa01007387 */ /* 0x0005e80000100a00 */
[----:B------:R-:W-:Y:S04]  /*953a0*/  STL [R1+0x2880], R63 ;  /* 0x0028803f01007387 */ /* 0x000fe80000100800 */
[----:B------:R1:W-:Y:S02]  /*953b0*/  LDGSTS.E [R65+0xa000], [R2.64], P1 ;  /* 0x0a00000002417fae */ /* 0x0003e40008921848 */
[----:B-1----:R-:W-:-:S02]  /*953c0*/  IMAD.MOV.U32 R2, RZ, RZ, R67 ;  /* 0x000000ffff027224 */ /* 0x002fc400078e0043 */
[----:B------:R-:W-:-:S05]  /*953d0*/  IMAD.MOV.U32 R3, RZ, RZ, R164 ;  /* 0x000000ffff037224 */ /* 0x000fca00078e00a4 */
[----:B------:R1:W-:Y:S02]  /*953e0*/  LDGSTS.E [R65+0xa400], [R2.64], P1 ;  /* 0x0a40000002417fae */ /* 0x0003e40008921848 */
[----:B-1----:R-:W-:Y:S01]  /*953f0*/  IMAD.MOV.U32 R2, RZ, RZ, R61 ;  /* 0x000000ffff027224 */ /* 0x002fe200078e003d */
[----:B---3--:R-:W-:-:S05]  /*95400*/  IADD3 R60, P4, R60, R199, RZ ;  /* 0x000000c73c3c7210 */ /* 0x008fca0007f9e0ff */
[----:B------:R-:W-:Y:S04]  /*95410*/  STL [R1+0x24c4], R60 ;  /* 0x0024c43c01007387 */ /* 0x000fe80000100800 */
[----:B------:R-:W3:Y:S04]  /*95420*/  LDL.LU R180, [R1+0x2878] ;  /* 0x0028780001b47983 */ /* 0x000ee80000300800 */
[----:B------:R-:W3:Y:S04]  /*95430*/  LDL.LU R169, [R1+0x2884] ;  /* 0x0028840001a97983 */ /* 0x000ee80000300800 */
[----:B------:R-:W3:Y:S01]  /*95440*/  LDL.LU R168, [R1+0x24b0] ;  /* 0x0024b00001a87983 */ /* 0x000ee20000300800 */
[----:B----4-:R-:W-:-:S05]  /*95450*/  IMAD.X R62, R62, 0x1, R0, P4 ;  /* 0x000000013e3e7824 */ /* 0x010fca00020e0600 */
[----:B------:R1:W-:Y:S04]  /*95460*/  STL [R1+0x24b8], R62 ;  /* 0x0024b83e01007387 */ /* 0x0003e80000100800 */
        /* <DEDUP_REMOVED lines=8> */
[----:B--2---:R-:W-:Y:S01]  /*954f0*/  MOV R171, R156 ;  /* 0x0000009c00ab7202 */ /* 0x004fe20000000f00 */
[----:B------:R-:W-:Y:S01]  /*95500*/  IMAD.MOV.U32 R170, RZ, RZ, R157 ;  /* 0x000000ffffaa7224 */ /* 0x000fe200078e009d */
[C---:B------:R-:W-:Y:S01]  /*95510*/  ISETP.GT.AND P1, PT, R64.reuse, 0x24, PT ;  /* 0x000000244000780c */ /* 0x040fe20003f24270 */
[----:B------:R-:W2:Y:S01]  /*95520*/  LDL.LU R157, [R1+0x2954] ;  /* 0x00295400019d7983 */ /* 0x000ea20000300800 */
[----:B------:R-:W-:-:S03]  /*95530*/  ISETP.GT.AND P4, PT, R64, 0x28, PT ;  /* 0x000000284000780c */ /* 0x000fc60003f84270 */
[----:B------:R-:W2:Y:S01]  /*95540*/  LDL.LU R156, [R1+0x2950] ;  /* 0x00295000019c7983 */ /* 0x000ea20000300800 */
[----:B------:R-:W-:-:S03]  /*95550*/  SEL R66, RZ, 0x4, !P1 ;  /* 0x00000004ff427807 */ /* 0x000fc60004800000 */
[----:B------:R-:W2:Y:S04]  /*95560*/  LDL.LU R176, [R1+0x12f0] ;  /* 0x0012f00001b07983 */ /* 0x000ea80000300800 */
[----:B------:R1:W-:Y:S04]  /*95570*/  LDGSTS.E [R65+0xc000], [R2.64], P5 ;  /* 0x0c00000002417fae */ /* 0x0003e8000a921848 */
[----:B------:R-:W2:Y:S01]  /*95580*/  LDL.LU R177, [R1+0x12f4] ;  /* 0x0012f40001b17983 */ /* 0x000ea20000300800 */
[----:B------:R-:W-:-:S03]  /*95590*/  SEL R67, RZ, 0x4, !P4 ;  /* 0x00000004ff437807 */ /* 0x000fc60006000000 */
[----:B------:R-:W2:Y:S01]  /*955a0*/  LDL.LU R178, [R1+0x12f8] ;  /* 0x0012f80001b27983 */ /* 0x000ea20000300800 */
[----:B-1----:R-:W-:-:S03]  /*955b0*/  IMAD.MOV.U32 R2, RZ, RZ, R60 ;  /* 0x000000ffff027224 */ /* 0x002fc600078e003c */
[----:B------:R-:W2:Y:S01]  /*955c0*/  LDL.LU R179, [R1+0x12fc] ;  /* 0x0012fc0001b37983 */ /* 0x000ea20000300800 */
[----:B------:R-:W-:-:S03]  /*955d0*/  IMAD.MOV.U32 R3, RZ, RZ, R62 ;  /* 0x000000ffff037224 */ /* 0x000fc600078e003e */
[----:B------:R-:W2:Y:S04]  /*955e0*/  LDL.LU R175, [R1+0x2870] ;  /* 0x0028700001af7983 */ /* 0x000ea80000300800 */
[----:B------:R-:W2:Y:S04]  /*955f0*/  LDL.LU R174, [R1+0x287c] ;  /* 0x00287c0001ae7983 */ /* 0x000ea80000300800 */
[----:B------:R1:W-:Y:S04]  /*95600*/  LDGSTS.E [R65+0xc400], [R2.64], P5 ;  /* 0x0c40000002417fae */ /* 0x0003e8000a921848 */
[----:B------:R-:W2:Y:S04]  /*95610*/  LDL.LU R173, [R1+0x24a8] ;  /* 0x0024a80001ad7983 */ /* 0x000ea80000300800 */
[----:B------:R-:W2:Y:S01]  /*95620*/  LDL.LU R172, [R1+0x24b4] ;  /* 0x0024b40001ac7983 */ /* 0x000ea20000300800 */
[----:B-1----:R-:W-:-:S03]  /*95630*/  SEL R3, R66, RZ, !P0 ;  /* 0x000000ff42037207 */ /* 0x002fc60004000000 */
[----:B------:R-:W2:Y:S01]  /*95640*/  LDL.LU R62, [R1+0x2874] ;  /* 0x00287400013e7983 */ /* 0x000ea20000300800 */
[----:B------:R-:W-:-:S03]  /*95650*/  SEL R2, R67, RZ, !P0 ;  /* 0x000000ff43027207 */ /* 0x000fc60004000000 */
[----:B------:R-:W2:Y:S01]  /*95660*/  LDL.LU R60, [R1+0x24ac] ;  /* 0x0024ac00013c7983 */ /* 0x000ea20000300800 */
[----:B------:R-:W-:Y:S02]  /*95670*/  ISETP.NE.U32.AND P4, PT, R3, RZ, PT ;  /* 0x000000ff0300720c */ /* 0x000fe40003f85070 */
[----:B---3--:R-:W-:-:S05]  /*95680*/  IADD3 R169, P1, R169, R199, RZ ;  /* 0x000000c7a9a97210 */ /* 0x008fca0007f3e0ff */
[----:B------:R-:W-:Y:S01]  /*95690*/  IMAD.X R180, R180, 0x1, R0, P1 ;  /* 0x00000001b4b47824 */ /* 0x000fe200008e0600 */
[----:B------:R-:W-:Y:S01]  /*956a0*/  STL [R1+0x2884], R169 ;  /* 0x002884a901007387 */ /* 0x000fe20000100800 */
[----:B------:R-:W-:Y:S01]  /*956b0*/  ISETP.NE.U32.AND P1, PT, R2, RZ, PT ;  /* 0x000000ff0200720c */ /* 0x000fe20003f25070 */
[----:B------:R-:W-:Y:S02]  /*956c0*/  IMAD.MOV.U32 R2, RZ, RZ, R169 ;  /* 0x000000ffff027224 */ /* 0x000fe400078e00a9 */
[----:B------:R-:W-:-:S05]  /*956d0*/  IMAD.MOV.U32 R3, RZ, RZ, R180 ;  /* 0x000000ffff037224 */ /* 0x000fca00078e00b4 */
[----:B------:R1:W-:Y:S01]  /*956e0*/  LDGSTS.E [R65+0xe000], [R2.64], P2 ;  /* 0x0e00000002417fae */ /* 0x0003e20009121848 */
[----:B----4-:R-:W-:-:S05]  /*956f0*/  IADD3 R61, P5, R61, R199, RZ ;  /* 0x000000c73d3d7210 */ /* 0x010fca0007fbe0ff */
[----:B------:R3:W-:Y:S01]  /*95700*/  STL [R1+0x24bc], R61 ;  /* 0x0024bc3d01007387 */ /* 0x0007e20000100800 */
[----:B------:R-:W-:-:S03]  /*95710*/  IMAD.X R168, R168, 0x1, R0, P5 ;  /* 0x00000001a8a87824 */ /* 0x000fc600028e0600 */
[----:B------:R-:W-:Y:S04]  /*95720*/  STL [R1+0x2878], R180 ;  /* 0x002878b401007387 */ /* 0x000fe80000100800 */
[----:B------:R-:W4:Y:S01]  /*95730*/  LDL.LU R63, [R1+0x2868] ;  /* 0x00286800013f7983 */ /* 0x000f220000300800 */
[----:B-1----:R-:W-:-:S03]  /*95740*/  IMAD.MOV.U32 R2, RZ, RZ, R61 ;  /* 0x000000ffff027224 */ /* 0x002fc600078e003d */
[----:B------:R-:W-:Y:S04]  /*95750*/  STL [R1+0x24b0], R168 ;  /* 0x0024b0a801007387 */ /* 0x000fe80000100800 */
[----:B---3--:R-:W3:Y:S01]  /*95760*/  LDL.LU R61, [R1+0x24a0] ;  /* 0x0024a000013d7983 */ /* 0x008ee20000300800 */
[----:B------:R-:W-:Y:S01]  /*95770*/  ISETP.GT.AND P5, PT, R64, 0x2c, PT ;  /* 0x0000002c4000780c */ /* 0x000fe20003fa4270 */
[----:B------:R-:W-:-:S03]  /*95780*/  IMAD.MOV.U32 R3, RZ, RZ, R168 ;  /* 0x000000ffff037224 */ /* 0x000fc600078e00a8 */
[----:B------:R-:W-:Y:S02]  /*95790*/  SEL R66, RZ, 0x4, !P5 ;  /* 0x00000004ff427807 */ /* 0x000fe40006800000 */
[----:B------:R1:W-:Y:S01]  /*957a0*/  LDGSTS.E [R65+0xe400], [R2.64], P2 ;  /* 0x0e40000002417fae */ /* 0x0003e20009121848 */
[----:B--2---:R-:W-:-:S05]  /*957b0*/  IADD3 R174, P5, R174, R199, RZ ;  /* 0x000000c7aeae7210 */ /* 0x004fca0007fbe0ff */
[----:B------:R-:W-:Y:S01]  /*957c0*/  IMAD.X R175, R175, 0x1, R0, P5 ;  /* 0x00000001afaf7824 */ /* 0x000fe200028e0600 */
[----:B-1----:R-:W-:Y:S02]  /*957d0*/  SEL R2, R66, RZ, !P0 ;  /* 0x000000ff42027207 */ /* 0x002fe40004000000 */
[-C--:B------:R-:W-:Y:S02]  /*957e0*/  IADD3 R172, P2, R172, R199.reuse, RZ ;  /* 0x000000c7acac7210 */ /* 0x080fe40007f5e0ff */
[----:B------:R-:W-:-:S03]  /*957f0*/  IADD3 R62, P5, R62, R199, RZ ;  /* 0x000000c73e3e7210 */ /* 0x000fc60007fbe0ff */
[----:B------:R-:W-:Y:S01]  /*95800*/  IMAD.X R173, R173, 0x1, R0, P2 ;  /* 0x00000001adad7824 */ /* 0x000fe200010e0600 */
[----:B------:R-:W-:Y:S01]  /*95810*/  ISETP.NE.U32.AND P2, PT, R2, RZ, PT ;  /* 0x000000ff0200720c */ /* 0x000fe20003f45070 */
[----:B------:R1:W-:Y:S01]  /*95820*/  STL [R1+0x287c], R174 ;  /* 0x00287cae01007387 */ /* 0x0003e20000100800 */
[----:B------:R-:W-:Y:S02]  /*95830*/  IMAD.MOV.U32 R2, RZ, RZ, R174 ;  /* 0x000000ffff027224 */ /* 0x000fe400078e00ae */
[----:B------:R-:W-:Y:S01]  /*95840*/  IMAD.MOV.U32 R3, RZ, RZ, R175 ;  /* 0x000000ffff037224 */ /* 0x000fe200078e00af */
[----:B------:R-:W-:Y:S04]  /*95850*/  STL [R1+0x24b4], R172 ;  /* 0x0024b4ac01007387 */ /* 0x000fe80000100800 */
[----:B------:R2:W-:Y:S04]  /*95860*/  STL [R1+0x2870], R175 ;  /* 0x002870af01007387 */ /* 0x0005e80000100800 */
[----:B------:R-:W-:Y:S01]  /*95870*/  STL [R1+0x2874], R62 ;  /* 0x0028743e01007387 */ /* 0x000fe20000100800 */
[----:B-1----:R-:W-:-:S03]  /*95880*/  IMAD.MOV.U32 R174, RZ, RZ, R149 ;  /* 0x000000ffffae7224 */ /* 0x002fc600078e0095 */
[----:B------:R-:W-:Y:S04]  /*95890*/  STL [R1+0x24a8], R173 ;  /* 0x0024a8ad01007387 */ /* 0x000fe80000100800 */
[----:B------:R1:W-:Y:S01]  /*958a0*/  LDGSTS.E [R65+0x10000], [R2.64], P3 ;  /* 0x1000000002417fae */ /* 0x0003e20009921848 */
[----:B--2---:R-:W-:Y:S01]  /*958b0*/  MOV R175, R148 ;  /* 0x0000009400af7202 */ /* 0x004fe20000000f00 */
[----:B------:R-:W-:Y:S01]  /*958c0*/  HMMA.1688.F32.TF32 R168, R160, R170, R176 ;  /* 0x000000aaa0a8723c */ /* 0x000fe200000810b0 */
[----:B-1----:R-:W-:Y:S02]  /*958d0*/  IMAD.MOV.U32 R2, RZ, RZ, R172 ;  /* 0x000000ffff027224 */ /* 0x002fe400078e00ac */
[----:B------:R-:W-:-:S05]  /*958e0*/  IMAD.MOV.U32 R3, RZ, RZ, R173 ;  /* 0x000000ffff037224 */ /* 0x000fca00078e00ad */
[----:B------:R1:W-:Y:S02]  /*958f0*/  LDGSTS.E [R65+0x10400], [R2.64], P3 ;  /* 0x1040000002417fae */ /* 0x0003e40009921848 */
[----:B-1----:R-:W-:Y:S01]  /*95900*/  IMAD.MOV.U32 R2, RZ, RZ, R62 ;  /* 0x000000ffff027224 */ /* 0x002fe200078e003e */
[----:B----4-:R-:W-:Y:S02]  /*95910*/  IADD3.X R63, R63, R0, RZ, P5, !PT ;  /* 0x000000003f3f7210 */ /* 0x010fe40002ffe4ff */
[----:B------:R-:W-:-:S03]  /*95920*/  IADD3 R60, P5, R60, R199, RZ ;  /* 0x000000c73c3c7210 */ /* 0x000fc60007fbe0ff */
[----:B------:R-:W-:Y:S02]  /*95930*/  STL [R1+0x2868], R63 ;  /* 0x0028683f01007387 */ /* 0x000fe40000100800 */
[----:B---3--:R-:W-:Y:S02]  /*95940*/  IMAD.X R61, R61, 0x1, R0, P5 ;  /* 0x000000013d3d7824 */ /* 0x008fe400028e0600 */
[----:B------:R-:W-:Y:S04]  /*95950*/  STL [R1+0x24ac], R60 ;  /* 0x0024ac3c01007387 */ /* 0x000fe80000100800 */
[----:B------:R1:W-:Y:S04]  /*95960*/  STL [R1+0x24a0], R61 ;  /* 0x0024a03d01007387 */ /* 0x0003e80000100800 */
[----:B------:R-:W2:Y:S01]  /*95970*/  LDL.LU R149, [R1+0x294c] ;  /* 0x00294c0001957983 */ /* 0x000ea20000300800 */
[----:B------:R-:W-:-:S03]  /*95980*/  IMAD.MOV.U32 R3, RZ, RZ, R63 ;  /* 0x000000ffff037224 */ /* 0x000fc600078e003f */
[----:B------:R-:W3:Y:S04]  /*95990*/  LDL.LU R148, [R1+0x2948] ;  /* 0x0029480001947983 */ /* 0x000ee80000300800 */
[----:B------:R-:W4:Y:S04]  /*959a0*/  LDL.LU R192, [R1+0x1300] ;  /* 0x0013000001c07983 */ /* 0x000f280000300800 */
[----:B------:R-:W4:Y:S04]  /*959b0*/  LDL.LU R193, [R1+0x1304] ;  /* 0x0013040001c17983 */ /* 0x000f280000300800 */
[----:B------:R-:W4:Y:S04]  /*959c0*/  LDL.LU R194, [R1+0x1308] ;  /* 0x0013080001c27983 */ /* 0x000f280000300800 */
[----:B------:R-:W4:Y:S04]  /*959d0*/  LDL.LU R195, [R1+0x130c] ;  /* 0x00130c0001c37983 */ /* 0x000f280000300800 */
[----:B------:R-:W2:Y:S04]  /*959e0*/  LDL.LU R188, [R1+0x2860] ;  /* 0x0028600001bc7983 */ /* 0x000ea80000300800 */
[----:B------:R-:W2:Y:S04]  /*959f0*/  LDL.LU R177, [R1+0x286c] ;  /* 0x00286c0001b17983 */ /* 0x000ea80000300800 */
[----:B------:R1:W-:Y:S04]  /*95a00*/  LDGSTS.E [R65+0x12000], [R2.64], P4 ;  /* 0x1200000002417fae */ /* 0x0003e8000a121848 */
[----:B------:R-:W3:Y:S01]  /*95a10*/  LDL.LU R176, [R1+0x2498] ;  /* 0x0024980001b07983 */ /* 0x000ee20000300800 */
[----:B-1----:R-:W-:-:S03]  /*95a20*/  IMAD.MOV.U32 R3, RZ, RZ, R61 ;  /* 0x000000ffff037224 */ /* 0x002fc600078e003d */
[----:B------:R-:W3:Y:S01]  /*95a30*/  LDL.LU R61, [R1+0x24a4] ;  /* 0x0024a400013d7983 */ /* 0x000ee20000300800 */
[----:B------:R-:W-:Y:S01]  /*95a40*/  IMAD.MOV.U32 R178, RZ, RZ, R141 ;  /* 0x000000ffffb27224 */ /* 0x000fe200078e008d */
[----:B------:R-:W-:Y:S01]  /*95a50*/  HMMA.1688.F32.TF32 R164, R160, R166, R184 ;  /* 0x000000a6a0a4723c */ /* 0x000fe200000810b8 */
[----:B------:R-:W-:Y:S01]  /*95a60*/  IMAD.MOV.U32 R179, RZ, RZ, R140 ;  /* 0x000000ffffb37224 */ /* 0x000fe200078e008c */
[----:B------:R-:W4:Y:S01]  /*95a70*/  LDL.LU R141, [R1+0x2944] ;  /* 0x00294400018d7983 */ /* 0x000f220000300800 */
[----:B------:R-:W-:-:S03]  /*95a80*/  ISETP.GT.AND P3, PT, R64, 0x30, PT ;  /* 0x000000304000780c */ /* 0x000fc60003f64270 */
[----:B------:R-:W4:Y:S01]  /*95a90*/  LDL.LU R140, [R1+0x2940] ;  /* 0x00294000018c7983 */ /* 0x000f220000300800 */
[----:B------:R-:W-:-:S03]  /*95aa0*/  ISETP.GT.AND P5, PT, R64, 0x34, PT ;  /* 0x000000344000780c */ /* 0x000fc60003fa4270 */
[----:B------:R-:W4:Y:S01]  /*95ab0*/  LDL.LU R184, [R1+0x1310] ;  /* 0x0013100001b87983 */ /* 0x000f220000300800 */
[----:B------:R-:W-:-:S03]  /*95ac0*/  IMAD.MOV.U32 R2, RZ, RZ, R60 ;  /* 0x000000ffff027224 */ /* 0x000fc600078e003c */
[----:B------:R-:W4:Y:S01]  /*95ad0*/  LDL.LU R185, [R1+0x1314] ;  /* 0x0013140001b97983 */ /* 0x000f220000300800 */
[----:B------:R-:W-:-:S03]  /*95ae0*/  SEL R66, RZ, 0x4, !P3 ;  /* 0x00000004ff427807 */ /* 0x000fc60005800000 */
[----:B------:R-:W4:Y:S01]  /*95af0*/  LDL.LU R186, [R1+0x1318] ;  /* 0x0013180001ba7983 */ /* 0x000f220000300800 */
[----:B------:R-:W-:-:S03]  /*95b00*/  SEL R67, RZ, 0x4, !P5 ;  /* 0x00000004ff437807 */ /* 0x000fc60006800000 */
[----:B------:R-:W4:Y:S04]  /*95b10*/  LDL.LU R187, [R1+0x131c] ;  /* 0x00131c0001bb7983 */ /* 0x000f280000300800 */
[----:B------:R-:W4:Y:S04]  /*95b20*/  LDL.LU R183, [R1+0x2858] ;  /* 0x0028580001b77983 */ /* 0x000f280000300800 */
[----:B------:R-:W4:Y:S04]  /*95b30*/  LDL.LU R182, [R1+0x2864] ;  /* 0x0028640001b67983 */ /* 0x000f280000300800 */
[----:B------:R1:W-:Y:S04]  /*95b40*/  LDGSTS.E [R65+0x12400], [R2.64], P4 ;  /* 0x1240000002417fae */ /* 0x0003e8000a121848 */
[----:B------:R-:W4:Y:S04]  /*95b50*/  LDL.LU R181, [R1+0x2490] ;  /* 0x0024900001b57983 */ /* 0x000f280000300800 */
[----:B------:R-:W4:Y:S01]  /*95b60*/  LDL.LU R180, [R1+0x249c] ;  /* 0x00249c0001b47983 */ /* 0x000f220000300800 */
[----:B-1----:R-:W-:-:S03]  /*95b70*/  SEL R3, R66, RZ, !P0 ;  /* 0x000000ff42037207 */ /* 0x002fc60004000000 */
[----:B------:R-:W4:Y:S01]  /*95b80*/  LDL.LU R62, [R1+0x285c] ;  /* 0x00285c00013e7983 */ /* 0x000f220000300800 */
[----:B------:R-:W-:Y:S02]  /*95b90*/  SEL R2, R67, RZ, !P0 ;  /* 0x000000ff43027207 */ /* 0x000fe40004000000 */
[----:B------:R-:W-:Y:S01]  /*95ba0*/  ISETP.NE.U32.AND P4, PT, R3, RZ, PT ;  /* 0x000000ff0300720c */ /* 0x000fe20003f85070 */
[----:B------:R-:W4:Y:S01]  /*95bb0*/  LDL.LU R60, [R1+0x2494] ;  /* 0x00249400013c7983 */ /* 0x000f220000300800 */
[----:B--2---:R-:W-:-:S05]  /*95bc0*/  IADD3 R177, P3, R177, R199, RZ ;  /* 0x000000c7b1b17210 */ /* 0x004fca0007f7e0ff */
[----:B------:R-:W-:Y:S01]  /*95bd0*/  IMAD.X R188, R188, 0x1, R0, P3 ;  /* 0x00000001bcbc7824 */ /* 0x000fe200018e0600 */
[----:B------:R-:W-:Y:S01]  /*95be0*/  STL [R1+0x286c], R177 ;  /* 0x00286cb101007387 */ /* 0x000fe20000100800 */
[----:B------:R-:W-:Y:S01]  /*95bf0*/  ISETP.NE.U32.AND P3, PT, R2, RZ, PT ;  /* 0x000000ff0200720c */ /* 0x000fe20003f65070 */
[----:B------:R-:W-:Y:S02]  /*95c00*/  IMAD.MOV.U32 R2, RZ, RZ, R177 ;  /* 0x000000ffff027224 */ /* 0x000fe400078e00b1 */
[----:B------:R-:W-:-:S05]  /*95c10*/  IMAD.MOV.U32 R3, RZ, RZ, R188 ;  /* 0x000000ffff037224 */ /* 0x000fca00078e00bc */
[----:B------:R1:W-:Y:S01]  /*95c20*/  LDGSTS.E [R65+0x14000], [R2.64], P1 ;  /* 0x1400000002417fae */ /* 0x0003e20008921848 */
[----:B---3--:R-:W-:-:S05]  /*95c30*/  IADD3 R61, P5, R61, R199, RZ ;  /* 0x000000c73d3d7210 */ /* 0x008fca0007fbe0ff */
[----:B------:R2:W-:Y:S01]  /*95c40*/  STL [R1+0x24a4], R61 ;  /* 0x0024a43d01007387 */ /* 0x0005e20000100800 */
[----:B------:R-:W-:-:S03]  /*95c50*/  IMAD.X R176, R176, 0x1, R0, P5 ;  /* 0x00000001b0b07824 */ /* 0x000fc600028e0600 */
[----:B------:R-:W-:Y:S04]  /*95c60*/  STL [R1+0x2860], R188 ;  /* 0x002860bc01007387 */ /* 0x000fe80000100800 */
[----:B------:R-:W3:Y:S01]  /*95c70*/  LDL.LU R63, [R1+0x2850] ;  /* 0x00285000013f7983 */ /* 0x000ee20000300800 */
[----:B-1----:R-:W-:-:S03]  /*95c80*/  MOV R2, R61 ;  /* 0x0000003d00027202 */ /* 0x002fc60000000f00 */
[----:B------:R-:W-:Y:S04]  /*95c90*/  STL [R1+0x2498], R176 ;  /* 0x002498b001007387 */ /* 0x000fe80000100800 */
[----:B--2---:R-:W2:Y:S01]  /*95ca0*/  LDL.LU R61, [R1+0x2488] ;  /* 0x00248800013d7983 */ /* 0x004ea20000300800 */
[----:B------:R-:W-:Y:S01]  /*95cb0*/  ISETP.GT.AND P5, PT, R64, 0x38, PT ;  /* 0x000000384000780c */ /* 0x000fe20003fa4270 */
[----:B------:R-:W-:-:S03]  /*95cc0*/  IMAD.MOV.U32 R3, RZ, RZ, R176 ;  /* 0x000000ffff037224 */ /* 0x000fc600078e00b0 */
[----:B------:R-:W-:Y:S02]  /*95cd0*/  SEL R66, RZ, 0x4, !P5 ;  /* 0x00000004ff427807 */ /* 0x000fe40006800000 */
[----:B------:R1:W-:Y:S01]  /*95ce0*/  LDGSTS.E [R65+0x14400], [R2.64], P1 ;  /* 0x1440000002417fae */ /* 0x0003e20008921848 */
[----:B----4-:R-:W-:-:S05]  /*95cf0*/  IADD3 R182, P5, R182, R199, RZ ;  /* 0x000000c7b6b67210 */ /* 0x010fca0007fbe0ff */
[----:B------:R-:W-:Y:S01]  /*95d00*/  IMAD.X R183, R183, 0x1, R0, P5 ;  /* 0x00000001b7b77824 */ /* 0x000fe200028e0600 */
[----:B-1----:R-:W-:Y:S02]  /*95d10*/  SEL R2, R66, RZ, !P0 ;  /* 0x000000ff42027207 */ /* 0x002fe40004000000 */
[-C--:B------:R-:W-:Y:S02]  /*95d20*/  IADD3 R180, P1, R180, R199.reuse, RZ ;  /* 0x000000c7b4b47210 */ /* 0x080fe40007f3e0ff */
[----:B------:R-:W-:-:S03]  /*95d30*/  IADD3 R62, P5, R62, R199, RZ ;  /* 0x000000c73e3e7210 */ /* 0x000fc60007fbe0ff */
[----:B------:R-:W-:Y:S01]  /*95d40*/  IMAD.X R181, R181, 0x1, R0, P1 ;  /* 0x00000001b5b57824 */ /* 0x000fe200008e0600 */
[----:B------:R-:W-:Y:S01]  /*95d50*/  ISETP.NE.U32.AND P1, PT, R2, RZ, PT ;  /* 0x000000ff0200720c */ /* 0x000fe20003f25070 */
[----:B------:R-:W-:Y:S01]  /*95d60*/  IMAD.MOV.U32 R2, RZ, RZ, R182 ;  /* 0x000000ffff027224 */ /* 0x000fe200078e00b6 */
[----:B------:R1:W-:Y:S01]  /*95d70*/  STL [R1+0x2864], R182 ;  /* 0x002864b601007387 */ /* 0x0003e20000100800 */
[----:B------:R-:W-:-:S03]  /*95d80*/  IMAD.MOV.U32 R3, RZ, RZ, R183 ;  /* 0x000000ffff037224 */ /* 0x000fc600078e00b7 */
[----:B------:R-:W-:Y:S04]  /*95d90*/  STL [R1+0x249c], R180 ;  /* 0x00249cb401007387 */ /* 0x000fe80000100800 */
[----:B------:R4:W-:Y:S04]  /*95da0*/  STL [R1+0x2858], R183 ;  /* 0x002858b701007387 */ /* 0x0009e80000100800 */
[----:B------:R-:W-:Y:S01]  /*95db0*/  STL [R1+0x285c], R62 ;  /* 0x00285c3e01007387 */ /* 0x000fe20000100800 */
[----:B-1----:R-:W-:-:S03]  /*95dc0*/  IMAD.MOV.U32 R182, RZ, RZ, R105 ;  /* 0x000000ffffb67224 */ /* 0x002fc600078e0069 */
[----:B------:R-:W-:Y:S04]  /*95dd0*/  STL [R1+0x2490], R181 ;  /* 0x002490b501007387 */ /* 0x000fe80000100800 */
[----:B------:R1:W-:Y:S01]  /*95de0*/  LDGSTS.E [R65+0x16000], [R2.64], P2 ;  /* 0x1600000002417fae */ /* 0x0003e20009121848 */
[----:B----4-:R-:W-:Y:S01]  /*95df0*/  IMAD.MOV.U32 R183, RZ, RZ, R104 ;  /* 0x000000ffffb77224 */ /* 0x010fe200078e0068 */
[----:B------:R-:W-:Y:S01]  /*95e00*/  HMMA.1688.F32.TF32 R176, R160, R178, R184 ;  /* 0x000000b2a0b0723c */ /* 0x000fe200000810b8 */
[----:B-1----:R-:W-:Y:S02]  /*95e10*/  IMAD.MOV.U32 R2, RZ, RZ, R180 ;  /* 0x000000ffff027224 */ /* 0x002fe400078e00b4 */
[----:B------:R-:W-:-:S05]  /*95e20*/  IMAD.MOV.U32 R3, RZ, RZ, R181 ;  /* 0x000000ffff037224 */ /* 0x000fca00078e00b5 */
[----:B------:R1:W-:Y:S02]  /*95e30*/  LDGSTS.E [R65+0x16400], [R2.64], P2 ;  /* 0x1640000002417fae */ /* 0x0003e40009121848 */
[----:B-1----:R-:W-:Y:S02]  /*95e40*/  IMAD.MOV.U32 R2, RZ, RZ, R62 ;  /* 0x000000ffff027224 */ /* 0x002fe400078e003e */
[----:B---3--:R-:W-:Y:S01]  /*95e50*/  IMAD.X R63, R63, 0x1, R0, P5 ;  /* 0x000000013f3f7824 */ /* 0x008fe200028e0600 */
[----:B------:R-:W-:-:S04]  /*95e60*/  IADD3 R60, P5, R60, R199, RZ ;  /* 0x000000c73c3c7210 */ /* 0x000fc80007fbe0ff */
[----:B------:R-:W-:Y:S01]  /*95e70*/  STL [R1+0x2850], R63 ;  /* 0x0028503f01007387 */ /* 0x000fe20000100800 */
[----:B--2---:R-:W-:-:S03]  /*95e80*/  IADD3.X R61, R61, R0, RZ, P5, !PT ;  /* 0x000000003d3d7210 */ /* 0x004fc60002ffe4ff */
[----:B------:R-:W-:Y:S04]  /*95e90*/  STL [R1+0x2494], R60 ;  /* 0x0024943c01007387 */ /* 0x000fe80000100800 */
[----:B------:R1:W-:Y:S01]  /*95ea0*/  STL [R1+0x2488], R61 ;  /* 0x0024883d01007387 */ /* 0x0003e20000100800 */
[----:B------:R-:W-:-:S03]  /*95eb0*/  IMAD.MOV.U32 R3, RZ, RZ, R63 ;  /* 0x000000ffff037224 */ /* 0x000fc600078e003f */
        /* <DEDUP_REMOVED lines=12> */
[----:B------:R-:W-:Y:S01]  /*95f80*/  HMMA.1688.F32.TF32 R172, R160, R174, R192 ;  /* 0x000000aea0ac723c */ /* 0x000fe200000810c0 */
[C---:B------:R-:W-:Y:S02]  /*95f90*/  ISETP.GT.AND P2, PT, R64.reuse, 0x3c, PT ;  /* 0x0000003c4000780c */ /* 0x040fe40003f44270 */
        /* <DEDUP_REMOVED lines=8> */
[----:B------:R-:W4:Y:S01]  /*96020*/  LDL.LU R189, [R1+0x2840] ;  /* 0x0028400001bd7983 */ /* 0x000f220000300800 */
[----:B------:R-:W-:-:S03]  /*96030*/  IMAD.MOV.U32 R186, RZ, RZ, R153 ;  /* 0x000000ffffba7224 */ /* 0x000fc600078e0099 */
[----:B------:R-:W4:Y:S01]  /*96040*/  LDL.LU R188, [R1+0x284c] ;  /* 0x00284c0001bc7983 */ /* 0x000f220000300800 */
[----:B------:R-:W-:-:S03]  /*96050*/  IMAD.MOV.U32 R187, RZ, RZ, R152 ;  /* 0x000000ffffbb7224 */ /* 0x000fc600078e0098 */
[----:B------:R-:W4:Y:S04]  /*96060*/  LDL.LU R153, [R1+0x2478] ;  /* 0x0024780001997983 */ /* 0x000f280000300800 */
[----:B------:R1:W-:Y:S04]  /*96070*/  LDGSTS.E [R65+0x18400], [R2.64], P4 ;  /* 0x1840000002417fae */ /* 0x0003e8000a121848 */
[----:B------:R-:W4:Y:S04]  /*96080*/  LDL.LU R152, [R1+0x2484] ;  /* 0x0024840001987983 */ /* 0x000f280000300800 */
[----:B------:R-:W4:Y:S01]  /*96090*/  LDL.LU R62, [R1+0x2844] ;  /* 0x00284400013e7983 */ /* 0x000f220000300800 */
[----:B-1----:R-:W-:-:S03]  /*960a0*/  SEL R3, R66, RZ, !P0 ;  /* 0x000000ff42037207 */ /* 0x002fc60004000000 */
[----:B------:R-:W4:Y:S01]  /*960b0*/  LDL.LU R60, [R1+0x247c] ;  /* 0x00247c00013c7983 */ /* 0x000f220000300800 */
[----:B------:R-:W-:Y:S02]  /*960c0*/  SEL R2, R67, RZ, !P0 ;  /* 0x000000ff43027207 */ /* 0x000fe40004000000 */
[----:B------:R-:W-:Y:S02]  /*960d0*/  ISETP.NE.U32.AND P4, PT, R3, RZ, PT ;  /* 0x000000ff0300720c */ /* 0x000fe40003f85070 */
[----:B--2---:R-:W-:-:S04]  /*960e0*/  IADD3 R185, P2, R185, R199, RZ ;  /* 0x000000c7b9b97210 */ /* 0x004fc80007f5e0ff */
[----:B------:R-:W-:Y:S01]  /*960f0*/  IADD3.X R190, R190, R0, RZ, P2, !PT ;  /* 0x00000000bebe7210 */ /* 0x000fe200017fe4ff */
        /* <DEDUP_REMOVED lines=10> */
[----:B-1----:R-:W-:-:S03]  /*961a0*/  IMAD.MOV.U32 R2, RZ, RZ, R61 ;  /* 0x000000ffff027224 */ /* 0x002fc600078e003d */
[----:B------:R1:W-:Y:S04]  /*961b0*/  STL [R1+0x2480], R184 ;  /* 0x002480b801007387 */ /* 0x0003e80000100800 */
[----:B--2---:R-:W2:Y:S01]  /*961c0*/  LDL.LU R61, [R1+0x2470] ;  /* 0x00247000013d7983 */ /* 0x004ea20000300800 */
[----:B------:R-:W-:Y:S01]  /*961d0*/  ISETP.GT.AND P5, PT, R64, 0x44, PT ;  /* 0x000000444000780c */ /* 0x000fe20003fa4270 */
[----:B------:R-:W-:-:S03]  /*961e0*/  IMAD.MOV.U32 R3, RZ, RZ, R184 ;  /* 0x000000ffff037224 */ /* 0x000fc600078e00b8 */
[----:B------:R-:W-:Y:S02]  /*961f0*/  SEL R66, RZ, 0x4, !P5 ;  /* 0x00000004ff427807 */ /* 0x000fe40006800000 */
[-C--:B----4-:R-:W-:Y:S01]  /*96200*/  IADD3 R188, P5, R188, R199.reuse, RZ ;  /* 0x000000c7bcbc7210 */ /* 0x090fe20007fbe0ff */
[----:B------:R4:W-:Y:S04]  /*96210*/  LDGSTS.E [R65+0x1a400], [R2.64], P3 ;  /* 0x1a40000002417fae */ /* 0x0009e80009921848 */
[----:B------:R-:W-:Y:S01]  /*96220*/  IMAD.X R189, R189, 0x1, R0, P5 ;  /* 0x00000001bdbd7824 */ /* 0x000fe200028e0600 */
[-C--:B------:R-:W-:Y:S02]  /*96230*/  IADD3 R152, P3, R152, R199.reuse, RZ ;  /* 0x000000c798987210 */ /* 0x080fe40007f7e0ff */
[----:B------:R-:W-:-:S02]  /*96240*/  IADD3 R62, P5, R62, R199, RZ ;  /* 0x000000c73e3e7210 */ /* 0x000fc40007fbe0ff */
[----:B----4-:R-:W-:Y:S01]  /*96250*/  SEL R2, R66, RZ, !P0 ;  /* 0x000000ff42027207 */ /* 0x010fe20004000000 */
[----:B------:R-:W-:Y:S02]  /*96260*/  IMAD.X R153, R153, 0x1, R0, P3 ;  /* 0x0000000199997824 */ /* 0x000fe400018e0600 */
[----:B------:R-:W-:Y:S01]  /*96270*/  IMAD.MOV.U32 R3, RZ, RZ, R189 ;  /* 0x000000ffff037224 */ /* 0x000fe200078e00bd */
[----:B------:R-:W-:Y:S02]  /*96280*/  ISETP.NE.U32.AND P3, PT, R2, RZ, PT ;  /* 0x000000ff0200720c */ /* 0x000fe40003f65070 */
[----:B------:R-:W-:Y:S01]  /*96290*/  MOV R2, R188 ;  /* 0x000000bc00027202 */ /* 0x000fe20000000f00 */
[----:B------:R-:W-:Y:S04]  /*962a0*/  STL [R1+0x284c], R188 ;  /* 0x00284cbc01007387 */ /* 0x000fe80000100800 */
[----:B------:R-:W-:Y:S04]  /*962b0*/  STL [R1+0x2484], R152 ;  /* 0x0024849801007387 */ /* 0x000fe80000100800 */
[----:B------:R-:W-:Y:S04]  /*962c0*/  STL [R1+0x2840], R189 ;  /* 0x002840bd01007387 */ /* 0x000fe80000100800 */
[----:B------:R-:W-:Y:S04]  /*962d0*/  STL [R1+0x2844], R62 ;  /* 0x0028443e01007387 */ /* 0x000fe80000100800 */
[----:B------:R4:W-:Y:S04]  /*962e0*/  LDGSTS.E [R65+0x1c000], [R2.64], P1 ;  /* 0x1c00000002417fae */ /* 0x0009e80008921848 */
[----:B------:R2:W-:Y:S01]  /*962f0*/  STL [R1+0x2478], R153 ;  /* 0x0024789901007387 */ /* 0x0005e20000100800 */
[----:B-1----:R-:W-:Y:S01]  /*96300*/  HMMA.1688.F32.TF32 R184, R160, R186, R192 ;  /* 0x000000baa0b8723c */ /* 0x002fe200000810c0 */
[----:B----4-:R-:W-:-:S02]  /*96310*/  IMAD.MOV.U32 R2, RZ, RZ, R152 ;  /* 0x000000ffff027224 */ /* 0x010fc400078e0098 */
[----:B------:R-:W-:-:S05]  /*96320*/  IMAD.MOV.U32 R3, RZ, RZ, R153 ;  /* 0x000000ffff037224 */ /* 0x000fca00078e0099 */
[----:B------:R1:W-:Y:S02]  /*96330*/  LDGSTS.E [R65+0x1c400], [R2.64], P1 ;  /* 0x1c40000002417fae */ /* 0x0003e40008921848 */
[----:B-1----:R-:W-:Y:S02]  /*96340*/  IMAD.MOV.U32 R2, RZ, RZ, R62 ;  /* 0x000000ffff027224 */ /* 0x002fe400078e003e */
[----:B---3--:R-:W-:Y:S01]  /*96350*/  IMAD.X R63, R63, 0x1, R0, P5 ;  /* 0x000000013f3f7824 */ /* 0x008fe200028e0600 */
[----:B------:R-:W-:-:S04]  /*96360*/  IADD3 R60, P5, R60, R199, RZ ;  /* 0x000000c73c3c7210 */ /* 0x000fc80007fbe0ff */
[----:B------:R-:W-:Y:S01]  /*96370*/  STL [R1+0x2838], R63 ;  /* 0x0028383f01007387 */ /* 0x000fe20000100800 */
[----:B--2---:R-:W-:-:S03]  /*96380*/  IMAD.X R61, R61, 0x1, R0, P5 ;  /* 0x000000013d3d7824 */ /* 0x004fc600028e0600 */
[----:B------:R-:W-:Y:S01]  /*96390*/  STL [R1+0x247c], R60 ;  /* 0x00247c3c01007387 */ /* 0x000fe20000100800 */
[----:B------:R-:W-:-:S03]  /*963a0*/  IMAD.MOV.U32 R3, RZ, RZ, R63 ;  /* 0x000000ffff037224 */ /* 0x000fc600078e003f */
[----:B------:R1:W-:Y:S04]  /*963b0*/  STL [R1+0x2470], R61 ;  /* 0x0024703d01007387 */ /* 0x0003e80000100800 */
[----:B------:R-:W2:Y:S04]  /*963c0*/  LDL.LU R220, [R1+0x1360] ;  /* 0x0013600001dc7983 */ /* 0x000ea80000300800 */
[----:B------:R-:W2:Y:S04]  /*963d0*/  LDL.LU R221, [R1+0x1364] ;  /* 0x0013640001dd7983 */ /* 0x000ea80000300800 */
[----:B------:R-:W2:Y:S04]  /*963e0*/  LDL.LU R222, [R1+0x1368] ;  /* 0x0013680001de7983 */ /* 0x000ea80000300800 */
[----:B------:R-:W2:Y:S04]  /*963f0*/  LDL.LU R223, [R1+0x136c] ;  /* 0x00136c0001df7983 */ /* 0x000ea80000300800 */
[----:B------:R-:W3:Y:S04]  /*96400*/  LDL.LU R192, [R1+0x2830] ;  /* 0x0028300001c07983 */ /* 0x000ee80000300800 */
[----:B------:R-:W4:Y:S04]  /*96410*/  LDL.LU R153, [R1+0x283c] ;  /* 0x00283c0001997983 */ /* 0x000f280000300800 */
[----:B------:R1:W-:Y:S04]  /*96420*/  LDGSTS.E [R65+0x1e000], [R2.64], P4 ;  /* 0x1e00000002417fae */ /* 0x0003e8000a121848 */
[----:B------:R-:W2:Y:S01]  /*96430*/  LDL.LU R152, [R1+0x2468] ;  /* 0x0024680001987983 */ /* 0x000ea20000300800 */
[----:B-1----:R-:W-:-:S03]  /*96440*/  IMAD.MOV.U32 R3, RZ, RZ, R61 ;  /* 0x000000ffff037224 */ /* 0x002fc600078e003d */
[----:B------:R-:W2:Y:S01]  /*96450*/  LDL.LU R61, [R1+0x2474] ;  /* 0x00247400013d7983 */ /* 0x000ea20000300800 */
[----:B------:R-:W-:Y:S01]  /*96460*/  HMMA.1688.F32.TF32 R180, R160, R182, R200 ;  /* 0x000000b6a0b4723c */ /* 0x000fe200000810c8 */
[C---:B------:R-:W-:Y:S02]  /*96470*/  ISETP.GT.AND P1, PT, R64.reuse, 0x48, PT ;  /* 0x000000484000780c */ /* 0x040fe40003f24270 */
[----:B------:R-:W2:Y:S01]  /*96480*/  LDL.LU R200, [R1+0x1370] ;  /* 0x0013700001c87983 */ /* 0x000ea20000300800 */
[----:B------:R-:W-:Y:S01]  /*96490*/  ISETP.GT.AND P5, PT, R64, 0x4c, PT ;  /* 0x0000004c4000780c */ /* 0x000fe20003fa4270 */
[----:B------:R-:W-:Y:S02]  /*964a0*/  IMAD.MOV.U32 R206, RZ, RZ, R145 ;  /* 0x000000ffffce7224 */ /* 0x000fe400078e0091 */
[----:B------:R-:W2:Y:S01]  /*964b0*/  LDL.LU R201, [R1+0x1374] ;  /* 0x0013740001c97983 */ /* 0x000ea20000300800 */
[----:B------:R-:W-:Y:S01]  /*964c0*/  IMAD.MOV.U32 R207, RZ, RZ, R144 ;  /* 0x000000ffffcf7224 */ /* 0x000fe200078e0090 */
[----:B------:R-:W-:-:S02]  /*964d0*/  SEL R66, RZ, 0x4, !P1 ;  /* 0x00000004ff427807 */ /* 0x000fc40004800000 */
[----:B------:R-:W2:Y:S01]  /*964e0*/  LDL.LU R202, [R1+0x1378] ;  /* 0x0013780001ca7983 */ /* 0x000ea20000300800 */
[----:B------:R-:W-:-:S03]  /*964f0*/  MOV R2, R60 ;  /* 0x0000003c00027202 */ /* 0x000fc60000000f00 */
[----:B------:R-:W2:Y:S01]  /*96500*/  LDL.LU R203, [R1+0x137c] ;  /* 0x00137c0001cb7983 */ /* 0x000ea20000300800 */
[----:B------:R-:W-:-:S03]  /*96510*/  SEL R67, RZ, 0x4, !P5 ;  /* 0x00000004ff437807 */ /* 0x000fc60006800000 */
[----:B------:R-:W2:Y:S01]  /*96520*/  LDL.LU R145, [R1+0x2828] ;  /* 0x0028280001917983 */ /* 0x000ea20000300800 */
[----:B------:R-:W-:-:S03]  /*96530*/  IMAD.MOV.U32 R194, RZ, RZ, R109 ;  /* 0x000000ffffc27224 */ /* 0x000fc600078e006d */
[----:B------:R-:W2:Y:S01]  /*96540*/  LDL.LU R144, [R1+0x2834] ;  /* 0x0028340001907983 */ /* 0x000ea20000300800 */
[----:B------:R-:W-:-:S03]  /*96550*/  IMAD.MOV.U32 R195, RZ, RZ, R108 ;  /* 0x000000ffffc37224 */ /* 0x000fc600078e006c */
[----:B------:R-:W2:Y:S04]  /*96560*/  LDL.LU R109, [R1+0x2460] ;  /* 0x00246000016d7983 */ /* 0x000ea80000300800 */
[----:B------:R1:W-:Y:S04]  /*96570*/  LDGSTS.E [R65+0x1e400], [R2.64], P4 ;  /* 0x1e40000002417fae */ /* 0x0003e8000a121848 */
[----:B------:R-:W2:Y:S04]  /*96580*/  LDL.LU R108, [R1+0x246c] ;  /* 0x00246c00016c7983 */ /* 0x000ea80000300800 */
[----:B------:R-:W2:Y:S01]  /*96590*/  LDL.LU R62, [R1+0x282c] ;  /* 0x00282c00013e7983 */ /* 0x000ea20000300800 */
[----:B-1----:R-:W-:-:S03]  /*965a0*/  SEL R3, R66, RZ, !P0 ;  /* 0x000000ff42037207 */ /* 0x002fc60004000000 */
[----:B------:R-:W2:Y:S01]  /*965b0*/  LDL.LU R60, [R1+0x2464] ;  /* 0x00246400013c7983 */ /* 0x000ea20000300800 */
[----:B------:R-:W-:Y:S02]  /*965c0*/  SEL R2, R67, RZ, !P0 ;  /* 0x000000ff43027207 */ /* 0x000fe40004000000 */
[----:B------:R-:W-:Y:S02]  /*965d0*/  ISETP.NE.U32.AND P4, PT, R3, RZ, PT ;  /* 0x000000ff0300720c */ /* 0x000fe40003f85070 */
[----:B----4-:R-:W-:-:S05]  /*965e0*/  IADD3 R153, P1, R153, R199, RZ ;  /* 0x000000c799997210 */ /* 0x010fca0007f3e0ff */
[----:B---3--:R-:W-:Y:S01]  /*965f0*/  IMAD.X R192, R192, 0x1, R0, P1 ;  /* 0x00000001c0c07824 */ /* 0x008fe200008e0600 */
[----:B------:R-:W-:Y:S01]  /*96600*/  STL [R1+0x283c], R153 ;  /* 0x00283c9901007387 */ /* 0x000fe20000100800 */
[----:B------:R-:W-:Y:S01]  /*96610*/  ISETP.NE.U32.AND P1, PT, R2, RZ, PT ;  /* 0x000000ff0200720c */ /* 0x000fe20003f25070 */
[----:B------:R-:W-:Y:S02]  /*96620*/  IMAD.MOV.U32 R2, RZ, RZ, R153 ;  /* 0x000000ffff027224 */ /* 0x000fe400078e0099 */
[----:B------:R-:W-:-:S05]  /*96630*/  IMAD.MOV.U32 R3, RZ, RZ, R192 ;  /* 0x000000ffff037224 */ /* 0x000fca00078e00c0 */
[----:B------:R1:W-:Y:S01]  /*96640*/  LDGSTS.E [R65+0x20000], [R2.64], P2 ;  /* 0x2000000002417fae */ /* 0x0003e20009121848 */
[----:B--2---:R-:W-:-:S05]  /*96650*/  IADD3 R61, P5, R61, R199, RZ ;  /* 0x000000c73d3d7210 */ /* 0x004fca0007fbe0ff */
[----:B------:R2:W-:Y:S01]  /*96660*/  STL [R1+0x2474], R61 ;  /* 0x0024743d01007387 */ /* 0x0005e20000100800 */
[----:B------:R-:W-:-:S03]  /*96670*/  IMAD.X R152, R152, 0x1, R0, P5 ;  /* 0x0000000198987824 */ /* 0x000fc600028e0600 */
[----:B------:R-:W-:Y:S04]  /*96680*/  STL [R1+0x2830], R192 ;  /* 0x002830c001007387 */ /* 0x000fe80000100800 */
[----:B------:R-:W3:Y:S01]  /*96690*/  LDL.LU R63, [R1+0x2820] ;  /* 0x00282000013f7983 */ /* 0x000ee20000300800 */
[----:B-1----:R-:W-:-:S03]  /*966a0*/  IMAD.MOV.U32 R2, RZ, RZ, R61 ;  /* 0x000000ffff027224 */ /* 0x002fc600078e003d */
[----:B------:R1:W-:Y:S04]  /*966b0*/  STL [R1+0x2468], R152 ;  /* 0x0024689801007387 */ /* 0x0003e80000100800 */
[----:B--2---:R-:W2:Y:S01]  /*966c0*/  LDL.LU R61, [R1+0x2458] ;  /* 0x00245800013d7983 */ /* 0x004ea20000300800 */
[----:B------:R-:W-:-:S04]  /*966d0*/  ISETP.GT.AND P5, PT, R64, 0x50, PT ;  /* 0x000000504000780c */ /* 0x000fc80003fa4270 */
[----:B------:R-:W-:Y:S02]  /*966e0*/  SEL R66, RZ, 0x4, !P5 ;  /* 0x00000004ff427807 */ /* 0x000fe40006800000 */
[----:B------:R-:W-:Y:S02]  /*966f0*/  IADD3 R144, P5, R144, R199, RZ ;  /* 0x000000c790907210 */ /* 0x000fe40007fbe0ff */
[----:B------:R-:W-:-:S03]  /*96700*/  MOV R3, R152 ;  /* 0x0000009800037202 */ /* 0x000fc60000000f00 */
[----:B------:R-:W-:Y:S02]  /*96710*/  IMAD.X R145, R145, 0x1, R0, P5 ;  /* 0x0000000191917824 */ /* 0x000fe400028e0600 */
[----:B------:R4:W-:Y:S01]  /*96720*/  LDGSTS.E [R65+0x20400], [R2.64], P2 ;  /* 0x2040000002417fae */ /* 0x0009e20009121848 */
[-C--:B------:R-:W-:Y:S02]  /*96730*/  IADD3 R108, P2, R108, R199.reuse, RZ ;  /* 0x000000c76c6c7210 */ /* 0x080fe40007f5e0ff */
[----:B------:R-:W-:-:S03]  /*96740*/  IADD3 R62, P5, R62, R199, RZ ;  /* 0x000000c73e3e7210 */ /* 0x000fc60007fbe0ff */
[----:B------:R-:W-:Y:S01]  /*96750*/  IMAD.X R109, R109, 0x1, R0, P2 ;  /* 0x000000016d6d7824 */ /* 0x000fe200010e0600 */
[----:B------:R-:W-:Y:S01]  /*96760*/  STL [R1+0x2834], R144 ;  /* 0x0028349001007387 */ /* 0x000fe20000100800 */
[----:B----4-:R-:W-:Y:S01]  /*96770*/  SEL R2, R66, RZ, !P0 ;  /* 0x000000ff42027207 */ /* 0x010fe20004000000 */
[----:B------:R-:W-:Y:S02]  /*96780*/  IMAD.MOV.U32 R3, RZ, RZ, R145 ;  /* 0x000000ffff037224 */ /* 0x000fe400078e0091 */
[----:B------:R-:W-:Y:S01]  /*96790*/  STL [R1+0x246c], R108 ;  /* 0x00246c6c01007387 */ /* 0x000fe20000100800 */
[----:B------:R-:W-:Y:S01]  /*967a0*/  ISETP.NE.U32.AND P2, PT, R2, RZ, PT ;  /* 0x000000ff0200720c */ /* 0x000fe20003f45070 */
[----:B------:R-:W-:Y:S02]  /*967b0*/  IMAD.MOV.U32 R2, RZ, RZ, R144 ;  /* 0x000000ffff027224 */ /* 0x000fe400078e0090 */
[----:B------:R-:W-:Y:S04]  /*967c0*/  STL [R1+0x2828], R145 ;  /* 0x0028289101007387 */ /* 0x000fe80000100800 */
[----:B------:R-:W-:Y:S04]  /*967d0*/  STL [R1+0x282c], R62 ;  /* 0x00282c3e01007387 */ /* 0x000fe80000100800 */
[----:B------:R-:W-:Y:S04]  /*967e0*/  STL [R1+0x2460], R109 ;  /* 0x0024606d01007387 */ /* 0x000fe80000100800 */
[----:B------:R4:W-:Y:S01]  /*967f0*/  LDGSTS.E [R65+0x22000], [R2.64], P3 ;  /* 0x2200000002417fae */ /* 0x0009e20009921848 */
[----:B------:R-:W-:Y:S01]  /*96800*/  HMMA.1688.F32.TF32 R188, R160, R206, R220 ;  /* 0x000000cea0bc723c */ /* 0x000fe200000810dc */
[----:B----4-:R-:W-:-:S02]  /*96810*/  IMAD.MOV.U32 R2, RZ, RZ, R108 ;  /* 0x000000ffff027224 */ /* 0x010fc400078e006c */
[----:B------:R-:W-:-:S05]  /*96820*/  IMAD.MOV.U32 R3, RZ, RZ, R109 ;  /* 0x000000ffff037224 */ /* 0x000fca00078e006d */
[----:B------:R4:W-:Y:S02]  /*96830*/  LDGSTS.E [R65+0x22400], [R2.64], P3 ;  /* 0x2240000002417fae */ /* 0x0009e40009921848 */
[----:B----4-:R-:W-:Y:S01]  /*96840*/  MOV R2, R62 ;  /* 0x0000003e00027202 */ /* 0x010fe20000000f00 */
[----:B---3--:R-:W-:Y:S01]  /*96850*/  IMAD.X R63, R63, 0x1, R0, P5 ;  /* 0x000000013f3f7824 */ /* 0x008fe200028e0600 */
[----:B------:R-:W-:-:S04]  /*96860*/  IADD3 R60, P5, R60, R199, RZ ;  /* 0x000000c73c3c7210 */ /* 0x000fc80007fbe0ff */
[----:B------:R-:W-:Y:S01]  /*96870*/  STL [R1+0x2820], R63 ;  /* 0x0028203f01007387 */ /* 0x000fe20000100800 */
[----:B--2---:R-:W-:-:S03]  /*96880*/  IMAD.X R61, R61, 0x1, R0, P5 ;  /* 0x000000013d3d7824 */ /* 0x004fc600028e0600 */
[----:B------:R-:W-:Y:S04]  /*96890*/  STL [R1+0x2464], R60 ;  /* 0x0024643c01007387 */ /* 0x000fe80000100800 */
[----:B------:R2:W-:Y:S04]  /*968a0*/  STL [R1+0x2458], R61 ;  /* 0x0024583d01007387 */ /* 0x0005e80000100800 */
[----:B------:R-:W3:Y:S01]  /*968b0*/  LDL.LU R204, [R1+0x13b0] ;  /* 0x0013b00001cc7983 */ /* 0x000ee20000300800 */
[----:B------:R-:W-:-:S03]  /*968c0*/  IMAD.MOV.U32 R3, RZ, RZ, R63 ;  /* 0x000000ffff037224 */ /* 0x000fc600078e003f */
[----:B------:R-:W3:Y:S04]  /*968d0*/  LDL.LU R205, [R1+0x13b4] ;  /* 0x0013b40001cd7983 */ /* 0x000ee80000300800 */
[----:B------:R-:W3:Y:S04]  /*968e0*/  LDL.LU R206, [R1+0x13b8] ;  /* 0x0013b80001ce7983 */ /* 0x000ee80000300800 */
[----:B------:R-:W3:Y:S04]  /*968f0*/  LDL.LU R207, [R1+0x13bc] ;  /* 0x0013bc0001cf7983 */ /* 0x000ee80000300800 */
[----:B------:R-:W4:Y:S04]  /*96900*/  LDL.LU R196, [R1+0x2818] ;  /* 0x0028180001c47983 */ /* 0x000f280000300800 */
[----:B------:R-:W3:Y:S04]  /*96910*/  LDL.LU R153, [R1+0x2824] ;  /* 0x0028240001997983 */ /* 0x000ee80000300800 */
[----:B------:R2:W-:Y:S04]  /*96920*/  LDGSTS.E [R65+0x24000], [R2.64], P4 ;  /* 0x2400000002417fae */ /* 0x0005e8000a121848 */
[----:B-1----:R-:W4:Y:S01]  /*96930*/  LDL.LU R152, [R1+0x2450] ;  /* 0x0024500001987983 */ /* 0x002f220000300800 */
[----:B--2---:R-:W-:-:S03]  /*96940*/  IMAD.MOV.U32 R3, RZ, RZ, R61 ;  /* 0x000000ffff037224 */ /* 0x004fc600078e003d */
[----:B------:R-:W2:Y:S01]  /*96950*/  LDL.LU R61, [R1+0x245c] ;  /* 0x00245c00013d7983 */ /* 0x000ea20000300800 */
[C---:B------:R-:W-:Y:S01]  /*96960*/  ISETP.GT.AND P3, PT, R64.reuse, 0x54, PT ;  /* 0x000000544000780c */ /* 0x040fe20003f64270 */
[----:B------:R-:W-:Y:S01]  /*96970*/  HMMA.1688.F32.TF32 R192, R160, R194, R200 ;  /* 0x000000c2a0c0723c */ /* 0x000fe200000810c8 */
[----:B------:R-:W-:Y:S01]  /*96980*/  ISETP.GT.AND P5, PT, R64, 0x58, PT ;  /* 0x000000584000780c */ /* 0x000fe20003fa4270 */
[----:B------:R-:W2:Y:S01]  /*96990*/  LDL.LU R200, [R1+0x13c0] ;  /* 0x0013c00001c87983 */ /* 0x000ea20000300800 */
[----:B------:R-:W-:Y:S01]  /*969a0*/  SEL R66, RZ, 0x4, !P3 ;  /* 0x00000004ff427807 */ /* 0x000fe20005800000 */
[----:B------:R-:W-:Y:S02]  /*969b0*/  IMAD.MOV.U32 R2, RZ, RZ, R60 ;  /* 0x000000ffff027224 */ /* 0x000fe400078e003c */
[----:B------:R-:W2:Y:S01]  /*969c0*/  LDL.LU R201, [R1+0x13c4] ;  /* 0x0013c40001c97983 */ /* 0x000ea20000300800 */
[----:B------:R-:W-:-:S03]  /*969d0*/  SEL R67, RZ, 0x4, !P5 ;  /* 0x00000004ff437807 */ /* 0x000fc60006800000 */
[----:B------:R-:W2:Y:S04]  /*969e0*/  LDL.LU R145, [R1+0x2810] ;  /* 0x0028100001917983 */ /* 0x000ea80000300800 */
[----:B------:R-:W2:Y:S04]  /*969f0*/  LDL.LU R144, [R1+0x281c] ;  /* 0x00281c0001907983 */ /* 0x000ea80000300800 */
[----:B------:R-:W2:Y:S04]  /*96a00*/  LDL.LU R109, [R1+0x2448] ;  /* 0x00244800016d7983 */ /* 0x000ea80000300800 */
        /* <DEDUP_REMOVED lines=8> */
[----:B---3--:R-:W-:-:S05]  /*96a90*/  IADD3 R153, P3, R153, R199, RZ ;  /* 0x000000c799997210 */ /* 0x008fca0007f7e0ff */
[----:B----4-:R-:W-:Y:S01]  /*96aa0*/  IMAD.X R196, R196, 0x1, R0, P3 ;  /* 0x00000001c4c47824 */ /* 0x010fe200018e0600 */
[----:B------:R-:W-:Y:S01]  /*96ab0*/  ISETP.NE.U32.AND P3, PT, R2, RZ, PT ;  /* 0x000000ff0200720c */ /* 0x000fe20003f65070 */
[----:B------:R-:W-:-:S03]  /*96ac0*/  IMAD.MOV.U32 R2, RZ, RZ, R153 ;  /* 0x000000ffff027224 */ /* 0x000fc600078e0099 */
[----:B------:R-:W-:Y:S01]  /*96ad0*/  MOV R3, R196 ;  /* 0x000000c400037202 */ /* 0x000fe20000000f00 */
[----:B------:R-:W-:Y:S04]  /*96ae0*/  STL [R1+0x2824], R153 ;  /* 0x0028249901007387 */ /* 0x000fe80000100800 */
[----:B------:R1:W-:Y:S01]  /*96af0*/  LDGSTS.E [R65+0x26000], [R2.64], P1 ;  /* 0x2600000002417fae */ /* 0x0003e20008921848 */
[----:B--2---:R-:W-:-:S05]  /*96b00*/  IADD3 R61, P5, R61, R199, RZ ;  /* 0x000000c73d3d7210 */ /* 0x004fca0007fbe0ff */
[----:B------:R-:W-:Y:S01]  /*96b10*/  IMAD.X R152, R152, 0x1, R0, P5 ;  /* 0x0000000198987824 */ /* 0x000fe200028e0600 */
[----:B------:R2:W-:Y:S01]  /*96b20*/  STL [R1+0x245c], R61 ;  /* 0x00245c3d01007387 */ /* 0x0005e20000100800 */
[----:B-1----:R-:W-:-:S03]  /*96b30*/  IMAD.MOV.U32 R2, RZ, RZ, R61 ;  /* 0x000000ffff027224 */ /* 0x002fc600078e003d */
[----:B------:R-:W-:Y:S04]  /*96b40*/  STL [R1+0x2818], R196 ;  /* 0x002818c401007387 */ /* 0x000fe80000100800 */
[----:B------:R-:W-:Y:S04]  /*96b50*/  STL [R1+0x2450], R152 ;  /* 0x0024509801007387 */ /* 0x000fe80000100800 */
[----:B--2---:R-:W2:Y:S01]  /*96b60*/  LDL.LU R61, [R1+0x2440] ;  /* 0x00244000013d7983 */ /* 0x004ea20000300800 */
[----:B------:R-:W-:Y:S01]  /*96b70*/  ISETP.GT.AND P5, PT, R64, 0x5c, PT ;  /* 0x0000005c4000780c */ /* 0x000fe20003fa4270 */
[----:B------:R-:W-:-:S03]  /*96b80*/  IMAD.MOV.U32 R3, RZ, RZ, R152 ;  /* 0x000000ffff037224 */ /* 0x000fc600078e0098 */
[----:B------:R-:W-:Y:S02]  /*96b90*/  SEL R66, RZ, 0x4, !P5 ;  /* 0x00000004ff427807 */ /* 0x000fe40006800000 */
[-C--:B------:R-:W-:Y:S01]  /*96ba0*/  IADD3 R144, P5, R144, R199.reuse, RZ ;  /* 0x000000c790907210 */ /* 0x080fe20007fbe0ff */
[----:B------:R1:W-:Y:S01]  /*96bb0*/  LDGSTS.E [R65+0x26400], [R2.64], P1 ;  /* 0x2640000002417fae */ /* 0x0003e20008921848 */
[----:B------:R-:W-:-:S03]  /*96bc0*/  IADD3 R108, P1, R108, R199, RZ ;  /* 0x000000c76c6c7210 */ /* 0x000fc60007f3e0ff */
[--C-:B------:R-:W-:Y:S01]  /*96bd0*/  IMAD.X R145, R145, 0x1, R0.reuse, P5 ;  /* 0x0000000191917824 */ /* 0x100fe200028e0600 */
[-C--:B------:R-:W-:Y:S02]  /*96be0*/  IADD3 R62, P5, R62, R199.reuse, RZ ;  /* 0x000000c73e3e7210 */ /* 0x080fe40007fbe0ff */
[----:B-1----:R-:W-:Y:S01]  /*96bf0*/  SEL R2, R66, RZ, !P0 ;  /* 0x000000ff42027207 */ /* 0x002fe20004000000 */
[--C-:B------:R-:W-:Y:S02]  /*96c00*/  IMAD.X R109, R109, 0x1, R0.reuse, P1 ;  /* 0x000000016d6d7824 */ /* 0x100fe400008e0600 */
[----:B------:R-:W-:Y:S01]  /*96c10*/  IMAD.X R63, R63, 0x1, R0, P5 ;  /* 0x000000013f3f7824 */ /* 0x000fe200028e0600 */
[----:B------:R-:W-:Y:S01]  /*96c20*/  IADD3 R60, P5, R60, R199, RZ ;  /* 0x000000c73c3c7210 */ /* 0x000fe20007fbe0ff */
[----:B------:R-:W-:Y:S01]  /*96c30*/  STL [R1+0x281c], R144 ;  /* 0x00281c9001007387 */ /* 0x000fe20000100800 */
[----:B------:R-:W-:Y:S01]  /*96c40*/  ISETP.NE.U32.AND P1, PT, R2, RZ, PT ;  /* 0x000000ff0200720c */ /* 0x000fe20003f25070 */
[----:B------:R-:W-:-:S02]  /*96c50*/  IMAD.MOV.U32 R2, RZ, RZ, R144 ;  /* 0x000000ffff027224 */ /* 0x000fc400078e0090 */
[----:B------:R-:W-:Y:S01]  /*96c60*/  IMAD.MOV.U32 R3, RZ, RZ, R145 ;  /* 0x000000ffff037224 */ /* 0x000fe200078e0091 */
[----:B------:R-:W-:Y:S04]  /*96c70*/  STL [R1+0x2454], R108 ;  /* 0x0024546c01007387 */ /* 0x000fe80000100800 */
[----:B------:R1:W-:Y:S01]  /*96c80*/  STL [R1+0x2810], R145 ;  /* 0x0028109101007387 */ /* 0x0003e20000100800 */
[----:B------:R-:W-:-:S03]  /*96c90*/  IMAD.MOV.U32 R202, RZ, RZ, R157 ;  /* 0x000000ffffca7224 */ /* 0x000fc600078e009d */
[----:B------:R-:W-:Y:S01]  /*96ca0*/  STL [R1+0x2814], R62 ;  /* 0x0028143e01007387 */ /* 0x000fe20000100800 */
[----:B------:R-:W-:-:S03]  /*96cb0*/  IMAD.MOV.U32 R203, RZ, RZ, R156 ;  /* 0x000000ffffcb7224 */ /* 0x000fc600078e009c */
[----:B------:R-:W-:Y:S01]  /*96cc0*/  STL [R1+0x2448], R109 ;  /* 0x0024486d01007387 */ /* 0x000fe20000100800 */
[----:B------:R-:W-:Y:S03]  /*96cd0*/  HMMA.1688.F32.TF32 R156, R160, R158, R204 ;  /* 0x0000009ea09c723c */ /* 0x000fe600000810cc */
[----:B------:R3:W-:Y:S04]  /*96ce0*/  LDGSTS.E [R65+0x28000], [R2.64], P2 ;  /* 0x2800000002417fae */ /* 0x0007e80009121848 */
[----:B------:R-:W-:Y:S04]  /*96cf0*/  STL [R1+0x2808], R63 ;  /* 0x0028083f01007387 */ /* 0x000fe80000100800 */
[----:B------:R-:W-:Y:S01]  /*96d00*/  STL [R1+0x244c], R60 ;  /* 0x00244c3c01007387 */ /* 0x000fe20000100800 */
[----:B---3--:R-:W-:Y:S01]  /*96d10*/  IMAD.MOV.U32 R2, RZ, RZ, R108 ;  /* 0x000000ffff027224 */ /* 0x008fe200078e006c */
[----:B------:R-:W-:-:S05]  /*96d20*/  MOV R3, R109 ;  /* 0x0000006d00037202 */ /* 0x000fca0000000f00 */
[----:B------:R3:W-:Y:S02]  /*96d30*/  LDGSTS.E [R65+0x28400], [R2.64], P2 ;  /* 0x2840000002417fae */ /* 0x0007e40009121848 */
[----:B---3--:R-:W-:Y:S02]  /*96d40*/  IMAD.MOV.U32 R2, RZ, RZ, R62 ;  /* 0x000000ffff027224 */ /* 0x008fe400078e003e */
[----:B------:R-:W-:-:S05]  /*96d50*/  IMAD.MOV.U32 R3, RZ, RZ, R63 ;  /* 0x000000ffff037224 */ /* 0x000fca00078e003f */
[----:B------:R3:W-:Y:S01]  /*96d60*/  LDGSTS.E [R65+0x2a000], [R2.64], P4 ;  /* 0x2a00000002417fae */ /* 0x0007e2000a121848 */
[----:B--2---:R-:W-:-:S05]  /*96d70*/  IMAD.X R61, R61, 0x1, R0, P5 ;  /* 0x000000013d3d7824 */ /* 0x004fca00028e0600 */
[----:B------:R2:W-:Y:S04]  /*96d80*/  STL [R1+0x2440], R61 ;  /* 0x0024403d01007387 */ /* 0x0005e80000100800 */
[----:B------:R-:W4:Y:S04]  /*96d90*/  LDL.LU R204, [R1+0x13d0] ;  /* 0x0013d00001cc7983 */ /* 0x000f280000300800 */
[----:B------:R-:W4:Y:S04]  /*96da0*/  LDL.LU R205, [R1+0x13d4] ;  /* 0x0013d40001cd7983 */ /* 0x000f280000300800 */
[----:B------:R-:W4:Y:S04]  /*96db0*/  LDL.LU R206, [R1+0x13d8] ;  /* 0x0013d80001ce7983 */ /* 0x000f280000300800 */
[----:B------:R-:W4:Y:S04]  /*96dc0*/  LDL.LU R207, [R1+0x13dc] ;  /* 0x0013dc0001cf7983 */ /* 0x000f280000300800 */
[----:B------:R-:W4:Y:S04]  /*96dd0*/  LDL.LU R198, [R1+0x2800] ;  /* 0x0028000001c67983 */ /* 0x000f280000300800 */
[----:B-1----:R-:W4:Y:S01]  /*96de0*/  LDL.LU R145, [R1+0x280c] ;  /* 0x00280c0001917983 */ /* 0x002f220000300800 */
[----:B---3--:R-:W-:-:S03]  /*96df0*/  IMAD.MOV.U32 R3, RZ, RZ, R61 ;  /* 0x000000ffff037224 */ /* 0x008fc600078e003d */
[----:B------:R-:W3:Y:S04]  /*96e00*/  LDL.LU R144, [R1+0x2438] ;  /* 0x0024380001907983 */ /* 0x000ee80000300800 */
[----:B--2---:R-:W2:Y:S01]  /*96e10*/  LDL.LU R61, [R1+0x2444] ;  /* 0x00244400013d7983 */ /* 0x004ea20000300800 */
[----:B------:R-:W-:Y:S01]  /*96e20*/  HMMA.1688.F32.TF32 R152, R160, R154, R200 ;  /* 0x0000009aa098723c */ /* 0x000fe200000810c8 */
[C---:B------:R-:W-:Y:S02]  /*96e30*/  ISETP.GT.AND P2, PT, R64.reuse, 0x60, PT ;  /* 0x000000604000780c */ /* 0x040fe40003f44270 */
[----:B------:R-:W-:Y:S01]  /*96e40*/  ISETP.GT.AND P5, PT, R64, 0x64, PT ;  /* 0x000000644000780c */ /* 0x000fe20003fa4270 */
[----:B------:R-:W3:Y:S01]  /*96e50*/  LDL.LU R200, [R1+0x13e0] ;  /* 0x0013e00001c87983 */ /* 0x000ee20000300800 */
[----:B------:R-:W-:Y:S01]  /*96e60*/  IMAD.MOV.U32 R2, RZ, RZ, R60 ;  /* 0x000000ffff027224 */ /* 0x000fe200078e003c */
[----:B------:R-:W-:-:S02]  /*96e70*/  SEL R66, RZ, 0x4, !P2 ;  /* 0x00000004ff427807 */ /* 0x000fc40005000000 */
[----:B------:R-:W3:Y:S01]  /*96e80*/  LDL.LU R201, [R1+0x13e4] ;  /* 0x0013e40001c97983 */ /* 0x000ee20000300800 */
[----:B------:R-:W-:-:S03]  /*96e90*/  SEL R67, RZ, 0x4, !P5 ;  /* 0x00000004ff437807 */ /* 0x000fc60006800000 */
[----:B------:R-:W3:Y:S04]  /*96ea0*/  LDL.LU R197, [R1+0x27f8] ;  /* 0x0027f80001c57983 */ /* 0x000ee80000300800 */
[----:B------:R-:W3:Y:S04]  /*96eb0*/  LDL.LU R196, [R1+0x2804] ;  /* 0x0028040001c47983 */ /* 0x000ee80000300800 */
[----:B------:R-:W3:Y:S04]  /*96ec0*/  LDL.LU R109, [R1+0x2430] ;  /* 0x00243000016d7983 */ /* 0x000ee80000300800 */
[----:B------:R-:W3:Y:S04]  /*96ed0*/  LDL.LU R108, [R1+0x243c] ;  /* 0x00243c00016c7983 */ /* 0x000ee80000300800 */
[----:B------:R1:W-:Y:S04]  /*96ee0*/  LDGSTS.E [R65+0x2a400], [R2.64], P4 ;  /* 0x2a40000002417fae */ /* 0x0003e8000a121848 */
[----:B------:R-:W3:Y:S04]  /*96ef0*/  LDL.LU R63, [R1+0x27f0] ;  /* 0x0027f000013f7983 */ /* 0x000ee80000300800 */
[----:B------:R-:W3:Y:S01]  /*96f00*/  LDL.LU R62, [R1+0x27fc] ;  /* 0x0027fc00013e7983 */ /* 0x000ee20000300800 */
[----:B-1----:R-:W-:-:S03]  /*96f10*/  SEL R3, R66, RZ, !P0 ;  /* 0x000000ff42037207 */ /* 0x002fc60004000000 */
[----:B------:R-:W3:Y:S01]  /*96f20*/  LDL.LU R60, [R1+0x2434] ;  /* 0x00243400013c7983 */ /* 0x000ee20000300800 */
[----:B------:R-:W-:Y:S02]  /*96f30*/  SEL R2, R67, RZ, !P0 ;  /* 0x000000ff43027207 */ /* 0x000fe40004000000 */
[----:B------:R-:W-:Y:S02]  /*96f40*/  ISETP.NE.U32.AND P4, PT, R3, RZ, PT ;  /* 0x000000ff0300720c */ /* 0x000fe40003f85070 */
[----:B----4-:R-:W-:-:S05]  /*96f50*/  IADD3 R145, P2, R145, R199, RZ ;  /* 0x000000c791917210 */ /* 0x010fca0007f5e0ff */
[----:B------:R-:W-:Y:S01]  /*96f60*/  IMAD.X R198, R198, 0x1, R0, P2 ;  /* 0x00000001c6c67824 */ /* 0x000fe200010e0600 */
[----:B------:R-:W-:Y:S02]  /*96f70*/  ISETP.NE.U32.AND P2, PT, R2, RZ, PT ;  /* 0x000000ff0200720c */ /* 0x000fe40003f45070 */
[----:B--2---:R-:W-:Y:S01]  /*96f80*/  IADD3 R61, P5, R61, R199, RZ ;  /* 0x000000c73d3d7210 */ /* 0x004fe20007fbe0ff */
[----:B------:R-:W-:Y:S02]  /*96f90*/  IMAD.MOV.U32 R2, RZ, RZ, R145 ;  /* 0x000000ffff027224 */ /* 0x000fe400078e0091 */
[----:B------:R-:W-:Y:S01]  /*96fa0*/  IMAD.MOV.U32 R3, RZ, RZ, R198 ;  /* 0x000000ffff037224 */ /* 0x000fe200078e00c6 */
[----:B---3--:R-:W-:Y:S01]  /*96fb0*/  IADD3.X R144, R144, R0, RZ, P5, !PT ;  /* 0x0000000090907210 */ /* 0x008fe20002ffe4ff */
[----:B------:R-:W-:Y:S04]  /*96fc0*/  STL [R1+0x280c], R145 ;  /* 0x00280c9101007387 */ /* 0x000fe80000100800 */
[----:B------:R1:W-:Y:S04]  /*96fd0*/  STL [R1+0x2444], R61 ;  /* 0x0024443d01007387 */ /* 0x0003e80000100800 */
[----:B------:R-:W-:Y:S04]  /*96fe0*/  STL [R1+0x2800], R198 ;  /* 0x002800c601007387 */ /* 0x000fe80000100800 */
[----:B------:R2:W-:Y:S04]  /*96ff0*/  LDGSTS.E [R65+0x2c000], [R2.64], P3 ;  /* 0x2c00000002417fae */ /* 0x0005e80009921848 */
[----:B------:R3:W-:Y:S01]  /*97000*/  STL [R1+0x2438], R144 ;  /* 0x0024389001007387 */ /* 0x0007e20000100800 */
[----:B--2---:R-:W-:-:S03]  /*97010*/  IMAD.MOV.U32 R2, RZ, RZ, R61 ;  /* 0x000000ffff027224 */ /* 0x004fc600078e003d */
[----:B-1----:R-:W2:Y:S01]  /*97020*/  LDL.LU R61, [R1+0x2428] ;  /* 0x00242800013d7983 */ /* 0x002ea20000300800 */
[----:B------:R-:W-:-:S04]  /*97030*/  ISETP.GT.AND P5, PT, R64, 0x68, PT ;  /* 0x000000684000780c */ /* 0x000fc80003fa4270 */
[----:B------:R-:W-:Y:S02]  /*97040*/  SEL R66, RZ, 0x4, !P5 ;  /* 0x00000004ff427807 */ /* 0x000fe40006800000 */
[----:B------:R-:W-:Y:S01]  /*97050*/  IADD3 R196, P5, R196, R199, RZ ;  /* 0x000000c7c4c47210 */ /* 0x000fe20007fbe0ff */
[----:B------:R-:W-:-:S04]  /*97060*/  IMAD.MOV.U32 R3, RZ, RZ, R144 ;  /* 0x000000ffff037224 */ /* 0x000fc800078e0090 */
[----:B------:R-:W-:Y:S01]  /*97070*/  IMAD.X R197, R197, 0x1, R0, P5 ;  /* 0x00000001c5c57824 */ /* 0x000fe200028e0600 */
[-C--:B------:R-:W-:Y:S01]  /*97080*/  IADD3 R62, P5, R62, R199.reuse, RZ ;  /* 0x000000c73e3e7210 */ /* 0x080fe20007fbe0ff */
[----:B------:R1:W-:Y:S01]  /*97090*/  LDGSTS.E [R65+0x2c400], [R2.64], P3 ;  /* 0x2c40000002417fae */ /* 0x0003e20009921848 */
[----:B------:R-:W-:-:S03]  /*970a0*/  IADD3 R108, P3, R108, R199, RZ ;  /* 0x000000c76c6c7210 */ /* 0x000fc60007f7e0ff */
[--C-:B------:R-:W-:Y:S01]  /*970b0*/  IMAD.X R63, R63, 0x1, R0.reuse, P5 ;  /* 0x000000013f3f7824 */ /* 0x100fe200028e0600 */
[----:B------:R-:W-:Y:S01]  /*970c0*/  IADD3 R60, P5, R60, R199, RZ ;  /* 0x000000c73c3c7210 */ /* 0x000fe20007fbe0ff */
[----:B------:R-:W-:Y:S01]  /*970d0*/  IMAD.X R109, R109, 0x1, R0, P3 ;  /* 0x000000016d6d7824 */ /* 0x000fe200018e0600 */
[----:B------:R-:W-:Y:S01]  /*970e0*/  STL [R1+0x2804], R196 ;  /* 0x002804c401007387 */ /* 0x000fe20000100800 */
[----:B------:R-:W-:-:S03]  /*970f0*/  IMAD.MOV.U32 R202, RZ, RZ, R149 ;  /* 0x000000ffffca7224 */ /* 0x000fc600078e0095 */
[----:B------:R-:W-:Y:S01]  /*97100*/  STL [R1+0x243c], R108 ;  /* 0x00243c6c01007387 */ /* 0x000fe20000100800 */
[----:B-1----:R-:W-:Y:S01]  /*97110*/  SEL R2, R66, RZ, !P0 ;  /* 0x000000ff42027207 */ /* 0x002fe20004000000 */
[----:B------:R-:W-:Y:S02]  /*97120*/  IMAD.MOV.U32 R203, RZ, RZ, R148 ;  /* 0x000000ffffcb7224 */ /* 0x000fe400078e0094 */
[----:B------:R1:W-:Y:S01]  /*97130*/  STL [R1+0x27f8], R197 ;  /* 0x0027f8c501007387 */ /* 0x0003e20000100800 */
[----:B------:R-:W-:-:S03]  /*97140*/  ISETP.NE.U32.AND P3, PT, R2, RZ, PT ;  /* 0x000000ff0200720c */ /* 0x000fc60003f65070 */
[----:B------:R-:W-:Y:S01]  /*97150*/  STL [R1+0x27fc], R62 ;  /* 0x0027fc3e01007387 */ /* 0x000fe20000100800 */
[----:B------:R-:W-:-:S03]  /*97160*/  IMAD.MOV.U32 R2, RZ, RZ, R196 ;  /* 0x000000ffff027224 */ /* 0x000fc600078e00c4 */
[----:B------:R4:W-:Y:S01]  /*97170*/  STL [R1+0x2430], R109 ;  /* 0x0024306d01007387 */ /* 0x0009e20000100800 */
[----:B------:R-:W-:-:S03]  /*97180*/  MOV R3, R197 ;  /* 0x000000c500037202 */ /* 0x000fc60000000f00 */
[----:B------:R1:W-:Y:S04]  /*97190*/  STL [R1+0x27f0], R63 ;  /* 0x0027f03f01007387 */ /* 0x0003e80000100800 */
[----:B------:R-:W-:Y:S01]  /*971a0*/  STL [R1+0x2434], R60 ;  /* 0x0024343c01007387 */ /* 0x000fe20000100800 */
[----:B---3--:R-:W-:Y:S03]  /*971b0*/  HMMA.1688.F32.TF32 R144, R160, R146, R200 ;  /* 0x00000092a090723c */ /* 0x008fe600000810c8 */
[----:B------:R3:W-:Y:S02]  /*971c0*/  LDGSTS.E [R65+0x2e000], [R2.64], P1 ;  /* 0x2e00000002417fae */ /* 0x0007e40008921848 */
[----:B---3--:R-:W-:-:S02]  /*971d0*/  IMAD.MOV.U32 R3, RZ, RZ, R109 ;  /* 0x000000ffff037224 */ /* 0x008fc400078e006d */
[----:B------:R-:W-:Y:S02]  /*971e0*/  IMAD.MOV.U32 R2, RZ, RZ, R108 ;  /* 0x000000ffff027224 */ /* 0x000fe400078e006c */
[----:B--2---:R-:W-:Y:S01]  /*971f0*/  IMAD.X R61, R61, 0x1, R0, P5 ;  /* 0x000000013d3d7824 */ /* 0x004fe200028e0600 */
[----:B------:R-:W-:Y:S02]  /*97200*/  HMMA.1688.F32.TF32 R148, R160, R150, R204 ;  /* 0x00000096a094723c */ /* 0x000fe400000810cc */
[----:B------:R2:W-:Y:S04]  /*97210*/  LDGSTS.E [R65+0x2e400], [R2.64], P1 ;  /* 0x2e40000002417fae */ /* 0x0005e80008921848 */
[----:B------:R2:W-:Y:S04]  /*97220*/  STL [R1+0x2428], R61 ;  /* 0x0024283d01007387 */ /* 0x0005e80000100800 */
[----:B------:R-:W3:Y:S04]  /*97230*/  LDL.LU R220, [R1+0x13f0] ;  /* 0x0013f00001dc7983 */ /* 0x000ee80000300800 */
[----:B------:R-:W3:Y:S04]  /*97240*/  LDL.LU R221, [R1+0x13f4] ;  /* 0x0013f40001dd7983 */ /* 0x000ee80000300800 */
[----:B------:R-:W3:Y:S04]  /*97250*/  LDL.LU R222, [R1+0x13f8] ;  /* 0x0013f80001de7983 */ /* 0x000ee80000300800 */
[----:B------:R-:W3:Y:S04]  /*97260*/  LDL.LU R223, [R1+0x13fc] ;  /* 0x0013fc0001df7983 */ /* 0x000ee80000300800 */
[----:B------:R-:W3:Y:S04]  /*97270*/  LDL.LU R201, [R1+0x27e8] ;  /* 0x0027e80001c97983 */ /* 0x000ee80000300800 */
[----:B-1----:R-:W3:Y:S04]  /*97280*/  LDL.LU R197, [R1+0x27f4] ;  /* 0x0027f40001c57983 */ /* 0x002ee80000300800 */
[----:B----4-:R-:W4:Y:S04]  /*97290*/  LDL.LU R109, [R1+0x2420] ;  /* 0x00242000016d7983 */ /* 0x010f280000300800 */
[----:B------:R-:W4:Y:S01]  /*972a0*/  LDL.LU R108, [R1+0x242c] ;  /* 0x00242c00016c7983 */ /* 0x000f220000300800 */
[----:B--2---:R-:W-:Y:S01]  /*972b0*/  IMAD.MOV.U32 R2, RZ, RZ, R62 ;  /* 0x000000ffff027224 */ /* 0x004fe200078e003e */
[C---:B------:R-:W-:Y:S01]  /*972c0*/  ISETP.GT.AND P1, PT, R64.reuse, 0x6c, PT ;  /* 0x0000006c4000780c */ /* 0x040fe20003f24270 */
[----:B------:R-:W-:Y:S01]  /*972d0*/  IMAD.MOV.U32 R3, RZ, RZ, R63 ;  /* 0x000000ffff037224 */ /* 0x000fe200078e003f */
[----:B------:R-:W2:Y:S01]  /*972e0*/  LDL.LU R204, [R1+0x1400] ;  /* 0x0014000001cc7983 */ /* 0x000ea20000300800 */
[----:B------:R-:W-:-:S03]  /*972f0*/  ISETP.GT.AND P5, PT, R64, 0x70, PT ;  /* 0x000000704000780c */ /* 0x000fc60003fa4270 */
[----:B------:R-:W2:Y:S04]  /*97300*/  LDL.LU R205, [R1+0x1404] ;  /* 0x0014040001cd7983 */ /* 0x000ea80000300800 */
[----:B------:R-:W2:Y:S01]  /*97310*/  LDL.LU R200, [R1+0x27e0] ;  /* 0x0027e00001c87983 */ /* 0x000ea20000300800 */
[----:B------:R-:W-:-:S03]  /*97320*/  SEL R66, RZ, 0x4, !P1 ;  /* 0x00000004ff427807 */ /* 0x000fc60004800000 */
[----:B------:R-:W2:Y:S01]  /*97330*/  LDL.LU R198, [R1+0x27ec] ;  /* 0x0027ec0001c67983 */ /* 0x000ea20000300800 */
[----:B------:R-:W-:-:S03]  /*97340*/  SEL R67, RZ, 0x4, !P5 ;  /* 0x00000004ff437807 */ /* 0x000fc60006800000 */
[----:B------:R-:W2:Y:S04]  /*97350*/  LDL.LU R63, [R1+0x2418] ;  /* 0x00241800013f7983 */ /* 0x000ea80000300800 */
[----:B------:R-:W2:Y:S04]  /*97360*/  LDL.LU R62, [R1+0x2424] ;  /* 0x00242400013e7983 */ /* 0x000ea80000300800 */
[----:B------:R1:W-:Y:S02]  /*97370*/  LDGSTS.E [R65+0x30000], [R2.64], P4 ;  /* 0x3000000002417fae */ /* 0x0003e4000a121848 */
[----:B-1----:R-:W-:-:S02]  /*97380*/  IMAD.MOV.U32 R2, RZ, RZ, R60 ;  /* 0x000000ffff027224 */ /* 0x002fc400078e003c */
[----:B------:R-:W-:Y:S02]  /*97390*/  IMAD.MOV.U32 R3, RZ, RZ, R61 ;  /* 0x000000ffff037224 */ /* 0x000fe400078e003d */
[----:B------:R-:W2:Y:S04]  /*973a0*/  LDL.LU R61, [R1+0x27d8] ;  /* 0x0027d800013d7983 */ /* 0x000ea80000300800 */
[----:B------:R-:W2:Y:S04]  /*973b0*/  LDL.LU R60, [R1+0x27e4] ;  /* 0x0027e400013c7983 */ /* 0x000ea80000300800 */
[----:B------:R1:W-:Y:S04]  /*973c0*/  LDGSTS.E [R65+0x30400], [R2.64], P4 ;  /* 0x3040000002417fae */ /* 0x0003e8000a121848 */
[----:B------:R-:W2:Y:S01]  /*973d0*/  LDL.LU R196, [R1+0x241c] ;  /* 0x00241c0001c47983 */ /* 0x000ea20000300800 */
[----:B-1----:R-:W-:-:S02]  /*973e0*/  SEL R2, R67, RZ, !P0 ;  /* 0x000000ff43027207 */ /* 0x002fc40004000000 */
[-C--:B---3--:R-:W-:Y:S02]  /*973f0*/  IADD3 R197, P1, R197, R199.reuse, RZ ;  /* 0x000000c7c5c57210 */ /* 0x088fe40007f3e0ff */
[----:B----4-:R-:W-:-:S03]  /*97400*/  IADD3 R108, P5, R108, R199, RZ ;  /* 0x000000c76c6c7210 */ /* 0x010fc60007fbe0ff */
[--C-:B------:R-:W-:Y:S01]  /*97410*/  IMAD.X R201, R201, 0x1, R0.reuse, P1 ;  /* 0x00000001c9c97824 */ /* 0x100fe200008e0600 */
[----:B------:R1:W-:Y:S01]  /*97420*/  STL [R1+0x27f4], R197 ;  /* 0x0027f4c501007387 */ /* 0x0003e20000100800 */
[----:B------:R-:W-:-:S03]  /*97430*/  IMAD.X R109, R109, 0x1, R0, P5 ;  /* 0x000000016d6d7824 */ /* 0x000fc600028e0600 */
[----:B------:R-:W-:Y:S01]  /*97440*/  STL [R1+0x242c], R108 ;  /* 0x00242c6c01007387 */ /* 0x000fe20000100800 */
[----:B------:R-:W-:Y:S01]  /*97450*/  ISETP.NE.U32.AND P1, PT, R2, RZ, PT ;  /* 0x000000ff0200720c */ /* 0x000fe20003f25070 */
[----:B------:R-:W-:Y:S02]  /*97460*/  IMAD.MOV.U32 R2, RZ, RZ, R197 ;  /* 0x000000ffff027224 */ /* 0x000fe400078e00c5 */
[----:B------:R-:W-:Y:S04]  /*97470*/  STL [R1+0x27e8], R201 ;  /* 0x0027e8c901007387 */ /* 0x000fe80000100800 */
[----:B------:R3:W-:Y:S04]  /*97480*/  STL [R1+0x2420], R109 ;  /* 0x0024206d01007387 */ /* 0x0007e80000100800 */
[----:B-1----:R-:W4:Y:S01]  /*97490*/  LDL.LU R197, [R1+0x2410] ;  /* 0x0024100001c57983 */ /* 0x002f220000300800 */
[----:B------:R-:W-:-:S04]  /*974a0*/  SEL R3, R66, RZ, !P0 ;  /* 0x000000ff42037207 */ /* 0x000fc80004000000 */
[----:B------:R-:W-:Y:S01]  /*974b0*/  ISETP.NE.U32.AND P4, PT, R3, RZ, PT ;  /* 0x000000ff0300720c */ /* 0x000fe20003f85070 */
[----:B------:R-:W-:Y:S01]  /*974c0*/  IMAD.MOV.U32 R3, RZ, RZ, R201 ;  /* 0x000000ffff037224 */ /* 0x000fe200078e00c9 */
[----:B------:R-:W-:-:S04]  /*974d0*/  ISETP.GT.AND P5, PT, R64, 0x74, PT ;  /* 0x000000744000780c */ /* 0x000fc80003fa4270 */
[----:B------:R1:W-:Y:S01]  /*974e0*/  LDGSTS.E [R65+0x32000], [R2.64], P2 ;  /* 0x3200000002417fae */ /* 0x0003e20009121848 */
[----:B------:R-:W-:Y:S02]  /*974f0*/  SEL R66, RZ, 0x4, !P5 ;  /* 0x00000004ff427807 */ /* 0x000fe40006800000 */
[----:B--2---:R-:W-:Y:S01]  /*97500*/  IADD3 R198, P5, R198, R199, RZ ;  /* 0x000000c7c6c67210 */ /* 0x004fe20007fbe0ff */
[----:B-1----:R-:W-:Y:S02]  /*97510*/  IMAD.MOV.U32 R2, RZ, RZ, R108 ;  /* 0x000000ffff027224 */ /* 0x002fe400078e006c */
[----:B------:R-:W-:-:S05]  /*97520*/  IMAD.MOV.U32 R3, RZ, RZ, R109 ;  /* 0x000000ffff037224 */ /* 0x000fca00078e006d */
[----:B------:R1:W-:Y:S01]  /*97530*/  LDGSTS.E [R65+0x32400], [R2.64], P2 ;  /* 0x3240000002417fae */ /* 0x0003e20009121848 */
[-C--:B------:R-:W-:Y:S01]  /*97540*/  IADD3 R62, P2, R62, R199.reuse, RZ ;  /* 0x000000c73e3e7210 */ /* 0x080fe20007f5e0ff */
[----:B------:R-:W-:Y:S01]  /*97550*/  IMAD.X R200, R200, 0x1, R0, P5 ;  /* 0x00000001c8c87824 */ /* 0x000fe200028e0600 */
[----:B------:R-:W-:-:S03]  /*97560*/  IADD3 R60, P5, R60, R199, RZ ;  /* 0x000000c73c3c7210 */ /* 0x000fc60007fbe0ff */
[----:B------:R-:W-:Y:S01]  /*97570*/  IMAD.X R63, R63, 0x1, R0, P2 ;  /* 0x000000013f3f7824 */ /* 0x000fe200010e0600 */
[----:B-1----:R-:W-:Y:S01]  /*97580*/  SEL R2, R66, RZ, !P0 ;  /* 0x000000ff42027207 */ /* 0x002fe20004000000 */
[----:B------:R-:W-:Y:S01]  /*97590*/  IMAD.MOV.U32 R3, RZ, RZ, R200 ;  /* 0x000000ffff037224 */ /* 0x000fe200078e00c8 */
[----:B------:R-:W-:Y:S02]  /*975a0*/  IADD3.X R61, R61, R0, RZ, P5, !PT ;  /* 0x000000003d3d7210 */ /* 0x000fe40002ffe4ff */
[----:B------:R-:W-:Y:S01]  /*975b0*/  ISETP.NE.U32.AND P2, PT, R2, RZ, PT ;  /* 0x000000ff0200720c */ /* 0x000fe20003f45070 */
[----:B------:R-:W-:Y:S01]  /*975c0*/  IMAD.MOV.U32 R2, RZ, RZ, R198 ;  /* 0x000000ffff027224 */ /* 0x000fe200078e00c6 */
[----:B------:R-:W-:Y:S01]  /*975d0*/  IADD3 R196, P5, R196, R199, RZ ;  /* 0x000000c7c4c47210 */ /* 0x000fe20007fbe0ff */
[----:B------:R-:W-:Y:S04]  /*975e0*/  STL [R1+0x27ec], R198 ;  /* 0x0027ecc601007387 */ /* 0x000fe80000100800 */
[----:B------:R1:W-:Y:S04]  /*975f0*/  LDGSTS.E [R65+0x34000], [R2.64], P3 ;  /* 0x3400000002417fae */ /* 0x0003e80009921848 */
[----:B------:R-:W-:Y:S04]  /*97600*/  STL [R1+0x2424], R62 ;  /* 0x0024243e01007387 */ /* 0x000fe80000100800 */
[----:B------:R-:W-:Y:S01]  /*97610*/  STL [R1+0x27e0], R200 ;  /* 0x0027e0c801007387 */ /* 0x000fe20000100800 */
[----:B-1----:R-:W-:-:S02]  /*97620*/  IMAD.MOV.U32 R2, RZ, RZ, R62 ;  /* 0x000000ffff027224 */ /* 0x002fc400078e003e */
[----:B------:R-:W-:Y:S01]  /*97630*/  IMAD.MOV.U32 R3, RZ, RZ, R63 ;  /* 0x000000ffff037224 */ /* 0x000fe200078e003f */
[----:B------:R1:W-:Y:S04]  /*97640*/  STL [R1+0x27e4], R60 ;  /* 0x0027e43c01007387 */ /* 0x0003e80000100800 */
[----:B------:R-:W-:Y:S04]  /*97650*/  STL [R1+0x2418], R63 ;  /* 0x0024183f01007387 */ /* 0x000fe80000100800 */
[----:B------:R2:W-:Y:S04]  /*97660*/  STL [R1+0x27d8], R61 ;  /* 0x0027d83d01007387 */ /* 0x0005e80000100800 */
[----:B------:R-:W-:Y:S04]  /*97670*/  STL [R1+0x241c], R196 ;  /* 0x00241cc401007387 */ /* 0x000fe80000100800 */
[----:B------:R1:W-:Y:S01]  /*97680*/  LDGSTS.E [R65+0x34400], [R2.64], P3 ;  /* 0x3440000002417fae */ /* 0x0003e20009921848 */
[----:B------:R-:W-:Y:S01]  /*97690*/  IMAD.MOV.U32 R206, RZ, RZ, R141 ;  /* 0x000000ffffce7224 */ /* 0x000fe200078e008d */
[----:B------:R-:W-:-:S02]  /*976a0*/  MOV R207, R140 ;  /* 0x0000008c00cf7202 */ /* 0x000fc40000000f00 */
[----:B------:R-:W-:Y:S01]  /*976b0*/  HMMA.1688.F32.TF32 R140, R160, R142, R220 ;  /* 0x0000008ea08c723c */ /* 0x000fe200000810dc */
[----:B-1----:R-:W-:Y:S02]  /*976c0*/  IMAD.MOV.U32 R2, RZ, RZ, R60 ;  /* 0x000000ffff027224 */ /* 0x002fe400078e003c */
[----:B------:R-:W-:Y:S02]  /*976d0*/  IMAD.MOV.U32 R3, RZ, RZ, R61 ;  /* 0x000000ffff037224 */ /* 0x000fe400078e003d */
[----:B----4-:R-:W-:-:S03]  /*976e0*/  IMAD.X R197, R197, 0x1, R0, P5 ;  /* 0x00000001c5c57824 */ /* 0x010fc600028e0600 */
[----:B---3--:R-:W-:Y:S01]  /*976f0*/  HMMA.1688.F32.TF32 R108, R160, R110, R204 ;  /* 0x0000006ea06c723c */ /* 0x008fe200000810cc */
[C---:B------:R-:W-:Y:S01]  /*97700*/  ISETP.GT.AND P3, PT, R64.reuse, 0x78, PT ;  /* 0x000000784000780c */ /* 0x040fe20003f64270 */
[----:B------:R1:W-:Y:S04]  /*97710*/  LDGSTS.E [R65+0x36000], [R2.64], P4 ;  /* 0x3600000002417fae */ /* 0x0003e8000a121848 */
[----:B------:R3:W-:Y:S04]  /*97720*/  STL [R1+0x2410], R197 ;  /* 0x002410c501007387 */ /* 0x0007e80000100800 */
[----:B------:R-:W4:Y:S04]  /*97730*/  LDL.LU R60, [R1+0x1450] ;  /* 0x00145000013c7983 */ /* 0x000f280000300800 */
[----:B--2---:R-:W4:Y:S04]  /*97740*/  LDL.LU R61, [R1+0x1454] ;  /* 0x00145400013d7983 */ /* 0x004f280000300800 */
[----:B------:R-:W4:Y:S04]  /*97750*/  LDL.LU R62, [R1+0x1458] ;  /* 0x00145800013e7983 */ /* 0x000f280000300800 */
[----:B------:R-:W4:Y:S04]  /*97760*/  LDL.LU R63, [R1+0x145c] ;  /* 0x00145c00013f7983 */ /* 0x000f280000300800 */
[----:B------:R-:W2:Y:S04]  /*97770*/  LDL.LU R221, [R1+0x27dc] ;  /* 0x0027dc0001dd7983 */ /* 0x000ea80000300800 */
[----:B------:R-:W4:Y:S04]  /*97780*/  LDL.LU R200, [R1+0x2414] ;  /* 0x0024140001c87983 */ /* 0x000f280000300800 */
[----:B------:R-:W4:Y:S04]  /*97790*/  LDL.LU R222, [R1+0x27d0] ;  /* 0x0027d00001de7983 */ /* 0x000f280000300800 */
[----:B------:R-:W4:Y:S04]  /*977a0*/  LDL.LU R204, [R1+0x1460] ;  /* 0x0014600001cc7983 */ /* 0x000f280000300800 */
[----:B------:R-:W4:Y:S01]  /*977b0*/  LDL.LU R205, [R1+0x1464] ;  /* 0x0014640001cd7983 */ /* 0x000f220000300800 */
[----:B------:R-:W-:-:S03]  /*977c0*/  ISETP.GT.AND P5, PT, R64, 0x7c, PT ;  /* 0x0000007c4000780c */ /* 0x000fc60003fa4270 */
[----:B------:R-:W4:Y:S01]  /*977d0*/  LDL.LU R220, [R1+0x2408] ;  /* 0x0024080001dc7983 */ /* 0x000f220000300800 */
[----:B------:R-:W-:Y:S01]  /*977e0*/  SEL R66, RZ, 0x4, !P3 ;  /* 0x00000004ff427807 */ /* 0x000fe20005800000 */
[----:B-1----:R-:W-:Y:S01]  /*977f0*/  IMAD.MOV.U32 R2, RZ, RZ, R196 ;  /* 0x000000ffff027224 */ /* 0x002fe200078e00c4 */
[----:B------:R-:W-:Y:S01]  /*97800*/  SEL R67, RZ, 0x4, !P5 ;  /* 0x00000004ff437807 */ /* 0x000fe20006800000 */
[----:B------:R-:W4:Y:S01]  /*97810*/  LDL.LU R203, [R1+0x27c8] ;  /* 0x0027c80001cb7983 */ /* 0x000f220000300800 */
[----:B------:R-:W-:-:S03]  /*97820*/  MOV R3, R197 ;  /* 0x000000c500037202 */ /* 0x000fc60000000f00 */
[----:B------:R-:W4:Y:S04]  /*97830*/  LDL.LU R202, [R1+0x27d4] ;  /* 0x0027d40001ca7983 */ /* 0x000f280000300800 */
[----:B---3--:R-:W3:Y:S04]  /*97840*/  LDL.LU R197, [R1+0x2400] ;  /* 0x0024000001c57983 */ /* 0x008ee80000300800 */
[----:B------:R-:W3:Y:S01]  /*97850*/  LDL.LU R196, [R1+0x240c] ;  /* 0x00240c0001c47983 */ /* 0x000ee20000300800 */
[----:B------:R-:W-:-:S03]  /*97860*/  IMAD.MOV.U32 R206, RZ, RZ, R105 ;  /* 0x000000ffffce7224 */ /* 0x000fc600078e0069 */
[----:B------:R-:W3:Y:S01]  /*97870*/  LDL.LU R201, [R1+0x27cc] ;  /* 0x0027cc0001c97983 */ /* 0x000ee20000300800 */
[----:B------:R-:W-:-:S03]  /*97880*/  IMAD.MOV.U32 R207, RZ, RZ, R104 ;  /* 0x000000ffffcf7224 */ /* 0x000fc600078e0068 */
[----:B------:R-:W3:Y:S04]  /*97890*/  LDL.LU R198, [R1+0x2404] ;  /* 0x0024040001c67983 */ /* 0x000ee80000300800 */
[----:B------:R1:W-:Y:S02]  /*978a0*/  LDGSTS.E [R65+0x36400], [R2.64], P4 ;  /* 0x3640000002417fae */ /* 0x0003e4000a121848 */
[----:B-1----:R-:W-:Y:S02]  /*978b0*/  SEL R2, R67, RZ, !P0 ;  /* 0x000000ff43027207 */ /* 0x002fe40004000000 */
[-C--:B--2---:R-:W-:Y:S02]  /*978c0*/  IADD3 R221, P3, R221, R199.reuse, RZ ;  /* 0x000000c7dddd7210 */ /* 0x084fe40007f7e0ff */
[----:B----4-:R-:W-:-:S03]  /*978d0*/  IADD3 R200, P5, R200, R199, RZ ;  /* 0x000000c7c8c87210 */ /* 0x010fc60007fbe0ff */
[----:B------:R-:W-:Y:S01]  /*978e0*/  STL [R1+0x27dc], R221 ;  /* 0x0027dcdd01007387 */ /* 0x000fe20000100800 */
[----:B------:R-:W-:-:S03]  /*978f0*/  IMAD.X R222, R222, 0x1, R0, P3 ;  /* 0x00000001dede7824 */ /* 0x000fc600018e0600 */
[----:B------:R1:W-:Y:S01]  /*97900*/  STL [R1+0x2414], R200 ;  /* 0x002414c801007387 */ /* 0x0003e20000100800 */
[----:B------:R-:W-:Y:S03]  /*97910*/  HMMA.1688.F32.TF32 R104, R160, R106, R60 ;  /* 0x0000006aa068723c */ /* 0x000fe6000008103c */
[----:B------:R-:W-:Y:S04]  /*97920*/  STL [R1+0x27d0], R222 ;  /* 0x0027d0de01007387 */ /* 0x000fe80000100800 */
[----:B------:R-:W2:Y:S04]  /*97930*/  LDL.LU.64 R62, [R1+0x2930] ;  /* 0x00293000013e7983 */ /* 0x000ea80000300a00 */
[----:B------:R-:W4:Y:S04]  /*97940*/  LDL.LU.64 R60, [R1+0x2928] ;  /* 0x00292800013c7983 */ /* 0x000f280000300a00 */
[----:B------:R-:W2:Y:S01]  /*97950*/  LDL.LU R67, [R1+0x27c0] ;  /* 0x0027c00001437983 */ /* 0x000ea20000300800 */
[----:B------:R-:W-:-:S02]  /*97960*/  SEL R3, R66, RZ, !P0 ;  /* 0x000000ff42037207 */ /* 0x000fc40004000000 */
[----:B------:R-:W-:Y:S01]  /*97970*/  ISETP.NE.U32.AND P3, PT, R2, RZ, PT ;  /* 0x000000ff0200720c */ /* 0x000fe20003f65070 */
[----:B------:R-:W-:Y:S01]  /*97980*/  IMAD.MOV.U32 R2, RZ, RZ, R221 ;  /* 0x000000ffff027224 */ /* 0x000fe200078e00dd */
[----:B------:R-:W-:Y:S01]  /*97990*/  ISETP.NE.U32.AND P4, PT, R3, RZ, PT ;  /* 0x000000ff0300720c */ /* 0x000fe20003f85070 */
[----:B------:R-:W-:Y:S02]  /*979a0*/  IMAD.MOV.U32 R3, RZ, RZ, R222 ;  /* 0x000000ffff037224 */ /* 0x000fe400078e00de */
[----:B------:R-:W-:Y:S01]  /*979b0*/  IMAD.X R220, R220, 0x1, R0, P5 ;  /* 0x00000001dcdc7824 */ /* 0x000fe200028e0600 */
[----:B------:R-:W-:Y:S02]  /*979c0*/  ISETP.GT.AND P5, PT, R64, 0x1, PT ;  /* 0x000000014000780c */ /* 0x000fe40003fa4270 */
[----:B------:R1:W-:Y:S02]  /*979d0*/  LDGSTS.E [R65+0x38000], [R2.64], P1 ;  /* 0x3800000002417fae */ /* 0x0003e40008921848 */
[----:B------:R-:W-:-:S02]  /*979e0*/  SEL R66, RZ, 0x4, !P5 ;  /* 0x00000004ff427807 */ /* 0x000fc40006800000 */
[----:B------:R-:W-:Y:S01]  /*979f0*/  IADD3 R202, P5, R202, R199, RZ ;  /* 0x000000c7caca7210 */ /* 0x000fe20007fbe0ff */
[----:B-1----:R-:W-:Y:S02]  /*97a00*/  IMAD.MOV.U32 R2, RZ, RZ, R200 ;  /* 0x000000ffff027224 */ /* 0x002fe400078e00c8 */
[----:B------:R-:W-:Y:S01]  /*97a10*/  IMAD.MOV.U32 R3, RZ, RZ, R220 ;  /* 0x000000ffff037224 */ /* 0x000fe200078e00dc */
[----:B------:R-:W-:-:S04]  /*97a20*/  IADD3.X R203, R203, R0, RZ, P5, !PT ;  /* 0x00000000cbcb7210 */ /* 0x000fc80002ffe4ff */
[----:B------:R1:W-:Y:S01]  /*97a30*/  LDGSTS.E [R65+0x38400], [R2.64], P1 ;  /* 0x3840000002417fae */ /* 0x0003e20008921848 */
[-C--:B---3--:R-:W-:Y:S02]  /*97a40*/  IADD3 R196, P1, R196, R199.reuse, RZ ;  /* 0x000000c7c4c47210 */ /* 0x088fe40007f3e0ff */
[----:B------:R-:W-:Y:S01]  /*97a50*/  IADD3 R201, P5, R201, R199, RZ ;  /* 0x000000c7c9c97210 */ /* 0x000fe20007fbe0ff */
[----:B------:R-:W-:Y:S02]  /*97a60*/  STL [R1+0x2408], R220 ;  /* 0x002408dc01007387 */ /* 0x000fe40000100800 */
[----:B------:R-:W-:Y:S02]  /*97a70*/  IMAD.X R197, R197, 0x1, R0, P1 ;  /* 0x00000001c5c57824 */ /* 0x000fe400008e0600 */
[----:B------:R-:W3:Y:S01]  /*97a80*/  LDL.LU R200, [R1+0x23f8] ;  /* 0x0023f80001c87983 */ /* 0x000ee20000300800 */
[----:B-1----:R-:W-:-:S03]  /*97a90*/  SEL R2, R66, RZ, !P0 ;  /* 0x000000ff42027207 */ /* 0x002fc60004000000 */
[----:B------:R-:W-:Y:S01]  /*97aa0*/  STL [R1+0x27d4], R202 ;  /* 0x0027d4ca01007387 */ /* 0x000fe20000100800 */
[----:B------:R-:W-:Y:S01]  /*97ab0*/  IMAD.MOV.U32 R3, RZ, RZ, R203 ;  /* 0x000000ffff037224 */ /* 0x000fe200078e00cb */
[----:B------:R-:W-:Y:S01]  /*97ac0*/  ISETP.NE.U32.AND P1, PT, R2, RZ, PT ;  /* 0x000000ff0200720c */ /* 0x000fe20003f25070 */
[----:B------:R-:W-:Y:S01]  /*97ad0*/  IMAD.MOV.U32 R2, RZ, RZ, R202 ;  /* 0x000000ffff027224 */ /* 0x000fe200078e00ca */
[----:B------:R-:W-:Y:S04]  /*97ae0*/  STL [R1+0x240c], R196 ;  /* 0x00240cc401007387 */ /* 0x000fe80000100800 */
[----:B------:R-:W-:Y:S04]  /*97af0*/  STL [R1+0x27c8], R203 ;  /* 0x0027c8cb01007387 */ /* 0x000fe80000100800 */
[----:B------:R-:W-:Y:S04]  /*97b00*/  STL [R1+0x27cc], R201 ;  /* 0x0027ccc901007387 */ /* 0x000fe80000100800 */
[----:B------:R1:W-:Y:S01]  /*97b10*/  STL [R1+0x2400], R197 ;  /* 0x002400c501007387 */ /* 0x0003e20000100800 */
[----:B------:R-:W-:Y:S03]  /*97b20*/  HMMA.1688.F32.TF32 R160, R160, R102, R204 ;  /* 0x00000066a0a0723c */ /* 0x000fe600000810cc */
[----:B------:R1:W-:Y:S02]  /*97b30*/  LDGSTS.E [R65+0x3a000], [R2.64], P2 ;  /* 0x3a00000002417fae */ /* 0x0003e40009121848 */
[----:B-1----:R-:W-:-:S02]  /*97b40*/  IMAD.MOV.U32 R3, RZ, RZ, R197 ;  /* 0x000000ffff037224 */ /* 0x002fc400078e00c5 */
[----:B------:R-:W-:-:S05]  /*97b50*/  IMAD.MOV.U32 R2, RZ, RZ, R196 ;  /* 0x000000ffff027224 */ /* 0x000fca00078e00c4 */
[----:B------:R1:W-:Y:S01]  /*97b60*/  LDGSTS.E [R65+0x3a400], [R2.64], P2 ;  /* 0x3a40000002417fae */ /* 0x0003e20009121848 */
[----:B--2---:R-:W-:Y:S01]  /*97b70*/  IMAD.X R67, R67, 0x1, R0, P5 ;  /* 0x0000000143437824 */ /* 0x004fe200028e0600 */
[----:B------:R-:W-:-:S04]  /*97b80*/  IADD3 R198, P5, R198, R199, RZ ;  /* 0x000000c7c6c67210 */ /* 0x000fc80007fbe0ff */
[----:B------:R-:W-:Y:S04]  /*97b90*/  STL [R1+0x27c0], R67 ;  /* 0x0027c04301007387 */ /* 0x000fe80000100800 */
[----:B------:R-:W-:Y:S04]  /*97ba0*/  STL [R1+0x2404], R198 ;  /* 0x002404c601007387 */ /* 0x000fe80000100800 */
[----:B------:R-:W2:Y:S04]  /*97bb0*/  LDL.LU R197, [R1+0x27bc] ;  /* 0x0027bc0001c57983 */ /* 0x000ea80000300800 */
[----:B------:R-:W2:Y:S04]  /*97bc0*/  LDL.LU R196, [R1+0x27c4] ;  /* 0x0027c40001c47983 */ /* 0x000ea80000300800 */
[----:B------:R-:W2:Y:S04]  /*97bd0*/  LDL.LU R103, [R1+0x23f4] ;  /* 0x0023f40001677983 */ /* 0x000ea80000300800 */
[----:B------:R-:W2:Y:S01]  /*97be0*/  LDL.LU R102, [R1+0x23fc] ;  /* 0x0023fc0001667983 */ /* 0x000ea20000300800 */
[----:B------:R-:W-:Y:S01]  /*97bf0*/  ISETP.GT.AND P2, PT, R64, 0x5, PT ;  /* 0x000000054000780c */ /* 0x000fe20003f44270 */
[----:B-1----:R-:W-:Y:S01]  /*97c00*/  IMAD.MOV.U32 R2, RZ, RZ, R201 ;  /* 0x000000ffff027224 */ /* 0x002fe200078e00c9 */
[----:B------:R-:W-:-:S02]  /*97c10*/  MOV R3, R67 ;  /* 0x0000004300037202 */ /* 0x000fc40000000f00 */
[----:B------:R-:W-:-:S03]  /*97c20*/  SEL R66, RZ, 0x4, !P2 ;  /* 0x00000004ff427807 */ /* 0x000fc60005000000 */
[----:B------:R1:W-:Y:S01]  /*97c30*/  LDGSTS.E [R65+0x3c000], [R2.64], P4 ;  /* 0x3c00000002417fae */ /* 0x0003e2000a121848 */
[----:B---3--:R-:W-:-:S05]  /*97c40*/  IMAD.X R200, R200, 0x1, R0, P5 ;  /* 0x00000001c8c87824 */ /* 0x008fca00028e0600 */
[----:B------:R3:W-:Y:S01]  /*97c50*/  STL [R1+0x23f8], R200 ;  /* 0x0023f8c801007387 */ /* 0x0007e20000100800 */
[----:B-1----:R-:W-:-:S03]  /*97c60*/  IMAD.MOV.U32 R3, RZ, RZ, R200 ;  /* 0x000000ffff037224 */ /* 0x002fc600078e00c8 */
[----:B------:R-:W2:Y:S01]  /*97c70*/  LDL.LU R202, [R1+0x27b8] ;  /* 0x0027b80001ca7983 */ /* 0x000ea20000300800 */
[----:B----4-:R-:W-:Y:S03]  /*97c80*/  HMMA.1688.F32.TF32 R164, R208, R60, R164 ;  /* 0x0000003cd0a4723c */ /* 0x010fe600000810a4 */
[----:B---3--:R-:W3:Y:S01]  /*97c90*/  LDL.LU R200, [R1+0x23f0] ;  /* 0x0023f00001c87983 */ /* 0x008ee20000300800 */
[-C--:B--2---:R-:W-:Y:S02]  /*97ca0*/  IADD3 R196, P2, R196, R199.reuse, RZ ;  /* 0x000000c7c4c47210 */ /* 0x084fe40007f5e0ff */
[----:B------:R-:W-:-:S03]  /*97cb0*/  IADD3 R102, P6, R102, R199, RZ ;  /* 0x000000c766667210 */ /* 0x000fc60007fde0ff */
[--C-:B------:R-:W-:Y:S01]  /*97cc0*/  IMAD.X R197, R197, 0x1, R0.reuse, P2 ;  /* 0x00000001c5c57824 */ /* 0x100fe200010e0600 */
[----:B------:R-:W-:Y:S01]  /*97cd0*/  STL [R1+0x27c4], R196 ;  /* 0x0027c4c401007387 */ /* 0x000fe20000100800 */
[----:B------:R-:W-:-:S03]  /*97ce0*/  IMAD.X R103, R103, 0x1, R0, P6 ;  /* 0x0000000167677824 */ /* 0x000fc600030e0600 */
[----:B------:R-:W-:Y:S04]  /*97cf0*/  STL [R1+0x23fc], R102 ;  /* 0x0023fc6601007387 */ /* 0x000fe80000100800 */
[----:B------:R1:W-:Y:S04]  /*97d00*/  STL [R1+0x27bc], R197 ;  /* 0x0027bcc501007387 */ /* 0x0003e80000100800 */
[----:B------:R2:W-:Y:S04]  /*97d10*/  STL [R1+0x23f4], R103 ;  /* 0x0023f46701007387 */ /* 0x0005e80000100800 */
[----:B------:R-:W4:Y:S04]  /*97d20*/  LDL.LU R61, [R1+0x27b0] ;  /* 0x0027b000013d7983 */ /* 0x000f280000300800 */
[----:B------:R-:W4:Y:S01]  /*97d30*/  LDL.LU R201, [R1+0x23e8] ;  /* 0x0023e80001c97983 */ /* 0x000f220000300800 */
[----:B------:R-:W-:Y:S01]  /*97d40*/  ISETP.GT.AND P5, PT, R64, 0x9, PT ;  /* 0x000000094000780c */ /* 0x000fe20003fa4270 */
[----:B------:R-:W-:-:S03]  /*97d50*/  IMAD.MOV.U32 R2, RZ, RZ, R198 ;  /* 0x000000ffff027224 */ /* 0x000fc600078e00c6 */
[----:B------:R-:W-:Y:S02]  /*97d60*/  SEL R67, RZ, 0x4, !P5 ;  /* 0x00000004ff437807 */ /* 0x000fe40006800000 */
[----:B------:R1:W-:Y:S02]  /*97d70*/  LDGSTS.E [R65+0x3c400], [R2.64], P4 ;  /* 0x3c40000002417fae */ /* 0x0003e4000a121848 */
[----:B-1----:R-:W-:Y:S02]  /*97d80*/  SEL R3, R66, RZ, !P0 ;  /* 0x000000ff42037207 */ /* 0x002fe40004000000 */
[----:B------:R-:W-:Y:S02]  /*97d90*/  SEL R2, R67, RZ, !P0 ;  /* 0x000000ff43027207 */ /* 0x000fe40004000000 */
[----:B------:R-:W-:Y:S01]  /*97da0*/  ISETP.NE.U32.AND P4, PT, R3, RZ, PT ;  /* 0x000000ff0300720c */ /* 0x000fe20003f85070 */
[----:B------:R-:W-:Y:S01]  /*97db0*/  IMAD.MOV.U32 R3, RZ, RZ, R197 ;  /* 0x000000ffff037224 */ /* 0x000fe200078e00c5 */
[----:B------:R-:W-:Y:S01]  /*97dc0*/  ISETP.NE.U32.AND P5, PT, R2, RZ, PT ;  /* 0x000000ff0200720c */ /* 0x000fe20003fa5070 */
[----:B------:R-:W-:Y:S01]  /*97dd0*/  IMAD.MOV.U32 R2, RZ, RZ, R196 ;  /* 0x000000ffff027224 */ /* 0x000fe200078e00c4 */
[----:B------:R-:W4:Y:S04]  /*97de0*/  LDL.LU R197, [R1+0x27a8] ;  /* 0x0027a80001c57983 */ /* 0x000f280000300800 */
[----:B------:R-:W4:Y:S04]  /*97df0*/  LDL.LU R66, [R1+0x27b4] ;  /* 0x0027b40001427983 */ /* 0x000f280000300800 */
[----:B------:R1:W-:Y:S04]  /*97e00*/  LDGSTS.E [R65+0x3e000], [R2.64], P3 ;  /* 0x3e00000002417fae */ /* 0x0003e80009921848 */
[----:B------:R-:W4:Y:S04]  /*97e10*/  LDL.LU R198, [R1+0x23e0] ;  /* 0x0023e00001c67983 */ /* 0x000f280000300800 */
[----:B------:R-:W4:Y:S01]  /*97e20*/  LDL.LU R196, [R1+0x23ec] ;  /* 0x0023ec0001c47983 */ /* 0x000f220000300800 */
[----:B-1----:R-:W-:-:S03]  /*97e30*/  IMAD.MOV.U32 R3, RZ, RZ, R103 ;  /* 0x000000ffff037224 */ /* 0x002fc600078e0067 */
[----:B--2---:R-:W2:Y:S01]  /*97e40*/  LDL.LU R103, [R1+0x27a0] ;  /* 0x0027a00001677983 */ /* 0x004ea20000300800 */
[----:B------:R-:W-:-:S03]  /*97e50*/  ISETP.GT.AND P2, PT, R64, 0xd, PT ;  /* 0x0000000d4000780c */ /* 0x000fc60003f44270 */
[----:B------:R-:W2:Y:S01]  /*97e60*/  LDL.LU R67, [R1+0x27ac] ;  /* 0x0027ac0001437983 */ /* 0x000ea20000300800 */
[----:B------:R-:W-:Y:S01]  /*97e70*/  IMAD.MOV.U32 R2, RZ, RZ, R102 ;  /* 0x000000ffff027224 */ /* 0x000fe200078e0066 */
[----:B------:R-:W-:Y:S02]  /*97e80*/  SEL R60, RZ, 0x4, !P2 ;  /* 0x00000004ff3c7807 */ /* 0x000fe40005000000 */
[-C--:B------:R-:W-:Y:S01]  /*97e90*/  IADD3 R202, P2, R202, R199.reuse, RZ ;  /* 0x000000c7caca7210 */ /* 0x080fe20007f5e0ff */
[----:B------:R-:W2:Y:S04]  /*97ea0*/  LDL.LU R102, [R1+0x23e4] ;  /* 0x0023e40001667983 */ /* 0x000ea80000300800 */
[----:B------:R1:W-:Y:S01]  /*97eb0*/  LDGSTS.E [R65+0x3e400], [R2.64], P3 ;  /* 0x3e40000002417fae */ /* 0x0003e20009921848 */
[----:B---3--:R-:W-:-:S03]  /*97ec0*/  IADD3 R200, P3, R200, R199, RZ ;  /* 0x000000c7c8c87210 */ /* 0x008fc60007f7e0ff */
[----:B------:R-:W-:Y:S01]  /*97ed0*/  STL [R1+0x27b8], R202 ;  /* 0x0027b8ca01007387 */ /* 0x000fe20000100800 */
[----:B------:R-:W-:Y:S03]  /*97ee0*/  HMMA.1688.F32.TF32 R168, R208, R124, R168 ;  /* 0x0000007cd0a8723c */ /* 0x000fe600000810a8 */
[----:B------:R-:W-:Y:S01]  /*97ef0*/  STL [R1+0x23f0], R200 ;  /* 0x0023f0c801007387 */ /* 0x000fe20000100800 */
[--C-:B----4-:R-:W-:Y:S02]  /*97f00*/  IMAD.X R61, R61, 0x1, R0.reuse, P2 ;  /* 0x000000013d3d7824 */ /* 0x110fe400010e0600 */
[----:B------:R-:W-:-:S03]  /*97f10*/  IMAD.X R201, R201, 0x1, R0, P3 ;  /* 0x00000001c9c97824 */ /* 0x000fc600018e0600 */
[----:B------:R3:W-:Y:S04]  /*97f20*/  STL [R1+0x27b0], R61 ;  /* 0x0027b03d01007387 */ /* 0x0007e80000100800 */
[----:B------:R-:W-:Y:S04]  /*97f30*/  STL [R1+0x23e8], R201 ;  /* 0x0023e8c901007387 */ /* 0x000fe80000100800 */
[----:B------:R-:W4:Y:S04]  /*97f40*/  LDL.LU R124, [R1+0x23d8] ;  /* 0x0023d800017c7983 */ /* 0x000f280000300800 */
[----:B------:R-:W3:Y:S01]  /*97f50*/  S2R R203, SR_TID.X ;  /* 0x0000000000cb7919 */ /* 0x000ee20000002100 */
[----:B-1----:R-:W-:Y:S01]  /*97f60*/  IMAD.U32 R2, RZ, RZ, UR5 ;  /* 0x00000005ff027e24 */ /* 0x002fe2000f8e00ff */
[----:B------:R-:W-:Y:S01]  /*97f70*/  SEL R3, R60, RZ, !P0 ;  /* 0x000000ff3c037207 */ /* 0x000fe20004000000 */
[----:B------:R-:W-:Y:S01]  /*97f80*/  IMAD.MOV.U32 R60, RZ, RZ, R202 ;  /* 0x000000ffff3c7224 */ /* 0x000fe200078e00ca */
[----:B------:R-:W-:-:S02]  /*97f90*/  ISETP.GT.AND P3, PT, R64, 0x11, PT ;  /* 0x000000114000780c */ /* 0x000fc40003f64270 */
[----:B------:R-:W-:Y:S02]  /*97fa0*/  ISETP.NE.U32.AND P2, PT, R3, RZ, PT ;  /* 0x000000ff0300720c */ /* 0x000fe40003f45070 */
[----:B---3--:R-:W-:-:S04]  /*97fb0*/  LOP3.LUT R203, R203, 0xff, RZ, 0xc0, !PT ;  /* 0x000000ffcbcb7812 */ /* 0x008fc800078ec0ff */
[----:B------:R-:W-:-:S04]  /*97fc0*/  SHF.L.U32 R203, R203, 0x2, RZ ;  /* 0x00000002cbcb7819 */ /* 0x000fc800000006ff */
[----:B------:R-:W-:-:S05]  /*97fd0*/  LOP3.LUT R203, R203, 0x20, RZ, 0x3c, !PT ;  /* 0x00000020cbcb7812 */ /* 0x000fca00078e3cff */
[----:B------:R-:W-:Y:S01]  /*97fe0*/  IMAD R2, R2, 0x40000, R203 ;  /* 0x0004000002027824 */ /* 0x000fe200078e02cb */
[----:B------:R-:W-:Y:S02]  /*97ff0*/  SEL R3, RZ, 0x4, !P3 ;  /* 0x00000004ff037807 */ /* 0x000fe40005800000 */
[-C--:B------:R-:W-:Y:S02]  /*98000*/  IADD3 R66, P3, R66, R199.reuse, RZ ;  /* 0x000000c742427210 */ /* 0x080fe40007f7e0ff */
[----:B------:R1:W-:Y:S03]  /*98010*/  LDGSTS.E [R2+0x800], [R60.64], P1 ;  /* 0x008000003c027fae */ /* 0x0003e60008921848 */
[----:B------:R-:W-:Y:S01]  /*98020*/  IMAD.X R197, R197, 0x1, R0, P3 ;  /* 0x00000001c5c57824 */ /* 0x000fe200018e0600 */
[----:B--2---:R-:W-:Y:S01]  /*98030*/  IADD3 R67, P3, R67, R199, RZ ;  /* 0x000000c743437210 */ /* 0x004fe20007f7e0ff */
[----:B-1----:R-:W-:-:S02]  /*98040*/  IMAD.MOV.U32 R60, RZ, RZ, R200 ;  /* 0x000000ffff3c7224 */ /* 0x002fc400078e00c8 */
[----:B------:R-:W-:-:S05]  /*98050*/  IMAD.MOV.U32 R61, RZ, RZ, R201 ;  /* 0x000000ffff3d7224 */ /* 0x000fca00078e00c9 */
[----:B------:R1:W-:Y:S01]  /*98060*/  LDGSTS.E [R2+0xc00], [R60.64], P1 ;  /* 0x00c000003c027fae */ /* 0x0003e20008921848 */
[-C--:B------:R-:W-:Y:S01]  /*98070*/  IADD3 R196, P1, R196, R199.reuse, RZ ;  /* 0x000000c7c4c47210 */ /* 0x080fe20007f3e0ff */
[----:B------:R-:W-:Y:S02]  /*98080*/  IMAD.X R103, R103, 0x1, R0, P3 ;  /* 0x0000000167677824 */ /* 0x000fe400018e0600 */
[----:B------:R-:W-:Y:S01]  /*98090*/  STL [R1+0x27b4], R66 ;  /* 0x0027b44201007387 */ /* 0x000fe20000100800 */
[----:B------:R-:W-:Y:S01]  /*980a0*/  IADD3.X R198, R198, R0, RZ, P1, !PT ;  /* 0x00000000c6c67210 */ /* 0x000fe20000ffe4ff */
[----:B------:R-:W-:Y:S02]  /*980b0*/  HMMA.1688.F32.TF32 R172, R208, R32, R172 ;  /* 0x00000020d0ac723c */ /* 0x000fe400000810ac */
[----:B------:R-:W-:Y:S01]  /*980c0*/  STL [R1+0x23ec], R196 ;  /* 0x0023ecc401007387 */ /* 0x000fe20000100800 */
[----:B------:R-:W-:-:S03]  /*980d0*/  IADD3 R102, P3, R102, R199, RZ ;  /* 0x000000c766667210 */ /* 0x000fc60007f7e0ff */
[----:B------:R2:W-:Y:S01]  /*980e0*/  STL [R1+0x27a8], R197 ;  /* 0x0027a8c501007387 */ /* 0x0005e20000100800 */
[----:B------:R-:W-:-:S03]  /*980f0*/  IMAD.MOV.U32 R33, RZ, RZ, R197 ;  /* 0x000000ffff217224 */ /* 0x000fc600078e00c5 */
[----:B------:R-:W-:Y:S01]  /*98100*/  STL [R1+0x27ac], R67 ;  /* 0x0027ac4301007387 */ /* 0x000fe20000100800 */
[----:B------:R-:W-:-:S03]  /*98110*/  IMAD.MOV.U32 R32, RZ, RZ, R66 ;  /* 0x000000ffff207224 */ /* 0x000fc600078e0042 */
[----:B------:R-:W-:Y:S04]  /*98120*/  STL [R1+0x23e0], R198 ;  /* 0x0023e0c601007387 */ /* 0x000fe80000100800 */
[----:B--2---:R-:W2:Y:S04]  /*98130*/  LDL.LU R197, [R1+0x2798] ;  /* 0x0027980001c57983 */ /* 0x004ea80000300800 */
[----:B------:R3:W-:Y:S04]  /*98140*/  STL [R1+0x27a0], R103 ;  /* 0x0027a06701007387 */ /* 0x0007e80000100800 */
[----:B------:R-:W2:Y:S04]  /*98150*/  LDL.LU R66, [R1+0x27a4] ;  /* 0x0027a40001427983 */ /* 0x000ea80000300800 */
[----:B------:R-:W-:Y:S04]  /*98160*/  STL [R1+0x23e4], R102 ;  /* 0x0023e46601007387 */ /* 0x000fe80000100800 */
[----:B------:R-:W2:Y:S04]  /*98170*/  LDL.LU R65, [R1+0x23d0] ;  /* 0x0023d00001417983 */ /* 0x000ea80000300800 */
[----:B-1----:R-:W2:Y:S04]  /*98180*/  LDL.LU R61, [R1+0x23dc] ;  /* 0x0023dc00013d7983 */ /* 0x002ea80000300800 */
[----:B------:R1:W-:Y:S02]  /*98190*/  LDGSTS.E [R2+0x2800], [R32.64], P4 ;  /* 0x0280000020027fae */ /* 0x0003e4000a121848 */
[----:B-1----:R-:W-:-:S02]  /*981a0*/  IMAD.MOV.U32 R32, RZ, RZ, R196 ;  /* 0x000000ffff207224 */ /* 0x002fc400078e00c4 */
[----:B------:R-:W-:-:S05]  /*981b0*/  IMAD.MOV.U32 R33, RZ, RZ, R198 ;  /* 0x000000ffff217224 */ /* 0x000fca00078e00c6 */
[----:B------:R1:W-:Y:S02]  /*981c0*/  LDGSTS.E [R2+0x2c00], [R32.64], P4 ;  /* 0x02c0000020027fae */ /* 0x0003e4000a121848 */
[----:B-1----:R-:W-:Y:S02]  /*981d0*/  IMAD.MOV.U32 R32, RZ, RZ, R67 ;  /* 0x000000ffff207224 */ /* 0x002fe400078e0043 */
[----:B------:R-:W-:-:S05]  /*981e0*/  IMAD.MOV.U32 R33, RZ, RZ, R103 ;  /* 0x000000ffff217224 */ /* 0x000fca00078e0067 */
[----:B------:R1:W-:Y:S02]  /*981f0*/  LDGSTS.E [R2+0x4800], [R32.64], P5 ;  /* 0x0480000020027fae */ /* 0x0003e4000a921848 */
[----:B-1----:R-:W-:Y:S01]  /*98200*/  MOV R32, R102 ;  /* 0x0000006600207202 */ /* 0x002fe20000000f00 */
[----:B----4-:R-:W-:-:S05]  /*98210*/  IMAD.X R124, R124, 0x1, R0, P3 ;  /* 0x000000017c7c7824 */ /* 0x010fca00018e0600 */
[----:B------:R1:W-:Y:S04]  /*98220*/  STL [R1+0x23d8], R124 ;  /* 0x0023d87c01007387 */ /* 0x0003e80000100800 */
[----:B---3--:R-:W4:Y:S04]  /*98230*/  LDL.LU R103, [R1+0x2790] ;  /* 0x0027900001677983 */ /* 0x008f280000300800 */
[----:B------:R-:W4:Y:S01]  /*98240*/  LDL.LU R67, [R1+0x279c] ;  /* 0x00279c0001437983 */ /* 0x000f220000300800 */
[----:B------:R-:W-:-:S03]  /*98250*/  IMAD.MOV.U32 R33, RZ, RZ, R124 ;  /* 0x000000ffff217224 */ /* 0x000fc600078e007c */
[----:B------:R-:W4:Y:S04]  /*98260*/  LDL.LU R196, [R1+0x23c8] ;  /* 0x0023c80001c47983 */ /* 0x000f280000300800 */
[----:B------:R-:W4:Y:S04]  /*98270*/  LDL.LU R125, [R1+0x23d4] ;  /* 0x0023d400017d7983 */ /* 0x000f280000300800 */
[----:B-1----:R-:W4:Y:S04]  /*98280*/  LDL.LU R124, [R1+0x2788] ;  /* 0x00278800017c7983 */ /* 0x002f280000300800 */
[----:B------:R-:W4:Y:S01]  /*98290*/  LDL.LU R102, [R1+0x2794] ;  /* 0x0027940001667983 */ /* 0x000f220000300800 */
[----:B------:R-:W-:-:S02]  /*982a0*/  SEL R3, R3, RZ, !P0 ;  /* 0x000000ff03037207 */ /* 0x000fc40004000000 */
[C---:B------:R-:W-:Y:S01]  /*982b0*/  ISETP.GT.AND P3, PT, R64.reuse, 0x15, PT ;  /* 0x000000154000780c */ /* 0x040fe20003f64270 */
[----:B------:R1:W-:Y:S01]  /*982c0*/  LDGSTS.E [R2+0x4c00], [R32.64], P5 ;  /* 0x04c0000020027fae */ /* 0x0003e2000a921848 */
[----:B------:R-:W-:Y:S02]  /*982d0*/  ISETP.NE.U32.AND P1, PT, R3, RZ, PT ;  /* 0x000000ff0300720c */ /* 0x000fe40003f25070 */
[----:B------:R-:W-:Y:S02]  /*982e0*/  SEL R3, RZ, 0x4, !P3 ;  /* 0x00000004ff037807 */ /* 0x000fe40005800000 */
[----:B------:R-:W-:-:S04]  /*982f0*/  ISETP.GT.AND P4, PT, R64, 0x19, PT ;  /* 0x000000194000780c */ /* 0x000fc80003f84270 */
[----:B------:R-:W-:Y:S02]  /*98300*/  SEL R60, RZ, 0x4, !P4 ;  /* 0x00000004ff3c7807 */ /* 0x000fe40006000000 */
[----:B-1----:R-:W-:Y:S02]  /*98310*/  SEL R32, R3, RZ, !P0 ;  /* 0x000000ff03207207 */ /* 0x002fe40004000000 */
[----:B------:R-:W-:Y:S02]  /*98320*/  SEL R3, R60, RZ, !P0 ;  /* 0x000000ff3c037207 */ /* 0x000fe40004000000 */
[----:B------:R-:W-:Y:S01]  /*98330*/  ISETP.NE.U32.AND P4, PT, R32, RZ, PT ;  /* 0x000000ff2000720c */ /* 0x000fe20003f85070 */
[----:B------:R-:W-:Y:S01]  /*98340*/  HMMA.1688.F32.TF32 R176, R208, R84, R176 ;  /* 0x00000054d0b0723c */ /* 0x000fe200000810b0 */
[----:B--2---:R-:W-:-:S05]  /*98350*/  IADD3 R66, P3, R66, R199, RZ ;  /* 0x000000c742427210 */ /* 0x004fca0007f7e0ff */
[----:B------:R-:W-:Y:S02]  /*98360*/  IMAD.X R197, R197, 0x1, R0, P3 ;  /* 0x00000001c5c57824 */ /* 0x000fe400018e0600 */
[----:B------:R-:W-:Y:S01]  /*98370*/  IMAD.MOV.U32 R32, RZ, RZ, R66 ;  /* 0x000000ffff207224 */ /* 0x000fe200078e0042 */
[----:B------:R-:W-:Y:S01]  /*98380*/  IADD3 R61, P5, R61, R199, RZ ;  /* 0x000000c73d3d7210 */ /* 0x000fe20007fbe0ff */
[----:B------:R-:W-:-:S04]  /*98390*/  IMAD.MOV.U32 R33, RZ, RZ, R197 ;  /* 0x000000ffff217224 */ /* 0x000fc800078e00c5 */
[----:B------:R-:W-:Y:S01]  /*983a0*/  IMAD.X R65, R65, 0x1, R0, P5 ;  /* 0x0000000141417824 */ /* 0x000fe200028e0600 */
[----:B------:R-:W-:Y:S01]  /*983b0*/  ISETP.GT.AND P5, PT, R64, 0x1d, PT ;  /* 0x0000001d4000780c */ /* 0x000fe20003fa4270 */
[----:B------:R1:W-:Y:S01]  /*983c0*/  LDGSTS.E [R2+0x6800], [R32.64], P2 ;  /* 0x0680000020027fae */ /* 0x0003e20009121848 */
[----:B------:R-:W-:Y:S02]  /*983d0*/  ISETP.NE.U32.AND P3, PT, R3, RZ, PT ;  /* 0x000000ff0300720c */ /* 0x000fe40003f65070 */
[----:B------:R-:W-:Y:S01]  /*983e0*/  SEL R3, RZ, 0x4, !P5 ;  /* 0x00000004ff037807 */ /* 0x000fe20006800000 */
[----:B------:R2:W-:Y:S04]  /*983f0*/  STL [R1+0x27a4], R66 ;  /* 0x0027a44201007387 */ /* 0x0005e80000100800 */
[----:B------:R-:W-:Y:S01]  /*98400*/  STL [R1+0x23dc], R61 ;  /* 0x0023dc3d01007387 */ /* 0x000fe20000100800 */
[----:B-1----:R-:W-:-:S02]  /*98410*/  IMAD.MOV.U32 R32, RZ, RZ, R61 ;  /* 0x000000ffff207224 */ /* 0x002fc400078e003d */
[----:B------:R-:W-:Y:S01]  /*98420*/  IMAD.MOV.U32 R33, RZ, RZ, R65 ;  /* 0x000000ffff217224 */ /* 0x000fe200078e0041 */
[----:B------:R-:W-:Y:S04]  /*98430*/  STL [R1+0x2798], R197 ;  /* 0x002798c501007387 */ /* 0x000fe80000100800 */
[----:B------:R1:W-:Y:S04]  /*98440*/  STL [R1+0x23d0], R65 ;  /* 0x0023d04101007387 */ /* 0x0003e80000100800 */
[----:B------:R1:W-:Y:S04]  /*98450*/  LDGSTS.E [R2+0x6c00], [R32.64], P2 ;  /* 0x06c0000020027fae */ /* 0x0003e80009121848 */
[----:B------:R-:W3:Y:S04]  /*98460*/  LDL.LU R84, [R1+0x23c0] ;  /* 0x0023c00001547983 */ /* 0x000ee80000300800 */
[----:B--2---:R-:W2:Y:S04]  /*98470*/  LDL.LU R66, [R1+0x23cc] ;  /* 0x0023cc0001427983 */ /* 0x004ea80000300800 */
[----:B-1----:R-:W3:Y:S04]  /*98480*/  LDL.LU R65, [R1+0x2780] ;  /* 0x0027800001417983 */ /* 0x002ee80000300800 */
[----:B------:R-:W3:Y:S01]  /*98490*/  LDL.LU R61, [R1+0x278c] ;  /* 0x00278c00013d7983 */ /* 0x000ee20000300800 */
[----:B----4-:R-:W-:-:S05]  /*984a0*/  IADD3 R67, P5, R67, R199, RZ ;  /* 0x000000c743437210 */ /* 0x010fca0007fbe0ff */
[----:B------:R-:W-:Y:S01]  /*984b0*/  IMAD.X R103, R103, 0x1, R0, P5 ;  /* 0x0000000167677824 */ /* 0x000fe200028e0600 */
[-C--:B------:R-:W-:Y:S01]  /*984c0*/  IADD3 R125, P2, R125, R199.reuse, RZ ;  /* 0x000000c77d7d7210 */ /* 0x080fe20007f5e0ff */
[----:B------:R-:W-:Y:S03]  /*984d0*/  STL [R1+0x279c], R67 ;  /* 0x00279c4301007387 */ /* 0x000fe60000100800 */
[----:B------:R-:W-:Y:S02]  /*984e0*/  IADD3.X R196, R196, R0, RZ, P2, !PT ;  /* 0x00000000c4c47210 */ /* 0x000fe400017fe4ff */
[----:B------:R-:W-:Y:S01]  /*984f0*/  IADD3 R102, P5, R102, R199, RZ ;  /* 0x000000c766667210 */ /* 0x000fe20007fbe0ff */
[----:B------:R-:W-:Y:S01]  /*98500*/  STL [R1+0x23d4], R125 ;  /* 0x0023d47d01007387 */ /* 0x000fe20000100800 */
[----:B------:R-:W-:-:S03]  /*98510*/  IMAD.MOV.U32 R33, RZ, RZ, R103 ;  /* 0x000000ffff217224 */ /* 0x000fc600078e0067 */
[----:B------:R-:W-:Y:S01]  /*98520*/  IMAD.X R124, R124, 0x1, R0, P5 ;  /* 0x000000017c7c7824 */ /* 0x000fe200028e0600 */
[----:B------:R1:W-:Y:S01]  /*98530*/  STL [R1+0x2790], R103 ;  /* 0x0027906701007387 */ /* 0x0003e20000100800 */
[----:B------:R-:W-:-:S03]  /*98540*/  IMAD.MOV.U32 R32, RZ, RZ, R67 ;  /* 0x000000ffff207224 */ /* 0x000fc600078e0043 */
[----:B------:R2:W-:Y:S04]  /*98550*/  STL [R1+0x2794], R102 ;  /* 0x0027946601007387 */ /* 0x0005e80000100800 */
[----:B------:R-:W-:Y:S04]  /*98560*/  STL [R1+0x23c8], R196 ;  /* 0x0023c8c401007387 */ /* 0x000fe80000100800 */
[----:B-1----:R-:W4:Y:S04]  /*98570*/  LDL.LU R103, [R1+0x23b8] ;  /* 0x0023b80001677983 */ /* 0x002f280000300800 */
[----:B------:R-:W-:Y:S04]  /*98580*/  STL [R1+0x2788], R124 ;  /* 0x0027887c01007387 */ /* 0x000fe80000100800 */
[----:B------:R-:W4:Y:S04]  /*98590*/  LDL.LU R67, [R1+0x23c4] ;  /* 0x0023c40001437983 */ /* 0x000f280000300800 */
[----:B------:R1:W-:Y:S01]  /*985a0*/  LDGSTS.E [R2+0x8800], [R32.64], P1 ;  /* 0x0880000020027fae */ /* 0x0003e20008921848 */
[----:B------:R-:W-:Y:S01]  /*985b0*/  SEL R3, R3, RZ, !P0 ;  /* 0x000000ff03037207 */ /* 0x000fe20004000000 */
[----:B-1----:R-:W-:-:S02]  /*985c0*/  IMAD.MOV.U32 R32, RZ, RZ, R125 ;  /* 0x000000ffff207224 */ /* 0x002fc400078e007d */
[----:B------:R-:W-:Y:S01]  /*985d0*/  IMAD.MOV.U32 R33, RZ, RZ, R196 ;  /* 0x000000ffff217224 */ /* 0x000fe200078e00c4 */
[----:B------:R-:W-:-:S04]  /*985e0*/  ISETP.NE.U32.AND P2, PT, R3, RZ, PT ;  /* 0x000000ff0300720c */ /* 0x000fc80003f45070 */
[----:B------:R1:W-:Y:S01]  /*985f0*/  LDGSTS.E [R2+0x8c00], [R32.64], P1 ;  /* 0x08c0000020027fae */ /* 0x0003e20008921848 */
[----:B------:R-:W-:-:S04]  /*98600*/  ISETP.GT.AND P1, PT, R64, 0x21, PT ;  /* 0x000000214000780c */ /* 0x000fc80003f24270 */
[----:B------:R-:W-:Y:S01]  /*98610*/  SEL R3, RZ, 0x4, !P1 ;  /* 0x00000004ff037807 */ /* 0x000fe20004800000 */
[----:B------:R-:W-:Y:S01]  /*98620*/  HMMA.1688.F32.TF32 R180, R208, R128, R180 ;  /* 0x00000080d0b4723c */ /* 0x000fe200000810b4 */
[----:B-1----:R-:W-:Y:S02]  /*98630*/  IMAD.MOV.U32 R32, RZ, RZ, R102 ;  /* 0x000000ffff207224 */ /* 0x002fe400078e0066 */
[----:B------:R-:W-:-:S05]  /*98640*/  IMAD.MOV.U32 R33, RZ, RZ, R124 ;  /* 0x000000ffff217224 */ /* 0x000fca00078e007c */
[----:B------:R1:W-:Y:S01]  /*98650*/  LDGSTS.E [R2+0xa800], [R32.64], P4 ;  /* 0x0a80000020027fae */ /* 0x0003e2000a121848 */
[----:B------:R-:W-:Y:S01]  /*98660*/  HMMA.1688.F32.TF32 R184, R208, R24, R184 ;  /* 0x00000018d0b8723c */ /* 0x000fe200000810b8 */
[----:B--2---:R-:W-:-:S05]  /*98670*/  IADD3 R66, P5, R66, R199, RZ ;  /* 0x000000c742427210 */ /* 0x004fca0007fbe0ff */
[----:B---3--:R-:W-:Y:S01]  /*98680*/  IMAD.X R84, R84, 0x1, R0, P5 ;  /* 0x0000000154547824 */ /* 0x008fe200028e0600 */
[----:B------:R-:W-:Y:S01]  /*98690*/  ISETP.GT.AND P5, PT, R64, 0x25, PT ;  /* 0x000000254000780c */ /* 0x000fe20003fa4270 */
[----:B------:R-:W-:Y:S01]  /*986a0*/  STL [R1+0x23cc], R66 ;  /* 0x0023cc4201007387 */ /* 0x000fe20000100800 */
[----:B------:R-:W-:Y:S02]  /*986b0*/  IADD3 R61, P1, R61, R199, RZ ;  /* 0x000000c73d3d7210 */ /* 0x000fe40007f3e0ff */
[----:B------:R-:W-:Y:S01]  /*986c0*/  SEL R60, RZ, 0x4, !P5 ;  /* 0x00000004ff3c7807 */ /* 0x000fe20006800000 */
[----:B------:R2:W-:Y:S04]  /*986d0*/  STL [R1+0x23c0], R84 ;  /* 0x0023c05401007387 */ /* 0x0005e80000100800 */
[----:B------:R-:W3:Y:S01]  /*986e0*/  LDL.LU R125, [R1+0x2784] ;  /* 0x00278400017d7983 */ /* 0x000ee20000300800 */
[----:B-1----:R-:W-:-:S03]  /*986f0*/  IMAD.MOV.U32 R33, RZ, RZ, R84 ;  /* 0x000000ffff217224 */ /* 0x002fc600078e0054 */
[----:B------:R-:W3:Y:S01]  /*98700*/  LDL.LU R85, [R1+0x23bc] ;  /* 0x0023bc0001557983 */ /* 0x000ee20000300800 */
[----:B------:R-:W-:Y:S01]  /*98710*/  IMAD.X R65, R65, 0x1, R0, P1 ;  /* 0x0000000141417824 */ /* 0x000fe200008e0600 */
[----:B------:R-:W-:Y:S02]  /*98720*/  MOV R32, R66 ;  /* 0x0000004200207202 */ /* 0x000fe40000000f00 */
[----:B------:R-:W3:Y:S04]  /*98730*/  LDL.LU R128, [R1+0x2778] ;  /* 0x0027780001807983 */ /* 0x000ee80000300800 */
[----:B------:R-:W3:Y:S04]  /*98740*/  LDL.LU R102, [R1+0x23b0] ;  /* 0x0023b00001667983 */ /* 0x000ee80000300800 */
[----:B--2---:R-:W2:Y:S04]  /*98750*/  LDL.LU R84, [R1+0x2770] ;  /* 0x0027700001547983 */ /* 0x004ea80000300800 */
[----:B------:R-:W2:Y:S01]  /*98760*/  LDL.LU R66, [R1+0x277c] ;  /* 0x00277c0001427983 */ /* 0x000ea20000300800 */
[----:B------:R-:W-:-:S03]  /*98770*/  IMAD.MOV.U32 R25, RZ, RZ, R65 ;  /* 0x000000ffff197224 */ /* 0x000fc600078e0041 */
[----:B------:R-:W-:Y:S01]  /*98780*/  STL [R1+0x278c], R61 ;  /* 0x00278c3d01007387 */ /* 0x000fe20000100800 */
[----:B------:R-:W-:-:S03]  /*98790*/  IMAD.MOV.U32 R24, RZ, RZ, R61 ;  /* 0x000000ffff187224 */ /* 0x000fc600078e003d */
[----:B------:R1:W-:Y:S04]  /*987a0*/  LDGSTS.E [R2+0xac00], [R32.64], P4 ;  /* 0x0ac0000020027fae */ /* 0x0003e8000a121848 */
[----:B------:R1:W-:Y:S01]  /*987b0*/  LDGSTS.E [R2+0xc800], [R24.64], P3 ;  /* 0x0c80000018027fae */ /* 0x0003e20009921848 */
[----:B----4-:R-:W-:-:S05]  /*987c0*/  IADD3 R67, P5, R67, R199, RZ ;  /* 0x000000c743437210 */ /* 0x010fca0007fbe0ff */
[----:B------:R-:W-:Y:S01]  /*987d0*/  IMAD.X R103, R103, 0x1, R0, P5 ;  /* 0x0000000167677824 */ /* 0x000fe200028e0600 */
[----:B------:R-:W-:Y:S04]  /*987e0*/  STL [R1+0x23c4], R67 ;  /* 0x0023c44301007387 */ /* 0x000fe80000100800 */
[----:B------:R4:W-:Y:S04]  /*987f0*/  STL [R1+0x2780], R65 ;  /* 0x0027804101007387 */ /* 0x0009e80000100800 */
[----:B------:R1:W-:Y:S04]  /*98800*/  STL [R1+0x23b8], R103 ;  /* 0x0023b86701007387 */ /* 0x0003e80000100800 */
[----:B----4-:R-:W4:Y:S04]  /*98810*/  LDL.LU R65, [R1+0x23a8] ;  /* 0x0023a80001417983 */ /* 0x010f280000300800 */
[----:B------:R-:W4:Y:S01]  /*98820*/  LDL.LU R61, [R1+0x23b4] ;  /* 0x0023b400013d7983 */ /* 0x000f220000300800 */
[----:B-1----:R-:W-:-:S02]  /*98830*/  SEL R32, R3, RZ, !P0 ;  /* 0x000000ff03207207 */ /* 0x002fc40004000000 */
[----:B------:R-:W-:Y:S02]  /*98840*/  SEL R3, R60, RZ, !P0 ;  /* 0x000000ff3c037207 */ /* 0x000fe40004000000 */
[----:B------:R-:W-:Y:S01]  /*98850*/  ISETP.GT.AND P5, PT, R64, 0x29, PT ;  /* 0x000000294000780c */ /* 0x000fe20003fa4270 */
[----:B------:R-:W-:Y:S01]  /*98860*/  IMAD.MOV.U32 R24, RZ, RZ, R67 ;  /* 0x000000ffff187224 */ /* 0x000fe200078e0043 */
[----:B------:R-:W-:Y:S01]  /*98870*/  ISETP.NE.U32.AND P1, PT, R3, RZ, PT ;  /* 0x000000ff0300720c */ /* 0x000fe20003f25070 */
[----:B------:R-:W-:Y:S01]  /*98880*/  IMAD.MOV.U32 R25, RZ, RZ, R103 ;  /* 0x000000ffff197224 */ /* 0x000fe200078e0067 */
[----:B------:R-:W-:Y:S01]  /*98890*/  SEL R3, RZ, 0x4, !P5 ;  /* 0x00000004ff037807 */ /* 0x000fe20006800000 */
[----:B------:R-:W4:Y:S04]  /*988a0*/  LDL.LU R124, [R1+0x2768] ;  /* 0x00276800017c7983 */ /* 0x000f280000300800 */
[----:B------:R-:W4:Y:S04]  /*988b0*/  LDL.LU R103, [R1+0x2774] ;  /* 0x0027740001677983 */ /* 0x000f280000300800 */
[----:B------:R1:W-:Y:S01]  /*988c0*/  LDGSTS.E [R2+0xcc00], [R24.64], P3 ;  /* 0x0cc0000018027fae */ /* 0x0003e20009921848 */
[----:B------:R-:W-:Y:S01]  /*988d0*/  ISETP.NE.U32.AND P4, PT, R32, RZ, PT ;  /* 0x000000ff2000720c */ /* 0x000fe20003f85070 */
[----:B------:R-:W-:Y:S01]  /*988e0*/  HMMA.1688.F32.TF32 R188, R208, R36, R188 ;  /* 0x00000024d0bc723c */ /* 0x000fe200000810bc */
[----:B---3--:R-:W-:-:S02]  /*988f0*/  IADD3 R125, P5, R125, R199, RZ ;  /* 0x000000c77d7d7210 */ /* 0x008fc40007fbe0ff */
[----:B------:R-:W-:-:S03]  /*98900*/  IADD3 R85, P3, R85, R199, RZ ;  /* 0x000000c755557210 */ /* 0x000fc60007f7e0ff */
[----:B------:R-:W-:Y:S01]  /*98910*/  STL [R1+0x2784], R125 ;  /* 0x0027847d01007387 */ /* 0x000fe20000100800 */
[----:B------:R-:W-:-:S03]  /*98920*/  IMAD.X R128, R128, 0x1, R0, P5 ;  /* 0x0000000180807824 */ /* 0x000fc600028e0600 */
[----:B------:R-:W3:Y:S01]  /*98930*/  LDL.LU R67, [R1+0x23a0] ;  /* 0x0023a00001437983 */ /* 0x000ee20000300800 */
[----:B-1----:R-:W-:-:S03]  /*98940*/  IMAD.MOV.U32 R24, RZ, RZ, R125 ;  /* 0x000000ffff187224 */ /* 0x002fc600078e007d */
[----:B------:R-:W3:Y:S01]  /*98950*/  LDL.LU R60, [R1+0x23ac] ;  /* 0x0023ac00013c7983 */ /* 0x000ee20000300800 */
[----:B------:R-:W-:Y:S01]  /*98960*/  IMAD.MOV.U32 R25, RZ, RZ, R128 ;  /* 0x000000ffff197224 */ /* 0x000fe200078e0080 */
[----:B------:R-:W-:Y:S02]  /*98970*/  IADD3.X R102, R102, R0, RZ, P3, !PT ;  /* 0x0000000066667210 */ /* 0x000fe40001ffe4ff */
[----:B--2---:R-:W-:Y:S01]  /*98980*/  IADD3 R66, P5, R66, R199, RZ ;  /* 0x000000c742427210 */ /* 0x004fe20007fbe0ff */
[----:B------:R1:W-:Y:S04]  /*98990*/  STL [R1+0x23bc], R85 ;  /* 0x0023bc5501007387 */ /* 0x0003e80000100800 */
[----:B------:R-:W-:Y:S01]  /*989a0*/  IMAD.X R84, R84, 0x1, R0, P5 ;  /* 0x0000000154547824 */ /* 0x000fe200028e0600 */
[----:B------:R-:W-:Y:S04]  /*989b0*/  STL [R1+0x2778], R128 ;  /* 0x0027788001007387 */ /* 0x000fe80000100800 */
[----:B------:R-:W-:Y:S04]  /*989c0*/  STL [R1+0x277c], R66 ;  /* 0x00277c4201007387 */ /* 0x000fe80000100800 */
[----:B------:R2:W-:Y:S04]  /*989d0*/  LDGSTS.E [R2+0xe800], [R24.64], P2 ;  /* 0x0e80000018027fae */ /* 0x0005e80009121848 */
[----:B------:R1:W-:Y:S04]  /*989e0*/  STL [R1+0x23b0], R102 ;  /* 0x0023b06601007387 */ /* 0x0003e80000100800 */
[----:B------:R1:W-:Y:S01]  /*989f0*/  STL [R1+0x2770], R84 ;  /* 0x0027705401007387 */ /* 0x0003e20000100800 */
[----:B--2---:R-:W-:-:S02]  /*98a00*/  IMAD.MOV.U32 R24, RZ, RZ, R85 ;  /* 0x000000ffff187224 */ /* 0x004fc400078e0055 */
[----:B------:R-:W-:-:S05]  /*98a10*/  IMAD.MOV.U32 R25, RZ, RZ, R102 ;  /* 0x000000ffff197224 */ /* 0x000fca00078e0066 */
[----:B------:R2:W-:Y:S02]  /*98a20*/  LDGSTS.E [R2+0xec00], [R24.64], P2 ;  /* 0x0ec0000018027fae */ /* 0x0005e40009121848 */
[----:B--2---:R-:W-:Y:S02]  /*98a30*/  IMAD.MOV.U32 R24, RZ, RZ, R66 ;  /* 0x000000ffff187224 */ /* 0x004fe400078e0042 */
[----:B------:R-:W-:-:S05]  /*98a40*/  IMAD.MOV.U32 R25, RZ, RZ, R84 ;  /* 0x000000ffff197224 */ /* 0x000fca00078e0054 */
[----:B------:R2:W-:Y:S01]  /*98a50*/  LDGSTS.E [R2+0x10800], [R24.64], P4 ;  /* 0x1080000018027fae */ /* 0x0005e2000a121848 */
[----:B----4-:R-:W-:-:S05]  /*98a60*/  IADD3 R61, P5, R61, R199, RZ ;  /* 0x000000c73d3d7210 */ /* 0x010fca0007fbe0ff */
[----:B------:R-:W-:Y:S01]  /*98a70*/  IMAD.X R65, R65, 0x1, R0, P5 ;  /* 0x0000000141417824 */ /* 0x000fe200028e0600 */
[----:B------:R-:W-:Y:S04]  /*98a80*/  STL [R1+0x23b4], R61 ;  /* 0x0023b43d01007387 */ /* 0x000fe80000100800 */
[----:B-1----:R-:W4:Y:S04]  /*98a90*/  LDL.LU R85, [R1+0x276c] ;  /* 0x00276c0001557983 */ /* 0x002f280000300800 */
[----:B------:R1:W-:Y:S04]  /*98aa0*/  STL [R1+0x23a8], R65 ;  /* 0x0023a84101007387 */ /* 0x0003e80000100800 */
[----:B------:R-:W4:Y:S04]  /*98ab0*/  LDL.LU R102, [R1+0x2760] ;  /* 0x0027600001667983 */ /* 0x000f280000300800 */
[----:B------:R-:W4:Y:S01]  /*98ac0*/  LDL.LU R66, [R1+0x23a4] ;  /* 0x0023a40001427983 */ /* 0x000f220000300800 */
[----:B--2---:R-:W-:-:S03]  /*98ad0*/  IMAD.MOV.U32 R25, RZ, RZ, R65 ;  /* 0x000000ffff197224 */ /* 0x004fc600078e0041 */
[----:B------:R-:W2:Y:S01]  /*98ae0*/  LDL.LU R33, [R1+0x2764] ;  /* 0x0027640001217983 */ /* 0x000ea20000300800 */
[----:B------:R-:W-:-:S03]  /*98af0*/  MOV R24, R61 ;  /* 0x0000003d00187202 */ /* 0x000fc60000000f00 */
[----:B------:R-:W2:Y:S04]  /*98b00*/  LDL.LU R84, [R1+0x2398] ;  /* 0x0023980001547983 */ /* 0x000ea80000300800 */
[----:B-1----:R-:W2:Y:S04]  /*98b10*/  LDL.LU R65, [R1+0x2758] ;  /* 0x0027580001417983 */ /* 0x002ea80000300800 */
[----:B------:R-:W2:Y:S04]  /*98b20*/  LDL.LU R61, [R1+0x2390] ;  /* 0x00239000013d7983 */ /* 0x000ea80000300800 */
[----:B------:R-:W2:Y:S01]  /*98b30*/  LDL.LU R37, [R1+0x239c] ;  /* 0x00239c0001257983 */ /* 0x000ea20000300800 */
[----:B------:R-:W-:-:S02]  /*98b40*/  SEL R3, R3, RZ, !P0 ;  /* 0x000000ff03037207 */ /* 0x000fc40004000000 */
[C---:B------:R-:W-:Y:S01]  /*98b50*/  ISETP.GT.AND P2, PT, R64.reuse, 0x2d, PT ;  /* 0x0000002d4000780c */ /* 0x040fe20003f44270 */
[----:B------:R1:W-:Y:S01]  /*98b60*/  LDGSTS.E [R2+0x10c00], [R24.64], P4 ;  /* 0x10c0000018027fae */ /* 0x0003e2000a121848 */
[----:B------:R-:W-:Y:S02]  /*98b70*/  ISETP.NE.U32.AND P3, PT, R3, RZ, PT ;  /* 0x000000ff0300720c */ /* 0x000fe40003f65070 */
[----:B------:R-:W-:Y:S02]  /*98b80*/  ISETP.GT.AND P5, PT, R64, 0x31, PT ;  /* 0x000000314000780c */ /* 0x000fe40003fa4270 */
[----:B------:R-:W-:Y:S02]  /*98b90*/  SEL R3, RZ, 0x4, !P2 ;  /* 0x00000004ff037807 */ /* 0x000fe40005000000 */
[----:B------:R-:W-:Y:S02]  /*98ba0*/  IADD3 R103, P2, R103, R199, RZ ;  /* 0x000000c767677210 */ /* 0x000fe40007f5e0ff */
[----:B------:R-:W-:-:S02]  /*98bb0*/  SEL R32, RZ, 0x4, !P5 ;  /* 0x00000004ff207807 */ /* 0x000fc40006800000 */
[----:B-1----:R-:W-:Y:S01]  /*98bc0*/  SEL R24, R3, RZ, !P0 ;  /* 0x000000ff03187207 */ /* 0x002fe20004000000 */
[----:B------:R-:W-:Y:S01]  /*98bd0*/  IMAD.X R124, R124, 0x1, R0, P2 ;  /* 0x000000017c7c7824 */ /* 0x000fe200010e0600 */
[----:B------:R-:W-:Y:S02]  /*98be0*/  SEL R3, R32, RZ, !P0 ;  /* 0x000000ff20037207 */ /* 0x000fe40004000000 */
[----:B------:R-:W-:Y:S01]  /*98bf0*/  ISETP.NE.U32.AND P4, PT, R24, RZ, PT ;  /* 0x000000ff1800720c */ /* 0x000fe20003f85070 */
[----:B------:R-:W-:Y:S02]  /*98c00*/  IMAD.MOV.U32 R24, RZ, RZ, R103 ;  /* 0x000000ffff187224 */ /* 0x000fe400078e0067 */
[----:B------:R-:W-:Y:S01]  /*98c10*/  IMAD.MOV.U32 R25, RZ, RZ, R124 ;  /* 0x000000ffff197224 */ /* 0x000fe200078e007c */
[----:B------:R-:W-:Y:S01]  /*98c20*/  ISETP.NE.U32.AND P2, PT, R3, RZ, PT ;  /* 0x000000ff0300720c */ /* 0x000fe20003f45070 */
[----:B------:R-:W-:Y:S04]  /*98c30*/  STL [R1+0x2774], R103 ;  /* 0x0027746701007387 */ /* 0x000fe80000100800 */
[----:B------:R1:W-:Y:S01]  /*98c40*/  LDGSTS.E [R2+0x12800], [R24.64], P1 ;  /* 0x1280000018027fae */ /* 0x0003e20008921848 */
[----:B------:R-:W-:Y:S01]  /*98c50*/  HMMA.1688.F32.TF32 R192, R208, R56, R192 ;  /* 0x00000038d0c0723c */ /* 0x000fe200000810c0 */
[----:B---3--:R-:W-:-:S05]  /*98c60*/  IADD3 R60, P5, R60, R199, RZ ;  /* 0x000000c73c3c7210 */ /* 0x008fca0007fbe0ff */
[----:B------:R-:W-:Y:S01]  /*98c70*/  IMAD.X R67, R67, 0x1, R0, P5 ;  /* 0x0000000143437824 */ /* 0x000fe200028e0600 */
[----:B------:R-:W-:Y:S01]  /*98c80*/  ISETP.GT.AND P5, PT, R64, 0x35, PT ;  /* 0x000000354000780c */ /* 0x000fe20003fa4270 */
[----:B------:R-:W-:Y:S01]  /*98c90*/  STL [R1+0x23ac], R60 ;  /* 0x0023ac3c01007387 */ /* 0x000fe20000100800 */
[----:B-1----:R-:W-:Y:S02]  /*98ca0*/  IMAD.MOV.U32 R24, RZ, RZ, R60 ;  /* 0x000000ffff187224 */ /* 0x002fe400078e003c */
[----:B------:R-:W-:Y:S01]  /*98cb0*/  SEL R3, RZ, 0x4, !P5 ;  /* 0x00000004ff037807 */ /* 0x000fe20006800000 */
[----:B------:R-:W-:Y:S01]  /*98cc0*/  STL [R1+0x2768], R124 ;  /* 0x0027687c01007387 */ /* 0x000fe20000100800 */
[----:B------:R-:W-:-:S03]  /*98cd0*/  IMAD.MOV.U32 R25, RZ, RZ, R67 ;  /* 0x000000ffff197224 */ /* 0x000fc600078e0043 */
[----:B------:R1:W-:Y:S04]  /*98ce0*/  STL [R1+0x23a0], R67 ;  /* 0x0023a04301007387 */ /* 0x0003e80000100800 */
[----:B------:R3:W-:Y:S04]  /*98cf0*/  LDGSTS.E [R2+0x12c00], [R24.64], P1 ;  /* 0x12c0000018027fae */ /* 0x0007e80008921848 */
[----:B-1----:R-:W2:Y:S04]  /*98d00*/  LDL.LU R67, [R1+0x2750] ;  /* 0x0027500001437983 */ /* 0x002ea80000300800 */
[----:B------:R-:W2:Y:S01]  /*98d10*/  LDL.LU R60, [R1+0x275c] ;  /* 0x00275c00013c7983 */ /* 0x000ea20000300800 */
[----:B------:R-:W-:Y:S01]  /*98d20*/  HMMA.1688.F32.TF32 R156, R208, R80, R156 ;  /* 0x00000050d09c723c */ /* 0x000fe2000008109c */
[----:B----4-:R-:W-:-:S05]  /*98d30*/  IADD3 R85, P5, R85, R199, RZ ;  /* 0x000000c755557210 */ /* 0x010fca0007fbe0ff */
[----:B------:R-:W-:Y:S01]  /*98d40*/  STL [R1+0x276c], R85 ;  /* 0x00276c5501007387 */ /* 0x000fe20000100800 */
[----:B------:R-:W-:-:S03]  /*98d50*/  IMAD.X R102, R102, 0x1, R0, P5 ;  /* 0x0000000166667824 */ /* 0x000fc600028e0600 */
[----:B------:R-:W4:Y:S01]  /*98d60*/  LDL.LU R57, [R1+0x2388] ;  /* 0x0023880001397983 */ /* 0x000f220000300800 */
[----:B------:R-:W-:-:S03]  /*98d70*/  IADD3 R66, P1, R66, R199, RZ ;  /* 0x000000c742427210 */ /* 0x000fc60007f3e0ff */
[----:B------:R-:W4:Y:S01]  /*98d80*/  LDL.LU R36, [R1+0x2394] ;  /* 0x0023940001247983 */ /* 0x000f220000300800 */
[----:B--2---:R-:W-:Y:S01]  /*98d90*/  IADD3 R33, P5, R33, R199, RZ ;  /* 0x000000c721217210 */ /* 0x004fe20007fbe0ff */
[----:B---3--:R-:W-:Y:S02]  /*98da0*/  IMAD.MOV.U32 R24, RZ, RZ, R85 ;  /* 0x000000ffff187224 */ /* 0x008fe400078e0055 */
[----:B------:R-:W-:Y:S01]  /*98db0*/  IMAD.MOV.U32 R25, RZ, RZ, R102 ;  /* 0x000000ffff197224 */ /* 0x000fe200078e0066 */
[----:B------:R-:W-:Y:S01]  /*98dc0*/  IADD3.X R84, R84, R0, RZ, P1, !PT ;  /* 0x0000000054547210 */ /* 0x000fe20000ffe4ff */
[----:B------:R-:W-:Y:S01]  /*98dd0*/  STL [R1+0x23a4], R66 ;  /* 0x0023a44201007387 */ /* 0x000fe20000100800 */
[----:B------:R-:W-:-:S03]  /*98de0*/  IMAD.X R65, R65, 0x1, R0, P5 ;  /* 0x0000000141417824 */ /* 0x000fc600028e0600 */
[----:B------:R-:W-:Y:S04]  /*98df0*/  STL [R1+0x2760], R102 ;  /* 0x0027606601007387 */ /* 0x000fe80000100800 */
[----:B------:R-:W-:Y:S01]  /*98e00*/  STL [R1+0x2764], R33 ;  /* 0x0027642101007387 */ /* 0x000fe20000100800 */
[----:B------:R-:W-:-:S03]  /*98e10*/  IADD3 R37, P5, R37, R199, RZ ;  /* 0x000000c725257210 */ /* 0x000fc60007fbe0ff */
[----:B------:R-:W-:Y:S04]  /*98e20*/  STL [R1+0x2398], R84 ;  /* 0x0023985401007387 */ /* 0x000fe80000100800 */
[----:B------:R1:W-:Y:S01]  /*98e30*/  LDGSTS.E [R2+0x14800], [R24.64], P3 ;  /* 0x1480000018027fae */ /* 0x0003e20009921848 */
[----:B------:R-:W-:-:S03]  /*98e40*/  IMAD.X R61, R61, 0x1, R0, P5 ;  /* 0x000000013d3d7824 */ /* 0x000fc600028e0600 */
[----:B------:R2:W-:Y:S04]  /*98e50*/  STL [R1+0x2758], R65 ;  /* 0x0027584101007387 */ /* 0x0005e80000100800 */
[----:B------:R-:W-:Y:S01]  /*98e60*/  STL [R1+0x239c], R37 ;  /* 0x00239c2501007387 */ /* 0x000fe20000100800 */
[----:B-1----:R-:W-:-:S03]  /*98e70*/  IMAD.MOV.U32 R24, RZ, RZ, R66 ;  /* 0x000000ffff187224 */ /* 0x002fc600078e0042 */
[----:B------:R-:W3:Y:S01]  /*98e80*/  LDL.LU R80, [R1+0x2754] ;  /* 0x0027540001507983 */ /* 0x000ee20000300800 */
[----:B------:R-:W-:-:S03]  /*98e90*/  IMAD.MOV.U32 R25, RZ, RZ, R84 ;  /* 0x000000ffff197224 */ /* 0x000fc600078e0054 */
[----:B------:R1:W-:Y:S04]  /*98ea0*/  STL [R1+0x2390], R61 ;  /* 0x0023903d01007387 */ /* 0x0003e80000100800 */
[----:B------:R1:W-:Y:S04]  /*98eb0*/  LDGSTS.E [R2+0x14c00], [R24.64], P3 ;  /* 0x14c0000018027fae */ /* 0x0003e80009921848 */
[----:B------:R-:W3:Y:S01]  /*98ec0*/  LDL.LU R81, [R1+0x2748] ;  /* 0x0027480001517983 */ /* 0x000ee20000300800 */
[----:B-1----:R-:W-:Y:S02]  /*98ed0*/  IMAD.MOV.U32 R24, RZ, RZ, R33 ;  /* 0x000000ffff187224 */ /* 0x002fe400078e0021 */
[----:B------:R-:W-:-:S02]  /*98ee0*/  IMAD.MOV.U32 R25, RZ, RZ, R65 ;  /* 0x000000ffff197224 */ /* 0x000fc400078e0041 */
[----:B--2---:R-:W3:Y:S04]  /*98ef0*/  LDL.LU R65, [R1+0x238c] ;  /* 0x00238c0001417983 */ /* 0x004ee80000300800 */
[----:B------:R-:W3:Y:S04]  /*98f00*/  LDL.LU R33, [R1+0x274c] ;  /* 0x00274c0001217983 */ /* 0x000ee80000300800 */
[----:B------:R1:W-:Y:S04]  /*98f10*/  LDGSTS.E [R2+0x16800], [R24.64], P4 ;  /* 0x1680000018027fae */ /* 0x0003e8000a121848 */
[----:B------:R-:W3:Y:S04]  /*98f20*/  LDL.LU R66, [R1+0x2380] ;  /* 0x0023800001427983 */ /* 0x000ee80000300800 */
[----:B------:R-:W3:Y:S01]  /*98f30*/  LDL.LU R56, [R1+0x2740] ;  /* 0x0027400001387983 */ /* 0x000ee20000300800 */
[----:B-1----:R-:W-:Y:S01]  /*98f40*/  IMAD.MOV.U32 R25, RZ, RZ, R61 ;  /* 0x000000ffff197224 */ /* 0x002fe200078e003d */
[----:B------:R-:W-:-:S02]  /*98f50*/  MOV R24, R37 ;  /* 0x0000002500187202 */ /* 0x000fc40000000f00 */
[----:B------:R-:W3:Y:S04]  /*98f60*/  LDL.LU R61, [R1+0x2378] ;  /* 0x00237800013d7983 */ /* 0x000ee80000300800 */
[----:B------:R-:W3:Y:S01]  /*98f70*/  LDL.LU R37, [R1+0x2384] ;  /* 0x0023840001257983 */ /* 0x000ee20000300800 */
[----:B------:R-:W-:Y:S02]  /*98f80*/  SEL R3, R3, RZ, !P0 ;  /* 0x000000ff03037207 */ /* 0x000fe40004000000 */
[C---:B------:R-:W-:Y:S01]  /*98f90*/  ISETP.GT.AND P3, PT, R64.reuse, 0x39, PT ;  /* 0x000000394000780c */ /* 0x040fe20003f64270 */
[----:B------:R1:W-:Y:S01]  /*98fa0*/  LDGSTS.E [R2+0x16c00], [R24.64], P4 ;  /* 0x16c0000018027fae */ /* 0x0003e2000a121848 */
[----:B------:R-:W-:Y:S02]  /*98fb0*/  ISETP.NE.U32.AND P1, PT, R3, RZ, PT ;  /* 0x000000ff0300720c */ /* 0x000fe40003f25070 */
[----:B------:R-:W-:-:S02]  /*98fc0*/  ISETP.GT.AND P5, PT, R64, 0x3d, PT ;  /* 0x0000003d4000780c */ /* 0x000fc40003fa4270 */
[----:B------:R-:W-:Y:S02]  /*98fd0*/  SEL R3, RZ, 0x4, !P3 ;  /* 0x00000004ff037807 */ /* 0x000fe40005800000 */
[----:B------:R-:W-:Y:S02]  /*98fe0*/  SEL R32, RZ, 0x4, !P5 ;  /* 0x00000004ff207807 */ /* 0x000fe40006800000 */
[----:B------:R-:W-:Y:S02]  /*98ff0*/  IADD3 R60, P3, R60, R199, RZ ;  /* 0x000000c73c3c7210 */ /* 0x000fe40007f7e0ff */
[----:B-1----:R-:W-:-:S03]  /*99000*/  SEL R24, R3, RZ, !P0 ;  /* 0x000000ff03187207 */ /* 0x002fc60004000000 */
[----:B------:R-:W-:Y:S01]  /*99010*/  IMAD.X R67, R67, 0x1, R0, P3 ;  /* 0x0000000143437824 */ /* 0x000fe200018e0600 */
[----:B------:R-:W-:Y:S01]  /*99020*/  ISETP.NE.U32.AND P4, PT, R24, RZ, PT ;  /* 0x000000ff1800720c */ /* 0x000fe20003f85070 */
[----:B------:R-:W-:Y:S01]  /*99030*/  IMAD.MOV.U32 R24, RZ, RZ, R60 ;  /* 0x000000ffff187224 */ /* 0x000fe200078e003c */
[----:B------:R-:W-:Y:S01]  /*99040*/  SEL R3, R32, RZ, !P0 ;  /* 0x000000ff20037207 */ /* 0x000fe20004000000 */
[----:B------:R-:W-:Y:S01]  /*99050*/  IMAD.MOV.U32 R25, RZ, RZ, R67 ;  /* 0x000000ffff197224 */ /* 0x000fe200078e0043 */
[----:B------:R-:W-:Y:S02]  /*99060*/  STL [R1+0x275c], R60 ;  /* 0x00275c3c01007387 */ /* 0x000fe40000100800 */
[----:B------:R-:W-:Y:S02]  /*99070*/  ISETP.NE.U32.AND P3, PT, R3, RZ, PT ;  /* 0x000000ff0300720c */ /* 0x000fe40003f65070 */
[----:B------:R1:W-:Y:S01]  /*99080*/  LDGSTS.E [R2+0x18800], [R24.64], P2 ;  /* 0x1880000018027fae */ /* 0x0003e20009121848 */
[----:B------:R-:W-:Y:S01]  /*99090*/  HMMA.1688.F32.TF32 R152, R208, R52, R152 ;  /* 0x00000034d098723c */ /* 0x000fe20000081098 */
[----:B----4-:R-:W-:-:S05]  /*990a0*/  IADD3 R36, P5, R36, R199, RZ ;  /* 0x000000c724247210 */ /* 0x010fca0007fbe0ff */
[----:B------:R-:W-:Y:S01]  /*990b0*/  IMAD.X R57, R57, 0x1, R0, P5 ;  /* 0x0000000139397824 */ /* 0x000fe200028e0600 */
[----:B------:R-:W-:Y:S01]  /*990c0*/  ISETP.GT.AND P5, PT, R64, 0x41, PT ;  /* 0x000000414000780c */ /* 0x000fe20003fa4270 */
[----:B-1----:R-:W-:Y:S01]  /*990d0*/  IMAD.MOV.U32 R24, RZ, RZ, R36 ;  /* 0x000000ffff187224 */ /* 0x002fe200078e0024 */
[----:B------:R-:W-:Y:S01]  /*990e0*/  STL [R1+0x2394], R36 ;  /* 0x0023942401007387 */ /* 0x000fe20000100800 */
[----:B------:R-:W-:Y:S01]  /*990f0*/  IMAD.MOV.U32 R25, RZ, RZ, R57 ;  /* 0x000000ffff197224 */ /* 0x000fe200078e0039 */
[----:B------:R-:W-:Y:S02]  /*99100*/  SEL R3, RZ, 0x4, !P5 ;  /* 0x00000004ff037807 */ /* 0x000fe40006800000 */
[----:B------:R1:W-:Y:S04]  /*99110*/  STL [R1+0x2750], R67 ;  /* 0x0027504301007387 */ /* 0x0003e80000100800 */
[----:B------:R4:W-:Y:S04]  /*99120*/  STL [R1+0x2388], R57 ;  /* 0x0023883901007387 */ /* 0x0009e80000100800 */
[----:B------:R3:W-:Y:S04]  /*99130*/  LDGSTS.E [R2+0x18c00], [R24.64], P2 ;  /* 0x18c0000018027fae */ /* 0x0007e80009121848 */
[----:B-1----:R-:W2:Y:S04]  /*99140*/  LDL.LU R67, [R1+0x2738] ;  /* 0x0027380001437983 */ /* 0x002ea80000300800 */
[----:B------:R-:W2:Y:S01]  /*99150*/  LDL.LU R60, [R1+0x2744] ;  /* 0x00274400013c7983 */ /* 0x000ea20000300800 */
[----:B---3--:R-:W-:-:S05]  /*99160*/  IADD3 R80, P5, R80, R199, RZ ;  /* 0x000000c750507210 */ /* 0x008fca0007fbe0ff */
[----:B------:R-:W-:Y:S01]  /*99170*/  STL [R1+0x2754], R80 ;  /* 0x0027545001007387 */ /* 0x000fe20000100800 */
[----:B------:R-:W-:-:S03]  /*99180*/  IMAD.MOV.U32 R24, RZ, RZ, R80 ;  /* 0x000000ffff187224 */ /* 0x000fc600078e0050 */
[----:B----4-:R-:W3:Y:S01]  /*99190*/  LDL.LU R57, [R1+0x2370] ;  /* 0x0023700001397983 */ /* 0x010ee20000300800 */
[----:B------:R-:W-:-:S03]  /*991a0*/  IMAD.X R81, R81, 0x1, R0, P5 ;  /* 0x0000000151517824 */ /* 0x000fc600028e0600 */
[----:B------:R-:W4:Y:S01]  /*991b0*/  LDL.LU R36, [R1+0x237c] ;  /* 0x00237c0001247983 */ /* 0x000f220000300800 */
[----:B------:R-:W-:-:S05]  /*991c0*/  IMAD.MOV.U32 R25, RZ, RZ, R81 ;  /* 0x000000ffff197224 */ /* 0x000fca00078e0051 */
[----:B------:R1:W-:Y:S01]  /*991d0*/  LDGSTS.E [R2+0x1a800], [R24.64], P1 ;  /* 0x1a80000018027fae */ /* 0x0003e20008921848 */
[-C--:B------:R-:W-:Y:S02]  /*991e0*/  IADD3 R65, P2, R65, R199.reuse, RZ ;  /* 0x000000c741417210 */ /* 0x080fe40007f5e0ff */
[----:B------:R-:W-:-:S03]  /*991f0*/  IADD3 R33, P5, R33, R199, RZ ;  /* 0x000000c721217210 */ /* 0x000fc60007fbe0ff */
[----:B------:R1:W-:Y:S01]  /*99200*/  STL [R1+0x238c], R65 ;  /* 0x00238c4101007387 */ /* 0x0003e20000100800 */
[----:B------:R-:W-:-:S03]  /*99210*/  IADD3.X R66, R66, R0, RZ, P2, !PT ;  /* 0x0000000042427210 */ /* 0x000fc600017fe4ff */
[----:B------:R-:W-:Y:S01]  /*99220*/  STL [R1+0x2748], R81 ;  /* 0x0027485101007387 */ /* 0x000fe20000100800 */
[----:B------:R-:W-:-:S03]  /*99230*/  IMAD.X R56, R56, 0x1, R0, P5 ;  /* 0x0000000138387824 */ /* 0x000fc600028e0600 */
[----:B------:R-:W-:Y:S01]  /*99240*/  STL [R1+0x274c], R33 ;  /* 0x00274c2101007387 */ /* 0x000fe20000100800 */
[----:B-1----:R-:W-:Y:S02]  /*99250*/  IMAD.MOV.U32 R24, RZ, RZ, R65 ;  /* 0x000000ffff187224 */ /* 0x002fe400078e0041 */
[----:B------:R-:W-:Y:S01]  /*99260*/  IMAD.MOV.U32 R25, RZ, RZ, R66 ;  /* 0x000000ffff197224 */ /* 0x000fe200078e0042 */
[----:B------:R1:W-:Y:S01]  /*99270*/  STL [R1+0x2380], R66 ;  /* 0x0023804201007387 */ /* 0x0003e20000100800 */
[----:B------:R-:W-:-:S03]  /*99280*/  IADD3 R37, P5, R37, R199, RZ ;  /* 0x000000c725257210 */ /* 0x000fc60007fbe0ff */
[----:B------:R1:W-:Y:S02]  /*99290*/  STL [R1+0x2740], R56 ;  /* 0x0027403801007387 */ /* 0x0003e40000100800 */
[----:B------:R-:W-:Y:S02]  /*992a0*/  IMAD.X R61, R61, 0x1, R0, P5 ;  /* 0x000000013d3d7824 */ /* 0x000fe400028e0600 */
[----:B------:R-:W-:Y:S04]  /*992b0*/  STL [R1+0x2384], R37 ;  /* 0x0023842501007387 */ /* 0x000fe80000100800 */
[----:B------:R-:W3:Y:S04]  /*992c0*/  LDL.LU R65, [R1+0x273c] ;  /* 0x00273c0001417983 */ /* 0x000ee80000300800 */
[----:B------:R1:W-:Y:S04]  /*992d0*/  LDGSTS.E [R2+0x1ac00], [R24.64], P1 ;  /* 0x1ac0000018027fae */ /* 0x0003e80008921848 */
[----:B------:R1:W-:Y:S04]  /*992e0*/  STL [R1+0x2378], R61 ;  /* 0x0023783d01007387 */ /* 0x0003e80000100800 */
[----:B-1----:R-:W3:Y:S01]  /*992f0*/  LDL.LU R66, [R1+0x2730] ;  /* 0x0027300001427983 */ /* 0x002ee20000300800 */
[----:B------:R-:W-:-:S02]  /*99300*/  IMAD.MOV.U32 R24, RZ, RZ, R33 ;  /* 0x000000ffff187224 */ /* 0x000fc400078e0021 */
[----:B------:R-:W-:Y:S02]  /*99310*/  IMAD.MOV.U32 R25, RZ, RZ, R56 ;  /* 0x000000ffff197224 */ /* 0x000fe400078e0038 */
[----:B------:R-:W3:Y:S04]  /*99320*/  LDL.LU R56, [R1+0x2374] ;  /* 0x0023740001387983 */ /* 0x000ee80000300800 */
[----:B------:R-:W3:Y:S04]  /*99330*/  LDL.LU R33, [R1+0x2734] ;  /* 0x0027340001217983 */ /* 0x000ee80000300800 */
[----:B------:R1:W-:Y:S02]  /*99340*/  LDGSTS.E [R2+0x1c800], [R24.64], P4 ;  /* 0x1c80000018027fae */ /* 0x0003e4000a121848 */
[----:B-1----:R-:W-:-:S02]  /*99350*/  IMAD.MOV.U32 R25, RZ, RZ, R61 ;  /* 0x000000ffff197224 */ /* 0x002fc400078e003d */
[----:B------:R-:W3:Y:S01]  /*99360*/  LDL.LU R61, [R1+0x2368] ;  /* 0x00236800013d7983 */ /* 0x000ee20000300800 */
[----:B------:R-:W-:-:S03]  /*99370*/  MOV R24, R37 ;  /* 0x0000002500187202 */ /* 0x000fc60000000f00 */
[----:B------:R-:W3:Y:S04]  /*99380*/  LDL.LU R53, [R1+0x2728] ;  /* 0x0027280001357983 */ /* 0x000ee80000300800 */
[----:B------:R-:W3:Y:S04]  /*99390*/  LDL.LU R52, [R1+0x2360] ;  /* 0x0023600001347983 */ /* 0x000ee80000300800 */
[----:B------:R-:W3:Y:S01]  /*993a0*/  LDL.LU R37, [R1+0x236c] ;  /* 0x00236c0001257983 */ /* 0x000ee20000300800 */
[----:B------:R-:W-:Y:S02]  /*993b0*/  SEL R3, R3, RZ, !P0 ;  /* 0x000000ff03037207 */ /* 0x000fe40004000000 */
[----:B------:R-:W-:Y:S01]  /*993c0*/  ISETP.GT.AND P1, PT, R64, 0x45, PT ;  /* 0x000000454000780c */ /* 0x000fe20003f24270 */
[----:B------:R1:W-:Y:S01]  /*993d0*/  LDGSTS.E [R2+0x1cc00], [R24.64], P4 ;  /* 0x1cc0000018027fae */ /* 0x0003e2000a121848 */
[----:B------:R-:W-:-:S02]  /*993e0*/  ISETP.NE.U32.AND P2, PT, R3, RZ, PT ;  /* 0x000000ff0300720c */ /* 0x000fc40003f45070 */
[----:B------:R-:W-:Y:S02]  /*993f0*/  ISETP.GT.AND P5, PT, R64, 0x49, PT ;  /* 0x000000494000780c */ /* 0x000fe40003fa4270 */
[----:B------:R-:W-:Y:S02]  /*99400*/  SEL R3, RZ, 0x4, !P1 ;  /* 0x00000004ff037807 */ /* 0x000fe40004800000 */
[----:B------:R-:W-:Y:S02]  /*99410*/  SEL R32, RZ, 0x4, !P5 ;  /* 0x00000004ff207807 */ /* 0x000fe40006800000 */
[----:B-1----:R-:W-:Y:S02]  /*99420*/  SEL R24, R3, RZ, !P0 ;  /* 0x000000ff03187207 */ /* 0x002fe40004000000 */
[----:B------:R-:W-:Y:S02]  /*99430*/  SEL R3, R32, RZ, !P0 ;  /* 0x000000ff20037207 */ /* 0x000fe40004000000 */
[----:B------:R-:W-:Y:S01]  /*99440*/  ISETP.NE.U32.AND P4, PT, R24, RZ, PT ;  /* 0x000000ff1800720c */ /* 0x000fe20003f85070 */
[----:B------:R-:W-:Y:S01]  /*99450*/  HMMA.1688.F32.TF32 R144, R208, R48, R144 ;  /* 0x00000030d090723c */ /* 0x000fe20000081090 */
[----:B--2---:R-:W-:-:S05]  /*99460*/  IADD3 R60, P1, R60, R199, RZ ;  /* 0x000000c73c3c7210 */ /* 0x004fca0007f3e0ff */
[----:B------:R-:W-:Y:S02]  /*99470*/  IMAD.X R67, R67, 0x1, R0, P1 ;  /* 0x0000000143437824 */ /* 0x000fe400008e0600 */
[----:B------:R-:W-:Y:S02]  /*99480*/  IMAD.MOV.U32 R24, RZ, RZ, R60 ;  /* 0x000000ffff187224 */ /* 0x000fe400078e003c */
[----:B------:R-:W-:Y:S01]  /*99490*/  IMAD.MOV.U32 R25, RZ, RZ, R67 ;  /* 0x000000ffff197224 */ /* 0x000fe200078e0043 */
[----:B------:R-:W-:Y:S01]  /*994a0*/  ISETP.NE.U32.AND P1, PT, R3, RZ, PT ;  /* 0x000000ff0300720c */ /* 0x000fe20003f25070 */
[----:B------:R1:W-:Y:S04]  /*994b0*/  STL [R1+0x2744], R60 ;  /* 0x0027443c01007387 */ /* 0x0003e80000100800 */
[----:B------:R2:W-:Y:S01]  /*994c0*/  LDGSTS.E [R2+0x1e800], [R24.64], P3 ;  /* 0x1e80000018027fae */ /* 0x0005e20009921848 */
[----:B----4-:R-:W-:-:S05]  /*994d0*/  IADD3 R36, P5, R36, R199, RZ ;  /* 0x000000c724247210 */ /* 0x010fca0007fbe0ff */
[----:B---3--:R-:W-:Y:S01]  /*994e0*/  IMAD.X R57, R57, 0x1, R0, P5 ;  /* 0x0000000139397824 */ /* 0x008fe200028e0600 */
[----:B------:R-:W-:Y:S01]  /*994f0*/  ISETP.GT.AND P5, PT, R64, 0x4d, PT ;  /* 0x0000004d4000780c */ /* 0x000fe20003fa4270 */
[----:B------:R-:W-:Y:S01]  /*99500*/  STL [R1+0x237c], R36 ;  /* 0x00237c2401007387 */ /* 0x000fe20000100800 */
[----:B--2---:R-:W-:Y:S02]  /*99510*/  IMAD.MOV.U32 R24, RZ, RZ, R36 ;  /* 0x000000ffff187224 */ /* 0x004fe400078e0024 */
[----:B------:R-:W-:Y:S01]  /*99520*/  SEL R3, RZ, 0x4, !P5 ;  /* 0x00000004ff037807 */ /* 0x000fe20006800000 */
[----:B------:R-:W-:Y:S01]  /*99530*/  IMAD.MOV.U32 R25, RZ, RZ, R57 ;  /* 0x000000ffff197224 */ /* 0x000fe200078e0039 */
[----:B------:R-:W-:Y:S04]  /*99540*/  STL [R1+0x2738], R67 ;  /* 0x0027384301007387 */ /* 0x000fe80000100800 */
[----:B------:R2:W-:Y:S04]  /*99550*/  STL [R1+0x2370], R57 ;  /* 0x0023703901007387 */ /* 0x0005e80000100800 */
[----:B-1----:R-:W3:Y:S04]  /*99560*/  LDL.LU R60, [R1+0x2720] ;  /* 0x00272000013c7983 */ /* 0x002ee80000300800 */
[----:B------:R1:W-:Y:S04]  /*99570*/  LDGSTS.E [R2+0x1ec00], [R24.64], P3 ;  /* 0x1ec0000018027fae */ /* 0x0003e80009921848 */
[----:B--2---:R-:W2:Y:S01]  /*99580*/  LDL.LU R57, [R1+0x272c] ;  /* 0x00272c0001397983 */ /* 0x004ea20000300800 */
[----:B------:R-:W-:-:S05]  /*99590*/  IADD3 R65, P5, R65, R199, RZ ;  /* 0x000000c741417210 */ /* 0x000fca0007fbe0ff */
[----:B------:R-:W-:Y:S01]  /*995a0*/  STL [R1+0x273c], R65 ;  /* 0x00273c4101007387 */ /* 0x000fe20000100800 */
[----:B-1----:R-:W-:-:S03]  /*995b0*/  IMAD.MOV.U32 R24, RZ, RZ, R65 ;  /* 0x000000ffff187224 */ /* 0x002fc600078e0041 */
[----:B------:R-:W4:Y:S01]  /*995c0*/  LDL.LU R48, [R1+0x2358] ;  /* 0x0023580001307983 */ /* 0x000f220000300800 */
[----:B------:R-:W-:-:S03]  /*995d0*/  IMAD.X R66, R66, 0x1, R0, P5 ;  /* 0x0000000142427824 */ /* 0x000fc600028e0600 */
[----:B------:R-:W4:Y:S01]  /*995e0*/  LDL.LU R36, [R1+0x2364] ;  /* 0x0023640001247983 */ /* 0x000f220000300800 */
[----:B------:R-:W-:Y:S01]  /*995f0*/  IMAD.MOV.U32 R25, RZ, RZ, R66 ;  /* 0x000000ffff197224 */ /* 0x000fe200078e0042 */
[----:B------:R-:W-:-:S04]  /*99600*/  IADD3 R56, P3, R56, R199, RZ ;  /* 0x000000c738387210 */ /* 0x000fc80007f7e0ff */
[----:B------:R1:W-:Y:S01]  /*99610*/  LDGSTS.E [R2+0x20800], [R24.64], P2 ;  /* 0x2080000018027fae */ /* 0x0003e20009121848 */
[----:B------:R-:W-:-:S03]  /*99620*/  IADD3 R33, P5, R33, R199, RZ ;  /* 0x000000c721217210 */ /* 0x000fc60007fbe0ff */
[----:B------:R-:W-:Y:S04]  /*99630*/  STL [R1+0x2374], R56 ;  /* 0x0023743801007387 */ /* 0x000fe80000100800 */
[----:B------:R-:W-:Y:S04]  /*99640*/  STL [R1+0x2730], R66 ;  /* 0x0027304201007387 */ /* 0x000fe80000100800 */
[----:B------:R-:W-:Y:S01]  /*99650*/  STL [R1+0x2734], R33 ;  /* 0x0027342101007387 */ /* 0x000fe20000100800 */
[----:B-1----:R-:W-:Y:S01]  /*99660*/  IMAD.MOV.U32 R24, RZ, RZ, R56 ;  /* 0x000000ffff187224 */ /* 0x002fe200078e0038 */
[----:B------:R-:W-:Y:S01]  /*99670*/  IADD3.X R61, R61, R0, RZ, P3, !PT ;  /* 0x000000003d3d7210 */ /* 0x000fe20001ffe4ff */
[----:B------:R-:W-:-:S04]  /*99680*/  IMAD.X R53, R53, 0x1, R0, P5 ;  /* 0x0000000135357824 */ /* 0x000fc800028e0600 */
[----:B------:R1:W-:Y:S01]  /*99690*/  STL [R1+0x2368], R61 ;  /* 0x0023683d01007387 */ /* 0x0003e20000100800 */
[----:B------:R-:W-:Y:S01]  /*996a0*/  IMAD.MOV.U32 R25, RZ, RZ, R61 ;  /* 0x000000ffff197224 */ /* 0x000fe200078e003d */
[----:B------:R-:W-:Y:S02]  /*996b0*/  IADD3 R37, P5, R37, R199, RZ ;  /* 0x000000c725257210 */ /* 0x000fe40007fbe0ff */
[----:B------:R1:W-:Y:S03]  /*996c0*/  STL [R1+0x2728], R53 ;  /* 0x0027283501007387 */ /* 0x0003e60000100800 */
[----:B------:R-:W-:Y:S01]  /*996d0*/  IMAD.X R52, R52, 0x1, R0, P5 ;  /* 0x0000000134347824 */ /* 0x000fe200028e0600 */
[----:B------:R-:W-:Y:S04]  /*996e0*/  STL [R1+0x236c], R37 ;  /* 0x00236c2501007387 */ /* 0x000fe80000100800 */
[----:B-1----:R-:W4:Y:S04]  /*996f0*/  LDL.LU R61, [R1+0x2724] ;  /* 0x00272400013d7983 */ /* 0x002f280000300800 */
[----:B------:R1:W-:Y:S04]  /*99700*/  LDGSTS.E [R2+0x20c00], [R24.64], P2 ;  /* 0x20c0000018027fae */ /* 0x0003e80009121848 */
[----:B------:R1:W-:Y:S04]  /*99710*/  STL [R1+0x2360], R52 ;  /* 0x0023603401007387 */ /* 0x0003e80000100800 */
[----:B------:R-:W4:Y:S01]  /*99720*/  LDL.LU R65, [R1+0x2718] ;  /* 0x0027180001417983 */ /* 0x000f220000300800 */
[----:B-1----:R-:W-:-:S02]  /*99730*/  IMAD.MOV.U32 R24, RZ, RZ, R33 ;  /* 0x000000ffff187224 */ /* 0x002fc400078e0021 */
[----:B------:R-:W-:Y:S02]  /*99740*/  IMAD.MOV.U32 R25, RZ, RZ, R53 ;  /* 0x000000ffff197224 */ /* 0x000fe400078e0035 */
[----:B------:R-:W4:Y:S04]  /*99750*/  LDL.LU R53, [R1+0x235c] ;  /* 0x00235c0001357983 */ /* 0x000f280000300800 */
[----:B------:R-:W4:Y:S04]  /*99760*/  LDL.LU R33, [R1+0x271c] ;  /* 0x00271c0001217983 */ /* 0x000f280000300800 */
[----:B------:R1:W-:Y:S04]  /*99770*/  LDGSTS.E [R2+0x22800], [R24.64], P4 ;  /* 0x2280000018027fae */ /* 0x0003e8000a121848 */
[----:B------:R-:W4:Y:S01]  /*99780*/  LDL.LU R56, [R1+0x2350] ;  /* 0x0023500001387983 */ /* 0x000f220000300800 */
[----:B-1----:R-:W-:Y:S01]  /*99790*/  IMAD.MOV.U32 R25, RZ, RZ, R52 ;  /* 0x000000ffff197224 */ /* 0x002fe200078e0034 */
[----:B------:R-:W-:-:S02]  /*997a0*/  MOV R24, R37 ;  /* 0x0000002500187202 */ /* 0x000fc40000000f00 */
[----:B------:R-:W4:Y:S04]  /*997b0*/  LDL.LU R52, [R1+0x2710] ;  /* 0x0027100001347983 */ /* 0x000f280000300800 */
[----:B------:R-:W4:Y:S04]  /*997c0*/  LDL.LU R49, [R1+0x2348] ;  /* 0x0023480001317983 */ /* 0x000f280000300800 */
[----:B------:R-:W4:Y:S01]  /*997d0*/  LDL.LU R37, [R1+0x2354] ;  /* 0x0023540001257983 */ /* 0x000f220000300800 */
        /* <DEDUP_REMOVED lines=12> */
[----:B---3--:R-:W-:Y:S02]  /*998a0*/  IMAD.X R60, R60, 0x1, R0, P2 ;  /* 0x000000013c3c7824 */ /* 0x008fe400010e0600 */
[----:B------:R-:W-:Y:S02]  /*998b0*/  IMAD.MOV.U32 R24, RZ, RZ, R57 ;  /* 0x000000ffff187224 */ /* 0x000fe400078e0039 */
[----:B------:R-:W-:Y:S01]  /*998c0*/  IMAD.MOV.U32 R25, RZ, RZ, R60 ;  /* 0x000000ffff197224 */ /* 0x000fe200078e003c */
[----:B------:R-:W-:Y:S01]  /*998d0*/  ISETP.NE.U32.AND P2, PT, R3, RZ, PT ;  /* 0x000000ff0300720c */ /* 0x000fe20003f45070 */
[----:B------:R-:W-:Y:S04]  /*998e0*/  STL [R1+0x272c], R57 ;  /* 0x00272c3901007387 */ /* 0x000fe80000100800 */
[----:B------:R1:W-:Y:S01]  /*998f0*/  LDGSTS.E [R2+0x24800], [R24.64], P1 ;  /* 0x2480000018027fae */ /* 0x0003e20008921848 */
[----:B----4-:R-:W-:-:S05]  /*99900*/  IADD3 R36, P5, R36, R199, RZ ;  /* 0x000000c724247210 */ /* 0x010fca0007fbe0ff */
[----:B------:R-:W-:Y:S01]  /*99910*/  IMAD.X R48, R48, 0x1, R0, P5 ;  /* 0x0000000130307824 */ /* 0x000fe200028e0600 */
[----:B------:R-:W-:Y:S01]  /*99920*/  ISETP.GT.AND P5, PT, R64, 0x59, PT ;  /* 0x000000594000780c */ /* 0x000fe20003fa4270 */
[----:B------:R-:W-:Y:S01]  /*99930*/  STL [R1+0x2364], R36 ;  /* 0x0023642401007387 */ /* 0x000fe20000100800 */
[----:B-1----:R-:W-:Y:S02]  /*99940*/  IMAD.MOV.U32 R24, RZ, RZ, R36 ;  /* 0x000000ffff187224 */ /* 0x002fe400078e0024 */
[----:B------:R-:W-:Y:S01]  /*99950*/  SEL R3, RZ, 0x4, !P5 ;  /* 0x00000004ff037807 */ /* 0x000fe20006800000 */
[----:B------:R1:W-:Y:S01]  /*99960*/  STL [R1+0x2720], R60 ;  /* 0x0027203c01007387 */ /* 0x0003e20000100800 */
[----:B------:R-:W-:-:S03]  /*99970*/  IMAD.MOV.U32 R25, RZ, RZ, R48 ;  /* 0x000000ffff197224 */ /* 0x000fc600078e0030 */
[----:B------:R2:W-:Y:S04]  /*99980*/  STL [R1+0x2358], R48 ;  /* 0x0023583001007387 */ /* 0x0005e80000100800 */
[----:B------:R3:W-:Y:S04]  /*99990*/  LDGSTS.E [R2+0x24c00], [R24.64], P1 ;  /* 0x24c0000018027fae */ /* 0x0007e80008921848 */
[----:B-1----:R-:W4:Y:S04]  /*999a0*/  LDL.LU R60, [R1+0x2708] ;  /* 0x00270800013c7983 */ /* 0x002f280000300800 */
[----:B------:R-:W4:Y:S01]  /*999b0*/  LDL.LU R57, [R1+0x2714] ;  /* 0x0027140001397983 */ /* 0x000f220000300800 */
[----:B------:R-:W-:-:S05]  /*999c0*/  IADD3 R61, P5, R61, R199, RZ ;  /* 0x000000c73d3d7210 */ /* 0x000fca0007fbe0ff */
[----:B------:R-:W-:Y:S01]  /*999d0*/  STL [R1+0x2724], R61 ;  /* 0x0027243d01007387 */ /* 0x000fe20000100800 */
[----:B---3--:R-:W-:-:S03]  /*999e0*/  IMAD.MOV.U32 R24, RZ, RZ, R61 ;  /* 0x000000ffff187224 */ /* 0x008fc600078e003d */
[----:B--2---:R-:W2:Y:S01]  /*999f0*/  LDL.LU R48, [R1+0x2340] ;  /* 0x0023400001307983 */ /* 0x004ea20000300800 */
[----:B------:R-:W-:-:S03]  /*99a00*/  IMAD.X R65, R65, 0x1, R0, P5 ;  /* 0x0000000141417824 */ /* 0x000fc600028e0600 */
[----:B------:R-:W3:Y:S01]  /*99a10*/  LDL.LU R36, [R1+0x234c] ;  /* 0x00234c0001247983 */ /* 0x000ee20000300800 */
[----:B------:R-:W-:Y:S01]  /*99a20*/  IMAD.MOV.U32 R25, RZ, RZ, R65 ;  /* 0x000000ffff197224 */ /* 0x000fe200078e0041 */
[----:B------:R-:W-:-:S04]  /*99a30*/  IADD3 R53, P1, R53, R199, RZ ;  /* 0x000000c735357210 */ /* 0x000fc80007f3e0ff */
[----:B------:R1:W-:Y:S01]  /*99a40*/  LDGSTS.E [R2+0x26800], [R24.64], P3 ;  /* 0x2680000018027fae */ /* 0x0003e20009921848 */
[----:B------:R-:W-:-:S03]  /*99a50*/  IADD3 R33, P5, R33, R199, RZ ;  /* 0x000000c721217210 */ /* 0x000fc60007fbe0ff */
[----:B------:R1:W-:Y:S04]  /*99a60*/  STL [R1+0x235c], R53 ;  /* 0x00235c3501007387 */ /* 0x0003e80000100800 */
[----:B------:R-:W-:Y:S01]  /*99a70*/  STL [R1+0x2718], R65 ;  /* 0x0027184101007387 */ /* 0x000fe20000100800 */
[----:B------:R-:W-:-:S03]  /*99a80*/  IADD3.X R56, R56, R0, RZ, P1, !PT ;  /* 0x0000000038387210 */ /* 0x000fc60000ffe4ff */
[----:B------:R-:W-:Y:S01]  /*99a90*/  STL [R1+0x271c], R33 ;  /* 0x00271c2101007387 */ /* 0x000fe20000100800 */
[----:B-1----:R-:W-:-:S03]  /*99aa0*/  IMAD.MOV.U32 R24, RZ, RZ, R53 ;  /* 0x000000ffff187224 */ /* 0x002fc600078e0035 */
[----:B------:R1:W-:Y:S01]  /*99ab0*/  STL [R1+0x2350], R56 ;  /* 0x0023503801007387 */ /* 0x0003e20000100800 */
[----:B------:R-:W-:Y:S02]  /*99ac0*/  IMAD.X R52, R52, 0x1, R0, P5 ;  /* 0x0000000134347824 */ /* 0x000fe400028e0600 */
[----:B------:R-:W-:Y:S01]  /*99ad0*/  IMAD.MOV.U32 R25, RZ, RZ, R56 ;  /* 0x000000ffff197224 */ /* 0x000fe200078e0038 */
[----:B------:R-:W-:Y:S02]  /*99ae0*/  IADD3 R37, P5, R37, R199, RZ ;  /* 0x000000c725257210 */ /* 0x000fe40007fbe0ff */
[----:B------:R1:W-:Y:S03]  /*99af0*/  STL [R1+0x2710], R52 ;  /* 0x0027103401007387 */ /* 0x0003e60000100800 */
[----:B------:R-:W-:Y:S01]  /*99b00*/  IMAD.X R49, R49, 0x1, R0, P5 ;  /* 0x0000000131317824 */ /* 0x000fe200028e0600 */
[----:B------:R-:W-:Y:S04]  /*99b10*/  STL [R1+0x2354], R37 ;  /* 0x0023542501007387 */ /* 0x000fe80000100800 */
[----:B------:R-:W2:Y:S04]  /*99b20*/  LDL.LU R53, [R1+0x270c] ;  /* 0x00270c0001357983 */ /* 0x000ea80000300800 */
[----:B------:R1:W-:Y:S04]  /*99b30*/  LDGSTS.E [R2+0x26c00], [R24.64], P3 ;  /* 0x26c0000018027fae */ /* 0x0003e80009921848 */
[----:B------:R1:W-:Y:S04]  /*99b40*/  STL [R1+0x2348], R49 ;  /* 0x0023483101007387 */ /* 0x0003e80000100800 */
[----:B-1----:R-:W2:Y:S01]  /*99b50*/  LDL.LU R56, [R1+0x2700] ;  /* 0x0027000001387983 */ /* 0x002ea20000300800 */
[----:B------:R-:W-:-:S03]  /*99b60*/  IMAD.MOV.U32 R24, RZ, RZ, R33 ;  /* 0x000000ffff187224 */ /* 0x000fc600078e0021 */
[----:B------:R-:W2:Y:S01]  /*99b70*/  LDL.LU R32, [R1+0x2344] ;  /* 0x0023440001207983 */ /* 0x000ea20000300800 */
[----:B------:R-:W-:-:S03]  /*99b80*/  IMAD.MOV.U32 R25, RZ, RZ, R52 ;  /* 0x000000ffff197224 */ /* 0x000fc600078e0034 */
[----:B------:R-:W2:Y:S04]  /*99b90*/  LDL.LU R33, [R1+0x2704] ;  /* 0x0027040001217983 */ /* 0x000ea80000300800 */
[----:B------:R1:W-:Y:S04]  /*99ba0*/  LDGSTS.E [R2+0x28800], [R24.64], P4 ;  /* 0x2880000018027fae */ /* 0x0003e8000a121848 */
[----:B------:R-:W2:Y:S01]  /*99bb0*/  LDL.LU R52, [R1+0x2338] ;  /* 0x0023380001347983 */ /* 0x000ea20000300800 */
[----:B-1----:R-:W-:Y:S01]  /*99bc0*/  IMAD.MOV.U32 R25, RZ, RZ, R49 ;  /* 0x000000ffff197224 */ /* 0x002fe200078e0031 */
[----:B------:R-:W-:-:S02]  /*99bd0*/  MOV R24, R37 ;  /* 0x0000002500187202 */ /* 0x000fc40000000f00 */
[----:B------:R-:W2:Y:S04]  /*99be0*/  LDL.LU R49, [R1+0x26f8] ;  /* 0x0026f80001317983 */ /* 0x000ea80000300800 */
[----:B------:R-:W2:Y:S04]  /*99bf0*/  LDL.LU R37, [R1+0x2330] ;  /* 0x0023300001257983 */ /* 0x000ea80000300800 */
[----:B------:R-:W2:Y:S01]  /*99c00*/  LDL.LU R29, [R1+0x233c] ;  /* 0x00233c00011d7983 */ /* 0x000ea20000300800 */
        /* <DEDUP_REMOVED lines=11> */
[----:B----4-:R-:W-:-:S05]  /*99cc0*/  IADD3 R57, P3, R57, R199, RZ ;  /* 0x000000c739397210 */ /* 0x010fca0007f7e0ff */
[----:B------:R-:W-:Y:S02]  /*99cd0*/  IMAD.X R60, R60, 0x1, R0, P3 ;  /* 0x000000013c3c7824 */ /* 0x000fe400018e0600 */
[----:B------:R-:W-:Y:S02]  /*99ce0*/  IMAD.MOV.U32 R24, RZ, RZ, R57 ;  /* 0x000000ffff187224 */ /* 0x000fe400078e0039 */
[----:B------:R-:W-:Y:S01]  /*99cf0*/  IMAD.MOV.U32 R25, RZ, RZ, R60 ;  /* 0x000000ffff197224 */ /* 0x000fe200078e003c */
[----:B------:R-:W-:Y:S01]  /*99d00*/  ISETP.NE.U32.AND P3, PT, R3, RZ, PT ;  /* 0x000000ff0300720c */ /* 0x000fe20003f65070 */
[----:B------:R-:W-:Y:S04]  /*99d10*/  STL [R1+0x2714], R57 ;  /* 0x0027143901007387 */ /* 0x000fe80000100800 */
[----:B------:R1:W-:Y:S01]  /*99d20*/  LDGSTS.E [R2+0x2a800], [R24.64], P2 ;  /* 0x2a80000018027fae */ /* 0x0003e20009121848 */
[----:B---3--:R-:W-:-:S05]  /*99d30*/  IADD3 R36, P5, R36, R199, RZ ;  /* 0x000000c724247210 */ /* 0x008fca0007fbe0ff */
[----:B--2---:R-:W-:Y:S01]  /*99d40*/  IMAD.X R48, R48, 0x1, R0, P5 ;  /* 0x0000000130307824 */ /* 0x004fe200028e0600 */
[----:B------:R-:W-:Y:S01]  /*99d50*/  ISETP.GT.AND P5, PT, R64, 0x65, PT ;  /* 0x000000654000780c */ /* 0x000fe20003fa4270 */
[----:B------:R-:W-:Y:S01]  /*99d60*/  STL [R1+0x234c], R36 ;  /* 0x00234c2401007387 */ /* 0x000fe20000100800 */
[----:B-1----:R-:W-:Y:S02]  /*99d70*/  IMAD.MOV.U32 R24, RZ, RZ, R36 ;  /* 0x000000ffff187224 */ /* 0x002fe400078e0024 */
[----:B------:R-:W-:Y:S01]  /*99d80*/  SEL R3, RZ, 0x4, !P5 ;  /* 0x00000004ff037807 */ /* 0x000fe20006800000 */
[----:B------:R-:W-:Y:S01]  /*99d90*/  IMAD.MOV.U32 R25, RZ, RZ, R48 ;  /* 0x000000ffff197224 */ /* 0x000fe200078e0030 */
[----:B------:R-:W-:Y:S04]  /*99da0*/  STL [R1+0x2708], R60 ;  /* 0x0027083c01007387 */ /* 0x000fe80000100800 */
[----:B------:R1:W-:Y:S04]  /*99db0*/  STL [R1+0x2340], R48 ;  /* 0x0023403001007387 */ /* 0x0003e80000100800 */
[----:B------:R2:W-:Y:S04]  /*99dc0*/  LDGSTS.E [R2+0x2ac00], [R24.64], P2 ;  /* 0x2ac0000018027fae */ /* 0x0005e80009121848 */
[----:B-1----:R-:W3:Y:S04]  /*99dd0*/  LDL.LU R48, [R1+0x26f0] ;  /* 0x0026f00001307983 */ /* 0x002ee80000300800 */
[----:B------:R-:W4:Y:S01]  /*99de0*/  LDL.LU R45, [R1+0x26fc] ;  /* 0x0026fc00012d7983 */ /* 0x000f220000300800 */
[----:B------:R-:W-:-:S05]  /*99df0*/  IADD3 R53, P5, R53, R199, RZ ;  /* 0x000000c735357210 */ /* 0x000fca0007fbe0ff */
[----:B------:R-:W-:Y:S04]  /*99e00*/  STL [R1+0x270c], R53 ;  /* 0x00270c3501007387 */ /* 0x000fe80000100800 */
[----:B------:R-:W3:Y:S01]  /*99e10*/  LDL.LU R44, [R1+0x2328] ;  /* 0x00232800012c7983 */ /* 0x000ee20000300800 */
[----:B------:R-:W-:-:S03]  /*99e20*/  IMAD.X R56, R56, 0x1, R0, P5 ;  /* 0x0000000138387824 */ /* 0x000fc600028e0600 */
[----:B------:R-:W3:Y:S01]  /*99e30*/  LDL.LU R36, [R1+0x2334] ;  /* 0x0023340001247983 */ /* 0x000ee20000300800 */
[-C--:B------:R-:W-:Y:S02]  /*99e40*/  IADD3 R32, P2, R32, R199.reuse, RZ ;  /* 0x000000c720207210 */ /* 0x080fe40007f5e0ff */
[----:B------:R-:W-:Y:S01]  /*99e50*/  IADD3 R33, P5, R33, R199, RZ ;  /* 0x000000c721217210 */ /* 0x000fe20007fbe0ff */
[----:B--2---:R-:W-:Y:S02]  /*99e60*/  IMAD.MOV.U32 R24, RZ, RZ, R53 ;  /* 0x000000ffff187224 */ /* 0x004fe400078e0035 */
[----:B------:R1:W-:Y:S01]  /*99e70*/  STL [R1+0x2344], R32 ;  /* 0x0023442001007387 */ /* 0x0003e20000100800 */
[----:B------:R-:W-:Y:S01]  /*99e80*/  IMAD.MOV.U32 R25, RZ, RZ, R56 ;  /* 0x000000ffff197224 */ /* 0x000fe200078e0038 */
[----:B------:R-:W-:Y:S02]  /*99e90*/  IADD3.X R52, R52, R0, RZ, P2, !PT ;  /* 0x0000000034347210 */ /* 0x000fe400017fe4ff */
[----:B------:R-:W-:Y:S04]  /*99ea0*/  STL [R1+0x2700], R56 ;  /* 0x0027003801007387 */ /* 0x000fe80000100800 */
[----:B------:R2:W-:Y:S01]  /*99eb0*/  STL [R1+0x2704], R33 ;  /* 0x0027042101007387 */ /* 0x0005e20000100800 */
[----:B------:R-:W-:-:S03]  /*99ec0*/  IMAD.X R49, R49, 0x1, R0, P5 ;  /* 0x0000000131317824 */ /* 0x000fc600028e0600 */
[----:B------:R-:W-:Y:S04]  /*99ed0*/  STL [R1+0x2338], R52 ;  /* 0x0023383401007387 */ /* 0x000fe80000100800 */
[----:B------:R1:W-:Y:S01]  /*99ee0*/  LDGSTS.E [R2+0x2c800], [R24.64], P1 ;  /* 0x2c80000018027fae */ /* 0x0003e20008921848 */
[----:B------:R-:W-:-:S03]  /*99ef0*/  IADD3 R29, P5, R29, R199, RZ ;  /* 0x000000c71d1d7210 */ /* 0x000fc60007fbe0ff */
[----:B------:R-:W-:Y:S04]  /*99f00*/  STL [R1+0x26f8], R49 ;  /* 0x0026f83101007387 */ /* 0x000fe80000100800 */
[----:B------:R-:W-:Y:S01]  /*99f10*/  STL [R1+0x233c], R29 ;  /* 0x00233c1d01007387 */ /* 0x000fe20000100800 */
[----:B-1----:R-:W-:-:S03]  /*99f20*/  IMAD.MOV.U32 R24, RZ, RZ, R32 ;  /* 0x000000ffff187224 */ /* 0x002fc600078e0020 */
[----:B------:R-:W3:Y:S01]  /*99f30*/  LDL.LU R32, [R1+0x26f4] ;  /* 0x0026f40001207983 */ /* 0x000ee20000300800 */
[----:B------:R-:W-:Y:S02]  /*99f40*/  IMAD.MOV.U32 R25, RZ, RZ, R52 ;  /* 0x000000ffff197224 */ /* 0x000fe400078e0034 */
[----:B------:R-:W-:-:S03]  /*99f50*/  IMAD.X R37, R37, 0x1, R0, P5 ;  /* 0x0000000125257824 */ /* 0x000fc600028e0600 */
[----:B------:R1:W-:Y:S04]  /*99f60*/  LDGSTS.E [R2+0x2cc00], [R24.64], P1 ;  /* 0x2cc0000018027fae */ /* 0x0003e80008921848 */
[----:B------:R2:W-:Y:S01]  /*99f70*/  STL [R1+0x2330], R37 ;  /* 0x0023302501007387 */ /* 0x0005e20000100800 */
[----:B-1----:R-:W-:Y:S02]  /*99f80*/  IMAD.MOV.U32 R24, RZ, RZ, R33 ;  /* 0x000000ffff187224 */ /* 0x002fe400078e0021 */
[----:B------:R-:W-:Y:S01]  /*99f90*/  IMAD.MOV.U32 R25, RZ, RZ, R49 ;  /* 0x000000ffff197224 */ /* 0x000fe200078e0031 */
[----:B--2---:R-:W4:Y:S04]  /*99fa0*/  LDL.LU R33, [R1+0x232c] ;  /* 0x00232c0001217983 */ /* 0x004f280000300800 */
[----:B------:R-:W4:Y:S04]  /*99fb0*/  LDL.LU R53, [R1+0x26ec] ;  /* 0x0026ec0001357983 */ /* 0x000f280000300800 */
[----:B------:R-:W4:Y:S04]  /*99fc0*/  LDL.LU R57, [R1+0x26e8] ;  /* 0x0026e80001397983 */ /* 0x000f280000300800 */
[----:B------:R1:W-:Y:S02]  /*99fd0*/  LDGSTS.E [R2+0x2e800], [R24.64], P4 ;  /* 0x2e80000018027fae */ /* 0x0003e4000a121848 */
[----:B-1----:R-:W-:-:S02]  /*99fe0*/  IMAD.MOV.U32 R25, RZ, RZ, R37 ;  /* 0x000000ffff197224 */ /* 0x002fc400078e0025 */
[----:B------:R-:W4:Y:S01]  /*99ff0*/  LDL.LU R37, [R1+0x2320] ;  /* 0x0023200001257983 */ /* 0x000f220000300800 */
[----:B------:R-:W-:-:S03]  /*9a000*/  MOV R24, R29 ;  /* 0x0000001d00187202 */ /* 0x000fc60000000f00 */
[----:B------:R-:W4:Y:S04]  /*9a010*/  LDL.LU R56, [R1+0x26e0] ;  /* 0x0026e00001387983 */ /* 0x000f280000300800 */
[----:B------:R-:W4:Y:S04]  /*9a020*/  LDL.LU R52, [R1+0x2318] ;  /* 0x0023180001347983 */ /* 0x000f280000300800 */
[----:B------:R-:W4:Y:S01]  /*9a030*/  LDL.LU R29, [R1+0x2324] ;  /* 0x00232400011d7983 */ /* 0x000f220000300800 */
[----:B------:R-:W-:Y:S02]  /*9a040*/  SEL R3, R3, RZ, !P0 ;  /* 0x000000ff03037207 */ /* 0x000fe40004000000 */
[C---:B------:R-:W-:Y:S01]  /*9a050*/  ISETP.GT.AND P5, PT, R64.reuse, 0x6d, PT ;  /* 0x0000006d4000780c */ /* 0x040fe20003fa4270 */
[----:B------:R1:W-:Y:S01]  /*9a060*/  LDGSTS.E [R2+0x2ec00], [R24.64], P4 ;  /* 0x2ec0000018027fae */ /* 0x0003e2000a121848 */
[----:B------:R-:W-:-:S02]  /*9a070*/  ISETP.GT.AND P1, PT, R64, 0x69, PT ;  /* 0x000000694000780c */ /* 0x000fc40003f24270 */
[----:B------:R-:W-:Y:S02]  /*9a080*/  ISETP.NE.U32.AND P2, PT, R3, RZ, PT ;  /* 0x000000ff0300720c */ /* 0x000fe40003f45070 */
[----:B------:R-:W-:Y:S02]  /*9a090*/  SEL R28, RZ, 0x4, !P5 ;  /* 0x00000004ff1c7807 */ /* 0x000fe40006800000 */
[----:B------:R-:W-:-:S04]  /*9a0a0*/  SEL R3, RZ, 0x4, !P1 ;  /* 0x00000004ff037807 */ /* 0x000fc80004800000 */
[----:B-1----:R-:W-:Y:S02]  /*9a0b0*/  SEL R24, R3, RZ, !P0 ;  /* 0x000000ff03187207 */ /* 0x002fe40004000000 */
[----:B------:R-:W-:Y:S02]  /*9a0c0*/  SEL R3, R28, RZ, !P0 ;  /* 0x000000ff1c037207 */ /* 0x000fe40004000000 */
[----:B------:R-:W-:Y:S02]  /*9a0d0*/  ISETP.NE.U32.AND P4, PT, R24, RZ, PT ;  /* 0x000000ff1800720c */ /* 0x000fe40003f85070 */
[----:B----4-:R-:W-:-:S05]  /*9a0e0*/  IADD3 R45, P1, R45, R199, RZ ;  /* 0x000000c72d2d7210 */ /* 0x010fca0007f3e0ff */
[----:B---3--:R-:W-:Y:S01]  /*9a0f0*/  IMAD.X R48, R48, 0x1, R0, P1 ;  /* 0x0000000130307824 */ /* 0x008fe200008e0600 */
[----:B------:R-:W-:Y:S01]  /*9a100*/  ISETP.NE.U32.AND P1, PT, R3, RZ, PT ;  /* 0x000000ff0300720c */ /* 0x000fe20003f25070 */
[----:B------:R-:W-:Y:S01]  /*9a110*/  STL [R1+0x26fc], R45 ;  /* 0x0026fc2d01007387 */ /* 0x000fe20000100800 */
[----:B------:R-:W-:Y:S02]  /*9a120*/  IMAD.MOV.U32 R24, RZ, RZ, R45 ;  /* 0x000000ffff187224 */ /* 0x000fe400078e002d */
[----:B------:R-:W-:-:S05]  /*9a130*/  IMAD.MOV.U32 R25, RZ, RZ, R48 ;  /* 0x000000ffff197224 */ /* 0x000fca00078e0030 */
[----:B------:R1:W-:Y:S01]  /*9a140*/  LDGSTS.E [R2+0x30800], [R24.64], P3 ;  /* 0x3080000018027fae */ /* 0x0003e20009921848 */
[----:B------:R-:W-:-:S05]  /*9a150*/  IADD3 R36, P5, R36, R199, RZ ;  /* 0x000000c724247210 */ /* 0x000fca0007fbe0ff */
[----:B------:R-:W-:Y:S01]  /*9a160*/  IMAD.X R44, R44, 0x1, R0, P5 ;  /* 0x000000012c2c7824 */ /* 0x000fe200028e0600 */
[----:B------:R-:W-:Y:S01]  /*9a170*/  ISETP.GT.AND P5, PT, R64, 0x71, PT ;  /* 0x000000714000780c */ /* 0x000fe20003fa4270 */
[----:B------:R-:W-:Y:S03]  /*9a180*/  STL [R1+0x2334], R36 ;  /* 0x0023342401007387 */ /* 0x000fe60000100800 */
[----:B------:R-:W-:Y:S01]  /*9a190*/  SEL R3, RZ, 0x4, !P5 ;  /* 0x00000004ff037807 */ /* 0x000fe20006800000 */
[----:B------:R3:W-:Y:S04]  /*9a1a0*/  STL [R1+0x26f0], R48 ;  /* 0x0026f03001007387 */ /* 0x0007e80000100800 */
[----:B------:R4:W-:Y:S01]  /*9a1b0*/  STL [R1+0x2328], R44 ;  /* 0x0023282c01007387 */ /* 0x0009e20000100800 */
[----:B-1----:R-:W-:-:S03]  /*9a1c0*/  IMAD.MOV.U32 R25, RZ, RZ, R44 ;  /* 0x000000ffff197224 */ /* 0x002fc600078e002c */
[----:B------:R-:W2:Y:S04]  /*9a1d0*/  LDL.LU R49, [R1+0x26d8] ;  /* 0x0026d80001317983 */ /* 0x000ea80000300800 */
[----:B---3--:R-:W3:Y:S01]  /*9a1e0*/  LDL.LU R48, [R1+0x26e4] ;  /* 0x0026e40001307983 */ /* 0x008ee20000300800 */
[----:B------:R-:W-:-:S05]  /*9a1f0*/  IADD3 R32, P5, R32, R199, RZ ;  /* 0x000000c720207210 */ /* 0x000fca0007fbe0ff */
[----:B------:R1:W-:Y:S04]  /*9a200*/  STL [R1+0x26f4], R32 ;  /* 0x0026f42001007387 */ /* 0x0003e80000100800 */
[----:B------:R-:W2:Y:S04]  /*9a210*/  LDL.LU R45, [R1+0x2310] ;  /* 0x00231000012d7983 */ /* 0x000ea80000300800 */
[----:B----4-:R-:W4:Y:S01]  /*9a220*/  LDL.LU R44, [R1+0x231c] ;  /* 0x00231c00012c7983 */ /* 0x010f220000300800 */
[----:B------:R-:W-:-:S03]  /*9a230*/  IMAD.MOV.U32 R24, RZ, RZ, R36 ;  /* 0x000000ffff187224 */ /* 0x000fc600078e0024 */
[----:B------:R-:W4:Y:S04]  /*9a240*/  LDL.LU R36, [R1+0x26dc] ;  /* 0x0026dc0001247983 */ /* 0x000f280000300800 */
[----:B------:R1:W-:Y:S01]  /*9a250*/  LDGSTS.E [R2+0x30c00], [R24.64], P3 ;  /* 0x30c0000018027fae */ /* 0x0003e20009921848 */
[-C--:B------:R-:W-:Y:S01]  /*9a260*/  IADD3 R33, P3, R33, R199.reuse, RZ ;  /* 0x000000c721217210 */ /* 0x080fe20007f7e0ff */
[----:B------:R-:W-:Y:S01]  /*9a270*/  IMAD.X R57, R57, 0x1, R0, P5 ;  /* 0x0000000139397824 */ /* 0x000fe200028e0600 */
[----:B------:R-:W-:-:S03]  /*9a280*/  IADD3 R53, P5, R53, R199, RZ ;  /* 0x000000c735357210 */ /* 0x000fc60007fbe0ff */
[----:B------:R-:W-:Y:S01]  /*9a290*/  STL [R1+0x232c], R33 ;  /* 0x00232c2101007387 */ /* 0x000fe20000100800 */
[----:B-1----:R-:W-:Y:S02]  /*9a2a0*/  IMAD.MOV.U32 R24, RZ, RZ, R32 ;  /* 0x000000ffff187224 */ /* 0x002fe400078e0020 */
[----:B------:R-:W-:Y:S01]  /*9a2b0*/  IMAD.MOV.U32 R25, RZ, RZ, R57 ;  /* 0x000000ffff197224 */ /* 0x000fe200078e0039 */
[----:B------:R-:W-:Y:S04]  /*9a2c0*/  STL [R1+0x26e8], R57 ;  /* 0x0026e83901007387 */ /* 0x000fe80000100800 */
[----:B------:R-:W-:Y:S04]  /*9a2d0*/  STL [R1+0x26ec], R53 ;  /* 0x0026ec3501007387 */ /* 0x000fe80000100800 */
[----:B------:R1:W-:Y:S01]  /*9a2e0*/  LDGSTS.E [R2+0x32800], [R24.64], P2 ;  /* 0x3280000018027fae */ /* 0x0003e20009121848 */
[----:B------:R-:W-:Y:S01]  /*9a2f0*/  IADD3.X R37, R37, R0, RZ, P3, !PT ;  /* 0x0000000025257210 */ /* 0x000fe20001ffe4ff */
[----:B------:R-:W-:-:S04]  /*9a300*/  IMAD.X R56, R56, 0x1, R0, P5 ;  /* 0x0000000138387824 */ /* 0x000fc800028e0600 */
[----:B------:R1:W-:Y:S04]  /*9a310*/  STL [R1+0x2320], R37 ;  /* 0x0023202501007387 */ /* 0x0003e80000100800 */
[----:B------:R-:W4:Y:S01]  /*9a320*/  LDL.LU R32, [R1+0x2314] ;  /* 0x0023140001207983 */ /* 0x000f220000300800 */
[----:B------:R-:W-:-:S03]  /*9a330*/  IADD3 R29, P5, R29, R199, RZ ;  /* 0x000000c71d1d7210 */ /* 0x000fc60007fbe0ff */
[----:B------:R-:W-:Y:S01]  /*9a340*/  STL [R1+0x26e0], R56 ;  /* 0x0026e03801007387 */ /* 0x000fe20000100800 */
[----:B-1----:R-:W-:-:S03]  /*9a350*/  IMAD.MOV.U32 R25, RZ, RZ, R37 ;  /* 0x000000ffff197224 */ /* 0x002fc600078e0025 */
[----:B------:R-:W-:Y:S01]  /*9a360*/  STL [R1+0x2324], R29 ;  /* 0x0023241d01007387 */ /* 0x000fe20000100800 */
[----:B------:R-:W-:-:S03]  /*9a370*/  IMAD.X R52, R52, 0x1, R0, P5 ;  /* 0x0000000134347824 */ /* 0x000fc600028e0600 */
[----:B------:R-:W4:Y:S01]  /*9a380*/  LDL.LU R37, [R1+0x26d0] ;  /* 0x0026d00001257983 */ /* 0x000f220000300800 */
[----:B------:R-:W-:Y:S01]  /*9a390*/  IMAD.MOV.U32 R24, RZ, RZ, R33 ;  /* 0x000000ffff187224 */ /* 0x000fe200078e0021 */
[----:B------:R-:W-:Y:S02]  /*9a3a0*/  HMMA.1688.F32.TF32 R172, R212, R34, R172 ;  /* 0x00000022d4ac723c */ /* 0x000fe400000810ac */
[----:B------:R-:W4:Y:S04]  /*9a3b0*/  LDL.LU R33, [R1+0x2308] ;  /* 0x0023080001217983 */ /* 0x000f280000300800 */
[----:B------:R1:W-:Y:S04]  /*9a3c0*/  STL [R1+0x2318], R52 ;  /* 0x0023183401007387 */ /* 0x0003e80000100800 */
[----:B------:R-:W4:Y:S01]  /*9a3d0*/  LDL.LU R35, [R1+0x26d4] ;  /* 0x0026d40001237983 */ /* 0x000f220000300800 */
[----:B------:R-:W-:-:S03]  /*9a3e0*/  SEL R3, R3, RZ, !P0 ;  /* 0x000000ff03037207 */ /* 0x000fc60004000000 */
[----:B------:R1:W-:Y:S01]  /*9a3f0*/  LDGSTS.E [R2+0x32c00], [R24.64], P2 ;  /* 0x32c0000018027fae */ /* 0x0003e20009121848 */
[C---:B------:R-:W-:Y:S02]  /*9a400*/  ISETP.GT.AND P2, PT, R64.reuse, 0x75, PT ;  /* 0x000000754000780c */ /* 0x040fe40003f44270 */
[----:B------:R-:W-:Y:S02]  /*9a410*/  ISETP.GT.AND P5, PT, R64, 0x79, PT ;  /* 0x000000794000780c */ /* 0x000fe40003fa4270 */
[----:B------:R-:W-:Y:S02]  /*9a420*/  ISETP.NE.U32.AND P3, PT, R3, RZ, PT ;  /* 0x000000ff0300720c */ /* 0x000fe40003f65070 */
[----:B------:R-:W-:Y:S01]  /*9a430*/  SEL R3, RZ, 0x4, !P2 ;  /* 0x00000004ff037807 */ /* 0x000fe20005000000 */
[----:B-1----:R-:W-:Y:S02]  /*9a440*/  IMAD.MOV.U32 R24, RZ, RZ, R53 ;  /* 0x000000ffff187224 */ /* 0x002fe400078e0035 */
[----:B------:R-:W-:Y:S01]  /*9a450*/  IMAD.MOV.U32 R25, RZ, RZ, R56 ;  /* 0x000000ffff197224 */ /* 0x000fe200078e0038 */
[----:B------:R-:W-:-:S04]  /*9a460*/  SEL R28, RZ, 0x4, !P5 ;  /* 0x00000004ff1c7807 */ /* 0x000fc80006800000 */
[----:B------:R1:W-:Y:S02]  /*9a470*/  LDGSTS.E [R2+0x34800], [R24.64], P4 ;  /* 0x3480000018027fae */ /* 0x0003e4000a121848 */
[----:B-1----:R-:W-:Y:S01]  /*9a480*/  MOV R24, R29 ;  /* 0x0000001d00187202 */ /* 0x002fe20000000f00 */
[----:B------:R-:W-:Y:S02]  /*9a490*/  IMAD.MOV.U32 R25, RZ, RZ, R52 ;  /* 0x000000ffff197224 */ /* 0x000fe400078e0034 */
[----:B------:R-:W4:Y:S04]  /*9a4a0*/  LDL.LU R52, [R1+0x26c8] ;  /* 0x0026c80001347983 */ /* 0x000f280000300800 */
[----:B------:R-:W4:Y:S04]  /*9a4b0*/  LDL.LU R34, [R1+0x2300] ;  /* 0x0023000001227983 */ /* 0x000f280000300800 */
[----:B------:R-:W4:Y:S04]  /*9a4c0*/  LDL.LU R29, [R1+0x230c] ;  /* 0x00230c00011d7983 */ /* 0x000f280000300800 */
[----:B------:R1:W-:Y:S02]  /*9a4d0*/  LDGSTS.E [R2+0x34c00], [R24.64], P4 ;  /* 0x34c0000018027fae */ /* 0x0003e4000a121848 */
[----:B-1----:R-:W-:-:S04]  /*9a4e0*/  SEL R24, R3, RZ, !P0 ;  /* 0x000000ff03187207 */ /* 0x002fc80004000000 */
[----:B------:R-:W-:Y:S02]  /*9a4f0*/  ISETP.NE.U32.AND P4, PT, R24, RZ, PT ;  /* 0x000000ff1800720c */ /* 0x000fe40003f85070 */
[----:B---3--:R-:W-:-:S05]  /*9a500*/  IADD3 R48, P2, R48, R199, RZ ;  /* 0x000000c730307210 */ /* 0x008fca0007f5e0ff */
[----:B--2---:R-:W-:Y:S01]  /*9a510*/  IMAD.X R49, R49, 0x1, R0, P2 ;  /* 0x0000000131317824 */ /* 0x004fe200010e0600 */
[----:B------:R1:W-:Y:S01]  /*9a520*/  STL [R1+0x26e4], R48 ;  /* 0x0026e43001007387 */ /* 0x0003e20000100800 */
[----:B------:R-:W-:Y:S01]  /*9a530*/  IMAD.MOV.U32 R24, RZ, RZ, R48 ;  /* 0x000000ffff187224 */ /* 0x000fe200078e0030 */
[----:B----4-:R-:W-:-:S05]  /*9a540*/  IADD3 R44, P5, R44, R199, RZ ;  /* 0x000000c72c2c7210 */ /* 0x010fca0007fbe0ff */
[----:B------:R-:W-:Y:S01]  /*9a550*/  IMAD.X R45, R45, 0x1, R0, P5 ;  /* 0x000000012d2d7824 */ /* 0x000fe200028e0600 */
[----:B------:R-:W-:Y:S04]  /*9a560*/  STL [R1+0x231c], R44 ;  /* 0x00231c2c01007387 */ /* 0x000fe80000100800 */
[----:B------:R2:W-:Y:S04]  /*9a570*/  STL [R1+0x26d8], R49 ;  /* 0x0026d83101007387 */ /* 0x0005e80000100800 */
[----:B------:R3:W-:Y:S04]  /*9a580*/  STL [R1+0x2310], R45 ;  /* 0x0023102d01007387 */ /* 0x0007e80000100800 */
[----:B-1----:R-:W4:Y:S01]  /*9a590*/  LDL.LU R48, [R1+0x26cc] ;  /* 0x0026cc0001307983 */ /* 0x002f220000300800 */
[----:B------:R-:W-:Y:S01]  /*9a5a0*/  IMAD.MOV.U32 R25, RZ, RZ, R49 ;  /* 0x000000ffff197224 */ /* 0x000fe200078e0031 */
[----:B------:R-:W-:-:S04]  /*9a5b0*/  IADD3 R36, P5, R36, R199, RZ ;  /* 0x000000c724247210 */ /* 0x000fc80007fbe0ff */
[----:B------:R1:W-:Y:S01]  /*9a5c0*/  LDGSTS.E [R2+0x36800], [R24.64], P1 ;  /* 0x3680000018027fae */ /* 0x0003e20008921848 */
[----:B------:R-:W-:-:S03]  /*9a5d0*/  SEL R3, R28, RZ, !P0 ;  /* 0x000000ff1c037207 */ /* 0x000fc60004000000 */
[----:B------:R2:W-:Y:S01]  /*9a5e0*/  STL [R1+0x26dc], R36 ;  /* 0x0026dc2401007387 */ /* 0x0005e20000100800 */
[----:B-1----:R-:W-:Y:S02]  /*9a5f0*/  IMAD.MOV.U32 R24, RZ, RZ, R44 ;  /* 0x000000ffff187224 */ /* 0x002fe400078e002c */
[----:B------:R-:W-:Y:S01]  /*9a600*/  IMAD.MOV.U32 R25, RZ, RZ, R45 ;  /* 0x000000ffff197224 */ /* 0x000fe200078e002d */
[----:B------:R-:W-:-:S04]  /*9a610*/  ISETP.NE.U32.AND P2, PT, R3, RZ, PT ;  /* 0x000000ff0300720c */ /* 0x000fc80003f45070 */
[----:B------:R1:W-:Y:S01]  /*9a620*/  LDGSTS.E [R2+0x36c00], [R24.64], P1 ;  /* 0x36c0000018027fae */ /* 0x0003e20008921848 */
[----:B------:R-:W-:-:S04]  /*9a630*/  ISETP.GT.AND P1, PT, R64, 0x7d, PT ;  /* 0x0000007d4000780c */ /* 0x000fc80003f24270 */
[----:B------:R-:W-:Y:S01]  /*9a640*/  SEL R3, RZ, 0x4, !P1 ;  /* 0x00000004ff037807 */ /* 0x000fe20004800000 */
[----:B------:R-:W-:Y:S01]  /*9a650*/  IMAD.X R37, R37, 0x1, R0, P5 ;  /* 0x0000000125257824 */ /* 0x000fe200028e0600 */
[----:B------:R-:W-:Y:S01]  /*9a660*/  IADD3 R32, P5, R32, R199, RZ ;  /* 0x000000c720207210 */ /* 0x000fe20007fbe0ff */
[----:B-1----:R-:W-:-:S03]  /*9a670*/  IMAD.MOV.U32 R24, RZ, RZ, R36 ;  /* 0x000000ffff187224 */ /* 0x002fc600078e0024 */
[----:B------:R-:W-:Y:S01]  /*9a680*/  IADD3.X R33, R33, R0, RZ, P5, !PT ;  /* 0x0000000021217210 */ /* 0x000fe20002ffe4ff */
[----:B------:R-:W-:Y:S01]  /*9a690*/  STL [R1+0x26d0], R37 ;  /* 0x0026d02501007387 */ /* 0x000fe20000100800 */
[----:B------:R-:W-:-:S03]  /*9a6a0*/  IMAD.MOV.U32 R25, RZ, RZ, R37 ;  /* 0x000000ffff197224 */ /* 0x000fc600078e0025 */
[----:B------:R1:W-:Y:S01]  /*9a6b0*/  STL [R1+0x2314], R32 ;  /* 0x0023142001007387 */ /* 0x0003e20000100800 */
[----:B------:R-:W-:-:S03]  /*9a6c0*/  IADD3 R35, P1, R35, R199, RZ ;  /* 0x000000c723237210 */ /* 0x000fc60007f3e0ff */
[----:B--2---:R-:W2:Y:S04]  /*9a6d0*/  LDL.LU R49, [R1+0x26c0] ;  /* 0x0026c00001317983 */ /* 0x004ea80000300800 */
[----:B------:R-:W2:Y:S04]  /*9a6e0*/  LDL.LU R44, [R1+0x2304] ;  /* 0x00230400012c7983 */ /* 0x000ea80000300800 */
[----:B------:R1:W-:Y:S04]  /*9a6f0*/  STL [R1+0x2308], R33 ;  /* 0x0023082101007387 */ /* 0x0003e80000100800 */
[----:B---3--:R-:W3:Y:S04]  /*9a700*/  LDL.LU R45, [R1+0x22f8] ;  /* 0x0022f800012d7983 */ /* 0x008ee80000300800 */
[----:B------:R1:W-:Y:S04]  /*9a710*/  LDGSTS.E [R2+0x38800], [R24.64], P3 ;  /* 0x3880000018027fae */ /* 0x0003e80009921848 */
[----:B------:R-:W3:Y:S04]  /*9a720*/  LDL.LU R36, [R1+0x26bc] ;  /* 0x0026bc0001247983 */ /* 0x000ee80000300800 */
[----:B------:R1:W-:Y:S02]  /*9a730*/  STL [R1+0x26d4], R35 ;  /* 0x0026d42301007387 */ /* 0x0003e40000100800 */
[----:B-1----:R-:W-:-:S02]  /*9a740*/  IMAD.MOV.U32 R24, RZ, RZ, R32 ;  /* 0x000000ffff187224 */ /* 0x002fc400078e0020 */
[----:B------:R-:W3:Y:S01]  /*9a750*/  LDL.LU R32, [R1+0x26c4] ;  /* 0x0026c40001207983 */ /* 0x000ee20000300800 */
[----:B------:R-:W-:-:S03]  /*9a760*/  IMAD.MOV.U32 R25, RZ, RZ, R33 ;  /* 0x000000ffff197224 */ /* 0x000fc600078e0021 */
[----:B------:R-:W3:Y:S04]  /*9a770*/  LDL.LU R37, [R1+0x22f4] ;  /* 0x0022f40001257983 */ /* 0x000ee80000300800 */
[----:B------:R-:W3:Y:S04]  /*9a780*/  LDL.LU R33, [R1+0x22fc] ;  /* 0x0022fc0001217983 */ /* 0x000ee80000300800 */
[----:B------:R1:W-:Y:S01]  /*9a790*/  LDGSTS.E [R2+0x38c00], [R24.64], P3 ;  /* 0x38c0000018027fae */ /* 0x0003e20009921848 */
[----:B------:R-:W-:Y:S01]  /*9a7a0*/  IADD3 R29, P3, R29, R199, RZ ;  /* 0x000000c71d1d7210 */ /* 0x000fe20007f7e0ff */
[----:B------:R-:W-:-:S04]  /*9a7b0*/  IMAD.X R52, R52, 0x1, R0, P1 ;  /* 0x0000000134347824 */ /* 0x000fc800008e0600 */
[----:B------:R-:W-:Y:S01]  /*9a7c0*/  IMAD.X R34, R34, 0x1, R0, P3 ;  /* 0x0000000122227824 */ /* 0x000fe200018e0600 */
[----:B------:R-:W-:Y:S01]  /*9a7d0*/  STL [R1+0x230c], R29 ;  /* 0x00230c1d01007387 */ /* 0x000fe20000100800 */
[----:B-1----:R-:W-:Y:S02]  /*9a7e0*/  IMAD.MOV.U32 R24, RZ, RZ, R35 ;  /* 0x000000ffff187224 */ /* 0x002fe400078e0023 */
[----:B------:R-:W-:Y:S01]  /*9a7f0*/  IMAD.MOV.U32 R25, RZ, RZ, R52 ;  /* 0x000000ffff197224 */ /* 0x000fe200078e0034 */
[----:B------:R-:W-:Y:S04]  /*9a800*/  STL [R1+0x26c8], R52 ;  /* 0x0026c83401007387 */ /* 0x000fe80000100800 */
[----:B------:R1:W-:Y:S04]  /*9a810*/  STL [R1+0x2300], R34 ;  /* 0x0023002201007387 */ /* 0x0003e80000100800 */
[----:B------:R-:W3:Y:S04]  /*9a820*/  LDL.LU R35, [R1+0x26b0] ;  /* 0x0026b00001237983 */ /* 0x000ee80000300800 */
[----:B------:R1:W-:Y:S02]  /*9a830*/  LDGSTS.E [R2+0x3a800], [R24.64], P4 ;  /* 0x3a80000018027fae */ /* 0x0003e4000a121848 */
[----:B-1----:R-:W-:Y:S01]  /*9a840*/  IMAD.MOV.U32 R25, RZ, RZ, R34 ;  /* 0x000000ffff197224 */ /* 0x002fe200078e0022 */
[----:B------:R-:W-:-:S02]  /*9a850*/  MOV R24, R29 ;  /* 0x0000001d00187202 */ /* 0x000fc40000000f00 */
[----:B------:R-:W-:Y:S02]  /*9a860*/  SEL R3, R3, RZ, !P0 ;  /* 0x000000ff03037207 */ /* 0x000fe40004000000 */
[----:B------:R-:W-:Y:S01]  /*9a870*/  ISETP.GT.AND P1, PT, R64, 0x2, PT ;  /* 0x000000024000780c */ /* 0x000fe20003f24270 */
[----:B------:R1:W-:Y:S01]  /*9a880*/  LDGSTS.E [R2+0x3ac00], [R24.64], P4 ;  /* 0x3ac0000018027fae */ /* 0x0003e2000a121848 */
[----:B----4-:R-:W-:-:S05]  /*9a890*/  IADD3 R48, P3, R48, R199, RZ ;  /* 0x000000c730307210 */ /* 0x010fca0007f7e0ff */
[----:B------:R-:W-:Y:S04]  /*9a8a0*/  STL [R1+0x26cc], R48 ;  /* 0x0026cc3001007387 */ /* 0x000fe80000100800 */
[----:B------:R-:W4:Y:S04]  /*9a8b0*/  LDL.LU R28, [R1+0x26b8] ;  /* 0x0026b800011c7983 */ /* 0x000f280000300800 */
[----:B------:R-:W4:Y:S04]  /*9a8c0*/  LDL.LU R34, [R1+0x22e8] ;  /* 0x0022e80001227983 */ /* 0x000f280000300800 */
[----:B------:R-:W4:Y:S01]  /*9a8d0*/  LDL.LU R29, [R1+0x22f0] ;  /* 0x0022f000011d7983 */ /* 0x000f220000300800 */
[----:B------:R-:W-:-:S02]  /*9a8e0*/  ISETP.NE.U32.AND P5, PT, R3, RZ, PT ;  /* 0x000000ff0300720c */ /* 0x000fc40003fa5070 */
[----:B------:R-:W-:Y:S02]  /*9a8f0*/  SEL R3, RZ, 0x4, !P1 ;  /* 0x00000004ff037807 */ /* 0x000fe40004800000 */
[----:B------:R-:W-:Y:S02]  /*9a900*/  ISETP.GT.AND P1, PT, R64, 0x6, PT ;  /* 0x000000064000780c */ /* 0x000fe40003f24270 */
[----:B------:R-:W-:Y:S02]  /*9a910*/  SEL R3, R3, RZ, !P0 ;  /* 0x000000ff03037207 */ /* 0x000fe40004000000 */
[----:B-1----:R-:W-:Y:S02]  /*9a920*/  SEL R24, RZ, 0x4, !P1 ;  /* 0x00000004ff187807 */ /* 0x002fe40004800000 */
[----:B------:R-:W-:Y:S02]  /*9a930*/  ISETP.NE.U32.AND P4, PT, R3, RZ, PT ;  /* 0x000000ff0300720c */ /* 0x000fe40003f85070 */
[----:B------:R-:W-:Y:S01]  /*9a940*/  SEL R24, R24, RZ, !P0 ;  /* 0x000000ff18187207 */ /* 0x000fe20004000000 */
[----:B--2---:R-:W-:Y:S01]  /*9a950*/  IMAD.X R49, R49, 0x1, R0, P3 ;  /* 0x0000000131317824 */ /* 0x004fe200018e0600 */
[----:B------:R-:W-:-:S04]  /*9a960*/  ISETP.GT.AND P3, PT, R64, 0xa, PT ;  /* 0x0000000a4000780c */ /* 0x000fc80003f64270 */
[----:B------:R-:W-:Y:S02]  /*9a970*/  SEL R3, RZ, 0x4, !P3 ;  /* 0x00000004ff037807 */ /* 0x000fe40005800000 */
[----:B------:R-:W-:Y:S01]  /*9a980*/  IADD3 R44, P1, R44, R199, RZ ;  /* 0x000000c72c2c7210 */ /* 0x000fe20007f3e0ff */
[----:B------:R-:W-:-:S04]  /*9a990*/  IMAD.MOV.U32 R25, RZ, RZ, R49 ;  /* 0x000000ffff197224 */ /* 0x000fc800078e0031 */
[----:B---3--:R-:W-:Y:S01]  /*9a9a0*/  IMAD.X R45, R45, 0x1, R0, P1 ;  /* 0x000000012d2d7824 */ /* 0x008fe200008e0600 */
[----:B------:R-:W-:Y:S01]  /*9a9b0*/  STL [R1+0x26c0], R49 ;  /* 0x0026c03101007387 */ /* 0x000fe20000100800 */
[----:B------:R-:W-:-:S05]  /*9a9c0*/  IADD3 R32, P3, R32, R199, RZ ;  /* 0x000000c720207210 */ /* 0x000fca0007f7e0ff */
[----:B------:R-:W-:Y:S01]  /*9a9d0*/  IMAD.X R36, R36, 0x1, R0, P3 ;  /* 0x0000000124247824 */ /* 0x000fe200018e0600 */
[----:B------:R-:W-:Y:S01]  /*9a9e0*/  ISETP.NE.U32.AND P3, PT, R24, RZ, PT ;  /* 0x000000ff1800720c */ /* 0x000fe20003f65070 */
[----:B------:R-:W-:Y:S01]  /*9a9f0*/  IMAD.MOV.U32 R24, RZ, RZ, R48 ;  /* 0x000000ffff187224 */ /* 0x000fe200078e0030 */
[----:B------:R-:W-:Y:S01]  /*9aa00*/  IADD3 R33, P1, R33, R199, RZ ;  /* 0x000000c721217210 */ /* 0x000fe20007f3e0ff */
[----:B------:R-:W-:Y:S04]  /*9aa10*/  STL [R1+0x2304], R44 ;  /* 0x0023042c01007387 */ /* 0x000fe80000100800 */
[----:B------:R1:W-:Y:S01]  /*9aa20*/  LDGSTS.E [R2+0x3c800], [R24.64], P2 ;  /* 0x3c80000018027fae */ /* 0x0003e20009121848 */
[----:B------:R-:W-:-:S03]  /*9aa30*/  IMAD.X R37, R37, 0x1, R0, P1 ;  /* 0x0000000125257824 */ /* 0x000fc600008e0600 */
[----:B------:R-:W-:Y:S04]  /*9aa40*/  STL [R1+0x26c4], R32 ;  /* 0x0026c42001007387 */ /* 0x000fe80000100800 */
[----:B------:R-:W-:Y:S01]  /*9aa50*/  STL [R1+0x22f8], R45 ;  /* 0x0022f82d01007387 */ /* 0x000fe20000100800 */
[----:B-1----:R-:W-:Y:S01]  /*9aa60*/  IMAD.MOV.U32 R24, RZ, RZ, R44 ;  /* 0x000000ffff187224 */ /* 0x002fe200078e002c */
[----:B------:R-:W-:Y:S02]  /*9aa70*/  MOV R25, R45 ;  /* 0x0000002d00197202 */ /* 0x000fe40000000f00 */
[----:B------:R-:W-:Y:S04]  /*9aa80*/  STL [R1+0x22fc], R33 ;  /* 0x0022fc2101007387 */ /* 0x000fe80000100800 */
[----:B------:R1:W-:Y:S04]  /*9aa90*/  LDGSTS.E [R2+0x3cc00], [R24.64], P2 ;  /* 0x3cc0000018027fae */ /* 0x0003e80009121848 */
[----:B------:R2:W-:Y:S04]  /*9aaa0*/  STL [R1+0x26bc], R36 ;  /* 0x0026bc2401007387 */ /* 0x0005e80000100800 */
[----:B------:R3:W-:Y:S01]  /*9aab0*/  STL [R1+0x22f4], R37 ;  /* 0x0022f42501007387 */ /* 0x0007e20000100800 */
[----:B-1----:R-:W-:-:S02]  /*9aac0*/  IMAD.MOV.U32 R24, RZ, RZ, R32 ;  /* 0x000000ffff187224 */ /* 0x002fc400078e0020 */
[----:B------:R-:W-:Y:S02]  /*9aad0*/  IMAD.MOV.U32 R25, RZ, RZ, R36 ;  /* 0x000000ffff197224 */ /* 0x000fe400078e0024 */
[----:B--2---:R-:W2:Y:S04]  /*9aae0*/  LDL.LU R36, [R1+0x26b4] ;  /* 0x0026b40001247983 */ /* 0x004ea80000300800 */
[----:B------:R1:W-:Y:S04]  /*9aaf0*/  LDGSTS.E [R2+0x3e800], [R24.64], P5 ;  /* 0x3e80000018027fae */ /* 0x0003e8000a921848 */
[----:B------:R-:W2:Y:S01]  /*9ab00*/  LDL.LU R32, [R1+0x22ec] ;  /* 0x0022ec0001207983 */ /* 0x000ea20000300800 */
[----:B------:R-:W-:-:S02]  /*9ab10*/  IMAD.SHL.U32 R101, R101, 0x4, RZ ;  /* 0x0000000465657824 */ /* 0x000fc400078e00ff */
[----:B-1----:R-:W-:Y:S02]  /*9ab20*/  IMAD.MOV.U32 R24, RZ, RZ, R33 ;  /* 0x000000ffff187224 */ /* 0x002fe400078e0021 */
[----:B------:R-:W-:Y:S02]  /*9ab30*/  IMAD.MOV.U32 R25, RZ, RZ, R37 ;  /* 0x000000ffff197224 */ /* 0x000fe400078e0025 */
[----:B---3--:R-:W2:Y:S04]  /*9ab40*/  LDL.LU R37, [R1+0x26a8] ;  /* 0x0026a80001257983 */ /* 0x008ea80000300800 */
[----:B------:R1:W-:Y:S04]  /*9ab50*/  LDGSTS.E [R2+0x3ec00], [R24.64], P5 ;  /* 0x3ec0000018027fae */ /* 0x0003e8000a921848 */
[----:B------:R-:W2:Y:S01]  /*9ab60*/  LDL.LU R33, [R1+0x22e0] ;  /* 0x0022e00001217983 */ /* 0x000ea20000300800 */
[----:B------:R-:W-:Y:S01]  /*9ab70*/  HMMA.1688.F32.TF32 R188, R212, R38, R188 ;  /* 0x00000026d4bc723c */ /* 0x000fe200000810bc */
[----:B------:R-:W-:-:S02]  /*9ab80*/  LOP3.LUT R44, R101, 0x40, RZ, 0x3c, !PT ;  /* 0x00000040652c7812 */ /* 0x000fc400078e3cff */
[----:B------:R-:W2:Y:S01]  /*9ab90*/  LDL.LU R39, [R1+0x26ac] ;  /* 0x0026ac0001277983 */ /* 0x000ea20000300800 */
[----:B-1----:R-:W-:-:S04]  /*9aba0*/  IMAD.U32 R2, RZ, RZ, UR5 ;  /* 0x00000005ff027e24 */ /* 0x002fc8000f8e00ff */
[----:B------:R-:W-:Y:S01]  /*9abb0*/  IMAD R2, R2, 0x40000, R44 ;  /* 0x0004000002027824 */ /* 0x000fe200078e022c */
[----:B------:R-:W-:Y:S01]  /*9abc0*/  HMMA.1688.F32.TF32 R184, R212, R26, R184 ;  /* 0x0000001ad4b8723c */ /* 0x000fe200000810b8 */
[----:B----4-:R-:W-:-:S05]  /*9abd0*/  IADD3 R28, P2, R28, R199, RZ ;  /* 0x000000c71c1c7210 */ /* 0x010fca0007f5e0ff */
[----:B------:R-:W-:Y:S01]  /*9abe0*/  IMAD.X R35, R35, 0x1, R0, P2 ;  /* 0x0000000123237824 */ /* 0x000fe200010e0600 */
[----:B------:R-:W-:Y:S01]  /*9abf0*/  IADD3 R29, P5, R29, R199, RZ ;  /* 0x000000c71d1d7210 */ /* 0x000fe20007fbe0ff */
[----:B------:R-:W-:Y:S03]  /*9ac00*/  STL [R1+0x26b8], R28 ;  /* 0x0026b81c01007387 */ /* 0x000fe60000100800 */
[----:B------:R-:W-:Y:S01]  /*9ac10*/  IADD3.X R34, R34, R0, RZ, P5, !PT ;  /* 0x0000000022227210 */ /* 0x000fe20002ffe4ff */
[----:B------:R-:W-:Y:S01]  /*9ac20*/  STL [R1+0x22f0], R29 ;  /* 0x0022f01d01007387 */ /* 0x000fe20000100800 */
[----:B------:R-:W-:Y:S02]  /*9ac30*/  IMAD.MOV.U32 R24, RZ, RZ, R28 ;  /* 0x000000ffff187224 */ /* 0x000fe400078e001c */
[----:B------:R-:W-:Y:S01]  /*9ac40*/  IMAD.MOV.U32 R25, RZ, RZ, R35 ;  /* 0x000000ffff197224 */ /* 0x000fe200078e0023 */
[----:B------:R1:W-:Y:S04]  /*9ac50*/  STL [R1+0x26b0], R35 ;  /* 0x0026b02301007387 */ /* 0x0003e80000100800 */
[----:B------:R4:W-:Y:S04]  /*9ac60*/  STL [R1+0x22e8], R34 ;  /* 0x0022e82201007387 */ /* 0x0009e80000100800 */
[----:B------:R-:W3:Y:S04]  /*9ac70*/  LDL.LU R44, [R1+0x26a0] ;  /* 0x0026a000012c7983 */ /* 0x000ee80000300800 */
[----:B-1----:R-:W3:Y:S04]  /*9ac80*/  LDL.LU R35, [R1+0x22e4] ;  /* 0x0022e40001237983 */ /* 0x002ee80000300800 */
[----:B------:R-:W3:Y:S04]  /*9ac90*/  LDL.LU R28, [R1+0x26a4] ;  /* 0x0026a400011c7983 */ /* 0x000ee80000300800 */
[----:B------:R1:W-:Y:S04]  /*9aca0*/  LDGSTS.E [R2+0x1000], [R24.64], P4 ;  /* 0x0100000018027fae */ /* 0x0003e8000a121848 */
[----:B------:R-:W3:Y:S01]  /*9acb0*/  LDL.LU R38, [R1+0x22d8] ;  /* 0x0022d80001267983 */ /* 0x000ee20000300800 */
[----:B-1----:R-:W-:-:S02]  /*9acc0*/  IMAD.MOV.U32 R25, RZ, RZ, R34 ;  /* 0x000000ffff197224 */ /* 0x002fc400078e0022 */
[----:B------:R-:W-:Y:S01]  /*9acd0*/  IMAD.MOV.U32 R24, RZ, RZ, R29 ;  /* 0x000000ffff187224 */ /* 0x000fe200078e001d */
[----:B----4-:R-:W4:Y:S04]  /*9ace0*/  LDL.LU R34, [R1+0x2698] ;  /* 0x0026980001227983 */ /* 0x010f280000300800 */
[----:B------:R-:W4:Y:S04]  /*9acf0*/  LDL.LU R29, [R1+0x22d0] ;  /* 0x0022d000011d7983 */ /* 0x000f280000300800 */
        /* <DEDUP_REMOVED lines=10> */
[----:B------:R-:W-:Y:S02]  /*9ada0*/  ISETP.NE.U32.AND P4, PT, R24, RZ, PT ;  /* 0x000000ff1800720c */ /* 0x000fe40003f85070 */
[-C--:B--2---:R-:W-:Y:S02]  /*9adb0*/  IADD3 R36, P2, R36, R199.reuse, RZ ;  /* 0x000000c724247210 */ /* 0x084fe40007f5e0ff */
[----:B------:R-:W-:-:S03]  /*9adc0*/  IADD3 R32, P5, R32, R199, RZ ;  /* 0x000000c720207210 */ /* 0x000fc60007fbe0ff */
[----:B------:R-:W-:Y:S01]  /*9add0*/  IMAD.MOV.U32 R24, RZ, RZ, R36 ;  /* 0x000000ffff187224 */ /* 0x000fe200078e0024 */
[----:B------:R-:W-:Y:S01]  /*9ade0*/  STL [R1+0x26b4], R36 ;  /* 0x0026b42401007387 */ /* 0x000fe20000100800 */
[----:B------:R-:W-:-:S04]  /*9adf0*/  IMAD.X R37, R37, 0x1, R0, P2 ;  /* 0x0000000125257824 */ /* 0x000fc800010e0600 */
[----:B------:R-:W-:Y:S02]  /*9ae00*/  IMAD.MOV.U32 R25, RZ, RZ, R37 ;  /* 0x000000ffff197224 */ /* 0x000fe400078e0025 */
[----:B------:R-:W-:Y:S01]  /*9ae10*/  IMAD.X R33, R33, 0x1, R0, P5 ;  /* 0x0000000121217824 */ /* 0x000fe200028e0600 */
[----:B------:R-:W-:Y:S01]  /*9ae20*/  ISETP.GT.AND P5, PT, R64, 0x16, PT ;  /* 0x000000164000780c */ /* 0x000fe20003fa4270 */
[----:B------:R-:W-:Y:S01]  /*9ae30*/  STL [R1+0x22ec], R32 ;  /* 0x0022ec2001007387 */ /* 0x000fe20000100800 */
[----:B------:R-:W-:Y:S02]  /*9ae40*/  ISETP.NE.U32.AND P2, PT, R3, RZ, PT ;  /* 0x000000ff0300720c */ /* 0x000fe40003f45070 */
[----:B------:R-:W-:Y:S01]  /*9ae50*/  SEL R3, RZ, 0x4, !P5 ;  /* 0x00000004ff037807 */ /* 0x000fe20006800000 */
[----:B------:R1:W-:Y:S01]  /*9ae60*/  LDGSTS.E [R2+0x3000], [R24.64], P3 ;  /* 0x0300000018027fae */ /* 0x0003e20009921848 */
[----:B------:R-:W-:-:S03]  /*9ae70*/  IADD3 R39, P5, R39, R199, RZ ;  /* 0x000000c727277210 */ /* 0x000fc60007fbe0ff */
[----:B------:R2:W-:Y:S04]  /*9ae80*/  STL [R1+0x26a8], R37 ;  /* 0x0026a82501007387 */ /* 0x0005e80000100800 */
[----:B------:R2:W-:Y:S01]  /*9ae90*/  STL [R1+0x22e0], R33 ;  /* 0x0022e02101007387 */ /* 0x0005e20000100800 */
[----:B-1----:R-:W-:Y:S01]  /*9aea0*/  MOV R24, R32 ;  /* 0x0000002000187202 */ /* 0x002fe20000000f00 */
[----:B------:R-:W-:Y:S02]  /*9aeb0*/  IMAD.MOV.U32 R25, RZ, RZ, R33 ;  /* 0x000000ffff197224 */ /* 0x000fe400078e0021 */
[----:B--2---:R-:W4:Y:S04]  /*9aec0*/  LDL.LU R37, [R1+0x2690] ;  /* 0x0026900001257983 */ /* 0x004f280000300800 */
[----:B------:R-:W4:Y:S04]  /*9aed0*/  LDL.LU R36, [R1+0x269c] ;  /* 0x00269c0001247983 */ /* 0x000f280000300800 */
[----:B------:R1:W-:Y:S04]  /*9aee0*/  LDGSTS.E [R2+0x3400], [R24.64], P3 ;  /* 0x0340000018027fae */ /* 0x0003e80009921848 */
[----:B------:R3:W-:Y:S04]  /*9aef0*/  STL [R1+0x26ac], R39 ;  /* 0x0026ac2701007387 */ /* 0x0007e80000100800 */
[----:B------:R-:W4:Y:S04]  /*9af00*/  LDL.LU R33, [R1+0x22c8] ;  /* 0x0022c80001217983 */ /* 0x000f280000300800 */
[----:B------:R-:W4:Y:S01]  /*9af10*/  LDL.LU R32, [R1+0x22d4] ;  /* 0x0022d40001207983 */ /* 0x000f220000300800 */
[----:B-1----:R-:W-:-:S02]  /*9af20*/  IMAD.MOV.U32 R24, RZ, RZ, R39 ;  /* 0x000000ffff187224 */ /* 0x002fc400078e0027 */
[----:B---3--:R-:W-:Y:S01]  /*9af30*/  IMAD.X R44, R44, 0x1, R0, P5 ;  /* 0x000000012c2c7824 */ /* 0x008fe200028e0600 */
[-C--:B------:R-:W-:Y:S02]  /*9af40*/  IADD3 R35, P3, R35, R199.reuse, RZ ;  /* 0x000000c723237210 */ /* 0x080fe40007f7e0ff */
[----:B------:R-:W-:Y:S01]  /*9af50*/  IADD3 R28, P5, R28, R199, RZ ;  /* 0x000000c71c1c7210 */ /* 0x000fe20007fbe0ff */
[----:B------:R-:W-:Y:S02]  /*9af60*/  IMAD.MOV.U32 R25, RZ, RZ, R44 ;  /* 0x000000ffff197224 */ /* 0x000fe400078e002c */
[----:B------:R-:W-:Y:S01]  /*9af70*/  STL [R1+0x22e4], R35 ;  /* 0x0022e42301007387 */ /* 0x000fe20000100800 */
[----:B------:R-:W-:-:S03]  /*9af80*/  IMAD.X R38, R38, 0x1, R0, P3 ;  /* 0x0000000126267824 */ /* 0x000fc600018e0600 */
[----:B------:R1:W-:Y:S04]  /*9af90*/  STL [R1+0x26a0], R44 ;  /* 0x0026a02c01007387 */ /* 0x0003e80000100800 */
[----:B------:R3:W-:Y:S01]  /*9afa0*/  STL [R1+0x26a4], R28 ;  /* 0x0026a41c01007387 */ /* 0x0007e20000100800 */
[----:B----4-:R-:W-:-:S03]  /*9afb0*/  IMAD.X R34, R34, 0x1, R0, P5 ;  /* 0x0000000122227824 */ /* 0x010fc600028e0600 */
[----:B------:R4:W-:Y:S04]  /*9afc0*/  STL [R1+0x22d8], R38 ;  /* 0x0022d82601007387 */ /* 0x0009e80000100800 */
[----:B------:R1:W-:Y:S01]  /*9afd0*/  LDGSTS.E [R2+0x5000], [R24.64], P1 ;  /* 0x0500000018027fae */ /* 0x0003e20008921848 */
[----:B------:R-:W-:-:S03]  /*9afe0*/  IADD3 R27, P5, R27, R199, RZ ;  /* 0x000000c71b1b7210 */ /* 0x000fc60007fbe0ff */
[----:B------:R3:W-:Y:S01]  /*9aff0*/  STL [R1+0x2698], R34 ;  /* 0x0026982201007387 */ /* 0x0007e20000100800 */
[----:B------:R-:W-:-:S03]  /*9b000*/  IADD3.X R29, R29, R0, RZ, P5, !PT ;  /* 0x000000001d1d7210 */ /* 0x000fc60002ffe4ff */
[----:B------:R-:W-:Y:S01]  /*9b010*/  STL [R1+0x22dc], R27 ;  /* 0x0022dc1b01007387 */ /* 0x000fe20000100800 */
[----:B-1----:R-:W-:-:S03]  /*9b020*/  IMAD.MOV.U32 R24, RZ, RZ, R35 ;  /* 0x000000ffff187224 */ /* 0x002fc600078e0023 */
[----:B------:R-:W2:Y:S01]  /*9b030*/  LDL.LU R39, [R1+0x2694] ;  /* 0x0026940001277983 */ /* 0x000ea20000300800 */
[----:B------:R-:W-:-:S03]  /*9b040*/  IMAD.MOV.U32 R25, RZ, RZ, R38 ;  /* 0x000000ffff197224 */ /* 0x000fc600078e0026 */
[----:B------:R1:W-:Y:S04]  /*9b050*/  STL [R1+0x22d0], R29 ;  /* 0x0022d01d01007387 */ /* 0x0003e80000100800 */
[----:B------:R1:W-:Y:S04]  /*9b060*/  LDGSTS.E [R2+0x5400], [R24.64], P1 ;  /* 0x0540000018027fae */ /* 0x0003e80008921848 */
[----:B------:R-:W2:Y:S04]  /*9b070*/  LDL.LU R44, [R1+0x2688] ;  /* 0x00268800012c7983 */ /* 0x000ea80000300800 */
[----:B------:R-:W2:Y:S01]  /*9b080*/  LDL.LU R35, [R1+0x22cc] ;  /* 0x0022cc0001237983 */ /* 0x000ea20000300800 */
[----:B-1----:R-:W-:-:S02]  /*9b090*/  IMAD.MOV.U32 R24, RZ, RZ, R28 ;  /* 0x000000ffff187224 */ /* 0x002fc400078e001c */
[----:B------:R-:W-:Y:S01]  /*9b0a0*/  IMAD.MOV.U32 R25, RZ, RZ, R34 ;  /* 0x000000ffff197224 */ /* 0x000fe200078e0022 */
[----:B---3--:R-:W3:Y:S04]  /*9b0b0*/  LDL.LU R28, [R1+0x268c] ;  /* 0x00268c00011c7983 */ /* 0x008ee80000300800 */
[----:B------:R1:W-:Y:S04]  /*9b0c0*/  LDGSTS.E [R2+0x7000], [R24.64], P4 ;  /* 0x0700000018027fae */ /* 0x0003e8000a121848 */
[----:B----4-:R-:W2:Y:S04]  /*9b0d0*/  LDL.LU R38, [R1+0x22c0] ;  /* 0x0022c00001267983 */ /* 0x010ea80000300800 */
[----:B------:R-:W2:Y:S01]  /*9b0e0*/  LDL.LU R34, [R1+0x2680] ;  /* 0x0026800001227983 */ /* 0x000ea20000300800 */
[----:B-1----:R-:W-:-:S02]  /*9b0f0*/  IMAD.MOV.U32 R25, RZ, RZ, R29 ;  /* 0x000000ffff197224 */ /* 0x002fc400078e001d */
[----:B------:R-:W-:Y:S01]  /*9b100*/  IMAD.MOV.U32 R24, RZ, RZ, R27 ;  /* 0x000000ffff187224 */ /* 0x000fe200078e001b */
[----:B------:R-:W2:Y:S04]  /*9b110*/  LDL.LU R29, [R1+0x22b8] ;  /* 0x0022b800011d7983 */ /* 0x000ea80000300800 */
[----:B------:R-:W2:Y:S01]  /*9b120*/  LDL.LU R27, [R1+0x22c4] ;  /* 0x0022c400011b7983 */ /* 0x000ea20000300800 */
[----:B------:R-:W-:Y:S02]  /*9b130*/  SEL R3, R3, RZ, !P0 ;  /* 0x000000ff03037207 */ /* 0x000fe40004000000 */
[----:B------:R-:W-:Y:S01]  /*9b140*/  ISETP.GT.AND P1, PT, R64, 0x1a, PT ;  /* 0x0000001a4000780c */ /* 0x000fe20003f24270 */
[----:B------:R1:W-:Y:S01]  /*9b150*/  LDGSTS.E [R2+0x7400], [R24.64], P4 ;  /* 0x0740000018027fae */ /* 0x0003e2000a121848 */
[----:B------:R-:W-:-:S02]  /*9b160*/  ISETP.NE.U32.AND P3, PT, R3, RZ, PT ;  /* 0x000000ff0300720c */ /* 0x000fc40003f65070 */
[----:B------:R-:W-:Y:S02]  /*9b170*/  SEL R3, RZ, 0x4, !P1 ;  /* 0x00000004ff037807 */ /* 0x000fe40004800000 */
[----:B------:R-:W-:-:S04]  /*9b180*/  ISETP.GT.AND P5, PT, R64, 0x1e, PT ;  /* 0x0000001e4000780c */ /* 0x000fc80003fa4270 */
[----:B------:R-:W-:Y:S02]  /*9b190*/  SEL R26, RZ, 0x4, !P5 ;  /* 0x00000004ff1a7807 */ /* 0x000fe40006800000 */
[----:B-1----:R-:W-:Y:S02]  /*9b1a0*/  SEL R24, R3, RZ, !P0 ;  /* 0x000000ff03187207 */ /* 0x002fe40004000000 */
[----:B------:R-:W-:Y:S02]  /*9b1b0*/  SEL R3, R26, RZ, !P0 ;  /* 0x000000ff1a037207 */ /* 0x000fe40004000000 */
[----:B------:R-:W-:Y:S02]  /*9b1c0*/  ISETP.NE.U32.AND P4, PT, R24, RZ, PT ;  /* 0x000000ff1800720c */ /* 0x000fe40003f85070 */
[----:B------:R-:W-:-:S05]  /*9b1d0*/  IADD3 R36, P1, R36, R199, RZ ;  /* 0x000000c724247210 */ /* 0x000fca0007f3e0ff */
[----:B------:R-:W-:Y:S02]  /*9b1e0*/  IMAD.X R37, R37, 0x1, R0, P1 ;  /* 0x0000000125257824 */ /* 0x000fe400008e0600 */
[----:B------:R-:W-:Y:S02]  /*9b1f0*/  IMAD.MOV.U32 R24, RZ, RZ, R36 ;  /* 0x000000ffff187224 */ /* 0x000fe400078e0024 */
[----:B------:R-:W-:Y:S01]  /*9b200*/  IMAD.MOV.U32 R25, RZ, RZ, R37 ;  /* 0x000000ffff197224 */ /* 0x000fe200078e0025 */
[----:B------:R-:W-:Y:S01]  /*9b210*/  IADD3 R32, P5, R32, R199, RZ ;  /* 0x000000c720207210 */ /* 0x000fe20007fbe0ff */
[----:B------:R-:W-:Y:S04]  /*9b220*/  STL [R1+0x269c], R36 ;  /* 0x00269c2401007387 */ /* 0x000fe80000100800 */
[----:B------:R-:W-:Y:S01]  /*9b230*/  IMAD.X R33, R33, 0x1, R0, P5 ;  /* 0x0000000121217824 */ /* 0x000fe200028e0600 */
[----:B------:R-:W-:Y:S01]  /*9b240*/  ISETP.GT.AND P5, PT, R64, 0x22, PT ;  /* 0x000000224000780c */ /* 0x000fe20003fa4270 */
[----:B------:R-:W-:Y:S01]  /*9b250*/  STL [R1+0x22d4], R32 ;  /* 0x0022d42001007387 */ /* 0x000fe20000100800 */
[----:B------:R-:W-:-:S02]  /*9b260*/  ISETP.NE.U32.AND P1, PT, R3, RZ, PT ;  /* 0x000000ff0300720c */ /* 0x000fc40003f25070 */
[----:B------:R-:W-:Y:S01]  /*9b270*/  SEL R3, RZ, 0x4, !P5 ;  /* 0x00000004ff037807 */ /* 0x000fe20006800000 */
[----:B------:R1:W-:Y:S04]  /*9b280*/  LDGSTS.E [R2+0x9000], [R24.64], P2 ;  /* 0x0900000018027fae */ /* 0x0003e80009121848 */
[----:B------:R1:W-:Y:S04]  /*9b290*/  STL [R1+0x2690], R37 ;  /* 0x0026902501007387 */ /* 0x0003e80000100800 */
[----:B------:R2:W-:Y:S01]  /*9b2a0*/  STL [R1+0x22c8], R33 ;  /* 0x0022c82101007387 */ /* 0x0005e20000100800 */
[----:B-1----:R-:W-:Y:S01]  /*9b2b0*/  MOV R24, R32 ;  /* 0x0000002000187202 */ /* 0x002fe20000000f00 */
[----:B------:R-:W-:-:S02]  /*9b2c0*/  IMAD.MOV.U32 R25, RZ, RZ, R33 ;  /* 0x000000ffff197224 */ /* 0x000fc400078e0021 */
[----:B------:R-:W2:Y:S04]  /*9b2d0*/  LDL.LU R37, [R1+0x2678] ;  /* 0x0026780001257983 */ /* 0x000ea80000300800 */
[----:B------:R-:W2:Y:S04]  /*9b2e0*/  LDL.LU R36, [R1+0x2684] ;  /* 0x0026840001247983 */ /* 0x000ea80000300800 */
[----:B------:R1:W-:Y:S01]  /*9b2f0*/  LDGSTS.E [R2+0x9400], [R24.64], P2 ;  /* 0x0940000018027fae */ /* 0x0003e20009121848 */
[----:B--2---:R-:W-:-:S05]  /*9b300*/  IADD3 R39, P5, R39, R199, RZ ;  /* 0x000000c727277210 */ /* 0x004fca0007fbe0ff */
[----:B------:R2:W-:Y:S04]  /*9b310*/  STL [R1+0x2694], R39 ;  /* 0x0026942701007387 */ /* 0x0005e80000100800 */
[----:B------:R-:W4:Y:S01]  /*9b320*/  LDL.LU R33, [R1+0x22b0] ;  /* 0x0022b00001217983 */ /* 0x000f220000300800 */
[----:B------:R-:W-:-:S03]  /*9b330*/  IMAD.X R44, R44, 0x1, R0, P5 ;  /* 0x000000012c2c7824 */ /* 0x000fc600028e0600 */
[----:B------:R-:W4:Y:S01]  /*9b340*/  LDL.LU R32, [R1+0x22bc] ;  /* 0x0022bc0001207983 */ /* 0x000f220000300800 */
[-C--:B------:R-:W-:Y:S01]  /*9b350*/  IADD3 R35, P2, R35, R199.reuse, RZ ;  /* 0x000000c723237210 */ /* 0x080fe20007f5e0ff */
[----:B-1----:R-:W-:Y:S02]  /*9b360*/  IMAD.MOV.U32 R24, RZ, RZ, R39 ;  /* 0x000000ffff187224 */ /* 0x002fe400078e0027 */
[----:B------:R-:W-:Y:S01]  /*9b370*/  IMAD.MOV.U32 R25, RZ, RZ, R44 ;  /* 0x000000ffff197224 */ /* 0x000fe200078e002c */
[----:B---3--:R-:W-:Y:S01]  /*9b380*/  IADD3 R28, P5, R28, R199, RZ ;  /* 0x000000c71c1c7210 */ /* 0x008fe20007fbe0ff */
[----:B------:R-:W-:Y:S04]  /*9b390*/  STL [R1+0x22cc], R35 ;  /* 0x0022cc2301007387 */ /* 0x000fe80000100800 */
[----:B------:R1:W-:Y:S01]  /*9b3a0*/  STL [R1+0x2688], R44 ;  /* 0x0026882c01007387 */ /* 0x0003e20000100800 */
[----:B--2---:R-:W-:-:S03]  /*9b3b0*/  IMAD.X R38, R38, 0x1, R0, P2 ;  /* 0x0000000126267824 */ /* 0x004fc600010e0600 */
[----:B------:R2:W-:Y:S01]  /*9b3c0*/  STL [R1+0x268c], R28 ;  /* 0x00268c1c01007387 */ /* 0x0005e20000100800 */
[----:B------:R-:W-:-:S03]  /*9b3d0*/  IMAD.X R34, R34, 0x1, R0, P5 ;  /* 0x0000000122227824 */ /* 0x000fc600028e0600 */
[----:B------:R3:W-:Y:S04]  /*9b3e0*/  STL [R1+0x22c0], R38 ;  /* 0x0022c02601007387 */ /* 0x0007e80000100800 */
[----:B------:R1:W-:Y:S01]  /*9b3f0*/  LDGSTS.E [R2+0xb000], [R24.64], P3 ;  /* 0x0b00000018027fae */ /* 0x0003e20009921848 */
[----:B------:R-:W-:-:S03]  /*9b400*/  IADD3 R27, P5, R27, R199, RZ ;  /* 0x000000c71b1b7210 */ /* 0x000fc60007fbe0ff */
[----:B------:R2:W-:Y:S01]  /*9b410*/  STL [R1+0x2680], R34 ;  /* 0x0026802201007387 */ /* 0x0005e20000100800 */
[----:B------:R-:W-:-:S03]  /*9b420*/  IADD3.X R29, R29, R0, RZ, P5, !PT ;  /* 0x000000001d1d7210 */ /* 0x000fc60002ffe4ff */
[----:B------:R-:W-:Y:S01]  /*9b430*/  STL [R1+0x22c4], R27 ;  /* 0x0022c41b01007387 */ /* 0x000fe20000100800 */
[----:B-1----:R-:W-:Y:S02]  /*9b440*/  IMAD.MOV.U32 R24, RZ, RZ, R35 ;  /* 0x000000ffff187224 */ /* 0x002fe400078e0023 */
[----:B------:R-:W-:Y:S01]  /*9b450*/  IMAD.MOV.U32 R25, RZ, RZ, R38 ;  /* 0x000000ffff197224 */ /* 0x000fe200078e0026 */
[----:B------:R-:W4:Y:S04]  /*9b460*/  LDL.LU R39, [R1+0x267c] ;  /* 0x00267c0001277983 */ /* 0x000f280000300800 */
[----:B------:R1:W-:Y:S04]  /*9b470*/  LDGSTS.E [R2+0xb400], [R24.64], P3 ;  /* 0x0b40000018027fae */ /* 0x0003e80009921848 */
[----:B------:R2:W-:Y:S04]  /*9b480*/  STL [R1+0x22b8], R29 ;  /* 0x0022b81d01007387 */ /* 0x0005e80000100800 */
[----:B------:R-:W4:Y:S01]  /*9b490*/  LDL.LU R44, [R1+0x2670] ;  /* 0x00267000012c7983 */ /* 0x000f220000300800 */
[----:B-1----:R-:W-:-:S03]  /*9b4a0*/  IMAD.MOV.U32 R24, RZ, RZ, R28 ;  /* 0x000000ffff187224 */ /* 0x002fc600078e001c */
[----:B------:R-:W4:Y:S01]  /*9b4b0*/  LDL.LU R35, [R1+0x22b4] ;  /* 0x0022b40001237983 */ /* 0x000f220000300800 */
[----:B------:R-:W-:-:S03]  /*9b4c0*/  IMAD.MOV.U32 R25, RZ, RZ, R34 ;  /* 0x000000ffff197224 */ /* 0x000fc600078e0022 */
[----:B--2---:R-:W2:Y:S04]  /*9b4d0*/  LDL.LU R28, [R1+0x2674] ;  /* 0x00267400011c7983 */ /* 0x004ea80000300800 */
[----:B------:R1:W-:Y:S04]  /*9b4e0*/  LDGSTS.E [R2+0xd000], [R24.64], P4 ;  /* 0x0d00000018027fae */ /* 0x0003e8000a121848 */
[----:B---3--:R-:W2:Y:S04]  /*9b4f0*/  LDL.LU R38, [R1+0x22a8] ;  /* 0x0022a80001267983 */ /* 0x008ea80000300800 */
        /* <DEDUP_REMOVED lines=19> */
[----:B------:R-:W-:Y:S01]  /*9b630*/  STL [R1+0x2684], R36 ;  /* 0x0026842401007387 */ /* 0x000fe20000100800 */
[----:B------:R-:W-:-:S03]  /*9b640*/  ISETP.NE.U32.AND P3, PT, R3, RZ, PT ;  /* 0x000000ff0300720c */ /* 0x000fc60003f65070 */
[----:B------:R1:W-:Y:S01]  /*9b650*/  LDGSTS.E [R2+0xf000], [R24.64], P1 ;  /* 0x0f00000018027fae */ /* 0x0003e20008921848 */
[----:B------:R-:W-:Y:S01]  /*9b660*/  HMMA.1688.F32.TF32 R108, R212, R30, R108 ;  /* 0x0000001ed46c723c */ /* 0x000fe2000008106c */
[----:B----4-:R-:W-:-:S05]  /*9b670*/  IADD3 R32, P5, R32, R199, RZ ;  /* 0x000000c720207210 */ /* 0x010fca0007fbe0ff */
[----:B------:R-:W-:Y:S01]  /*9b680*/  IMAD.X R33, R33, 0x1, R0, P5 ;  /* 0x0000000121217824 */ /* 0x000fe200028e0600 */
[----:B------:R-:W-:Y:S01]  /*9b690*/  ISETP.GT.AND P5, PT, R64, 0x2e, PT ;  /* 0x0000002e4000780c */ /* 0x000fe20003fa4270 */
[----:B------:R-:W-:Y:S01]  /*9b6a0*/  STL [R1+0x22bc], R32 ;  /* 0x0022bc2001007387 */ /* 0x000fe20000100800 */
[----:B-1----:R-:W-:Y:S01]  /*9b6b0*/  MOV R24, R32 ;  /* 0x0000002000187202 */ /* 0x002fe20000000f00 */
[----:B------:R-:W-:Y:S01]  /*9b6c0*/  IMAD.MOV.U32 R25, RZ, RZ, R33 ;  /* 0x000000ffff197224 */ /* 0x000fe200078e0021 */
[----:B------:R-:W-:Y:S01]  /*9b6d0*/  SEL R3, RZ, 0x4, !P5 ;  /* 0x00000004ff037807 */ /* 0x000fe20006800000 */
[----:B------:R1:W-:Y:S04]  /*9b6e0*/  STL [R1+0x2678], R37 ;  /* 0x0026782501007387 */ /* 0x0003e80000100800 */
[----:B------:R4:W-:Y:S04]  /*9b6f0*/  STL [R1+0x22b0], R33 ;  /* 0x0022b02101007387 */ /* 0x0009e80000100800 */
[----:B------:R2:W-:Y:S04]  /*9b700*/  LDGSTS.E [R2+0xf400], [R24.64], P1 ;  /* 0x0f40000018027fae */ /* 0x0005e80008921848 */
[----:B-1----:R-:W3:Y:S04]  /*9b710*/  LDL.LU R37, [R1+0x2660] ;  /* 0x0026600001257983 */ /* 0x002ee80000300800 */
[----:B------:R-:W3:Y:S01]  /*9b720*/  LDL.LU R36, [R1+0x266c] ;  /* 0x00266c0001247983 */ /* 0x000ee20000300800 */
[----:B------:R-:W-:-:S05]  /*9b730*/  IADD3 R39, P5, R39, R199, RZ ;  /* 0x000000c727277210 */ /* 0x000fca0007fbe0ff */
[----:B------:R-:W-:Y:S04]  /*9b740*/  STL [R1+0x267c], R39 ;  /* 0x00267c2701007387 */ /* 0x000fe80000100800 */
[----:B----4-:R-:W4:Y:S01]  /*9b750*/  LDL.LU R33, [R1+0x2298] ;  /* 0x0022980001217983 */ /* 0x010f220000300800 */
[----:B------:R-:W-:-:S03]  /*9b760*/  IMAD.X R44, R44, 0x1, R0, P5 ;  /* 0x000000012c2c7824 */ /* 0x000fc600028e0600 */
[----:B------:R-:W4:Y:S01]  /*9b770*/  LDL.LU R32, [R1+0x22a4] ;  /* 0x0022a40001207983 */ /* 0x000f220000300800 */
[-C--:B------:R-:W-:Y:S02]  /*9b780*/  IADD3 R35, P1, R35, R199.reuse, RZ ;  /* 0x000000c723237210 */ /* 0x080fe40007f3e0ff */
[----:B--2---:R-:W-:Y:S01]  /*9b790*/  IADD3 R28, P5, R28, R199, RZ ;  /* 0x000000c71c1c7210 */ /* 0x004fe20007fbe0ff */
[----:B------:R-:W-:Y:S02]  /*9b7a0*/  IMAD.MOV.U32 R24, RZ, RZ, R39 ;  /* 0x000000ffff187224 */ /* 0x000fe400078e0027 */
[----:B------:R-:W-:Y:S01]  /*9b7b0*/  IMAD.MOV.U32 R25, RZ, RZ, R44 ;  /* 0x000000ffff197224 */ /* 0x000fe200078e002c */
[----:B------:R1:W-:Y:S01]  /*9b7c0*/  STL [R1+0x22b4], R35 ;  /* 0x0022b42301007387 */ /* 0x0003e20000100800 */
[----:B------:R-:W-:-:S03]  /*9b7d0*/  IMAD.X R38, R38, 0x1, R0, P1 ;  /* 0x0000000126267824 */ /* 0x000fc600008e0600 */
[----:B------:R-:W-:Y:S01]  /*9b7e0*/  STL [R1+0x2670], R44 ;  /* 0x0026702c01007387 */ /* 0x000fe20000100800 */
[----:B------:R-:W-:-:S03]  /*9b7f0*/  IMAD.X R34, R34, 0x1, R0, P5 ;  /* 0x0000000122227824 */ /* 0x000fc600028e0600 */
[----:B------:R-:W-:Y:S04]  /*9b800*/  STL [R1+0x2674], R28 ;  /* 0x0026741c01007387 */ /* 0x000fe80000100800 */
        /* <DEDUP_REMOVED lines=11> */
[----:B--2---:R-:W4:Y:S01]  /*9b8c0*/  LDL.LU R38, [R1+0x2658] ;  /* 0x0026580001267983 */ /* 0x004f220000300800 */
[----:B-1----:R-:W-:-:S03]  /*9b8d0*/  IMAD.MOV.U32 R24, RZ, RZ, R28 ;  /* 0x000000ffff187224 */ /* 0x002fc600078e001c */
[----:B------:R-:W4:Y:S01]  /*9b8e0*/  LDL.LU R31, [R1+0x229c] ;  /* 0x00229c00011f7983 */ /* 0x000f220000300800 */
[----:B------:R-:W-:-:S03]  /*9b8f0*/  IMAD.MOV.U32 R25, RZ, RZ, R34 ;  /* 0x000000ffff197224 */ /* 0x000fc600078e0022 */
[----:B------:R-:W4:Y:S04]  /*9b900*/  LDL.LU R28, [R1+0x265c] ;  /* 0x00265c00011c7983 */ /* 0x000f280000300800 */
[----:B------:R1:W-:Y:S04]  /*9b910*/  LDGSTS.E [R2+0x13000], [R24.64], P4 ;  /* 0x1300000018027fae */ /* 0x0003e8000a121848 */
[----:B------:R-:W4:Y:S04]  /*9b920*/  LDL.LU R34, [R1+0x2290] ;  /* 0x0022900001227983 */ /* 0x000f280000300800 */
[----:B------:R-:W4:Y:S01]  /*9b930*/  LDL.LU R30, [R1+0x2650] ;  /* 0x00265000011e7983 */ /* 0x000f220000300800 */
[----:B-1----:R-:W-:-:S02]  /*9b940*/  IMAD.MOV.U32 R25, RZ, RZ, R29 ;  /* 0x000000ffff197224 */ /* 0x002fc400078e001d */
[----:B------:R-:W-:Y:S01]  /*9b950*/  IMAD.MOV.U32 R24, RZ, RZ, R27 ;  /* 0x000000ffff187224 */ /* 0x000fe200078e001b */
[----:B------:R-:W4:Y:S04]  /*9b960*/  LDL.LU R29, [R1+0x2288] ;  /* 0x00228800011d7983 */ /* 0x000f280000300800 */
[----:B------:R-:W4:Y:S01]  /*9b970*/  LDL.LU R27, [R1+0x2294] ;  /* 0x00229400011b7983 */ /* 0x000f220000300800 */
        /* <DEDUP_REMOVED lines=10> */
[----:B---3--:R-:W-:-:S05]  /*9ba20*/  IADD3 R36, P2, R36, R199, RZ ;  /* 0x000000c724247210 */ /* 0x008fca0007f5e0ff */
[----:B------:R-:W-:Y:S02]  /*9ba30*/  IMAD.X R37, R37, 0x1, R0, P2 ;  /* 0x0000000125257824 */ /* 0x000fe400010e0600 */
[----:B------:R-:W-:Y:S02]  /*9ba40*/  IMAD.MOV.U32 R24, RZ, RZ, R36 ;  /* 0x000000ffff187224 */ /* 0x000fe400078e0024 */
[----:B------:R-:W-:Y:S01]  /*9ba50*/  IMAD.MOV.U32 R25, RZ, RZ, R37 ;  /* 0x000000ffff197224 */ /* 0x000fe200078e0025 */
[----:B------:R-:W-:Y:S01]  /*9ba60*/  STL [R1+0x266c], R36 ;  /* 0x00266c2401007387 */ /* 0x000fe20000100800 */
[----:B------:R-:W-:-:S03]  /*9ba70*/  ISETP.NE.U32.AND P2, PT, R3, RZ, PT ;  /* 0x000000ff0300720c */ /* 0x000fc60003f45070 */
[----:B------:R1:W-:Y:S01]  /*9ba80*/  LDGSTS.E [R2+0x15000], [R24.64], P3 ;  /* 0x1500000018027fae */ /* 0x0003e20009921848 */
        /* <DEDUP_REMOVED lines=10> */
[----:B-1----:R-:W2:Y:S04]  /*9bb30*/  LDL.LU R37, [R1+0x2648] ;  /* 0x0026480001257983 */ /* 0x002ea80000300800 */
[----:B------:R-:W2:Y:S01]  /*9bb40*/  LDL.LU R36, [R1+0x2654] ;  /* 0x0026540001247983 */ /* 0x000ea20000300800 */
[----:B------:R-:W-:-:S05]  /*9bb50*/  IADD3 R35, P5, R35, R199, RZ ;  /* 0x000000c723237210 */ /* 0x000fca0007fbe0ff */
[----:B------:R1:W-:Y:S04]  /*9bb60*/  STL [R1+0x2664], R35 ;  /* 0x0026642301007387 */ /* 0x0003e80000100800 */
[----:B---3--:R-:W3:Y:S01]  /*9bb70*/  LDL.LU R33, [R1+0x2280] ;  /* 0x0022800001217983 */ /* 0x008ee20000300800 */
[----:B----4-:R-:W-:-:S03]  /*9bb80*/  IMAD.X R38, R38, 0x1, R0, P5 ;  /* 0x0000000126267824 */ /* 0x010fc600028e0600 */
[----:B------:R-:W4:Y:S01]  /*9bb90*/  LDL.LU R32, [R1+0x228c] ;  /* 0x00228c0001207983 */ /* 0x000f220000300800 */
[-C--:B------:R-:W-:Y:S02]  /*9bba0*/  IADD3 R31, P3, R31, R199.reuse, RZ ;  /* 0x000000c71f1f7210 */ /* 0x080fe40007f7e0ff */
[----:B------:R-:W-:Y:S01]  /*9bbb0*/  IADD3 R28, P5, R28, R199, RZ ;  /* 0x000000c71c1c7210 */ /* 0x000fe20007fbe0ff */
[----:B------:R-:W-:Y:S02]  /*9bbc0*/  IMAD.MOV.U32 R24, RZ, RZ, R35 ;  /* 0x000000ffff187224 */ /* 0x000fe400078e0023 */
[----:B------:R-:W-:Y:S01]  /*9bbd0*/  IMAD.MOV.U32 R25, RZ, RZ, R38 ;  /* 0x000000ffff197224 */ /* 0x000fe200078e0026 */
[----:B------:R-:W-:Y:S01]  /*9bbe0*/  STL [R1+0x229c], R31 ;  /* 0x00229c1f01007387 */ /* 0x000fe20000100800 */
[----:B------:R-:W-:-:S03]  /*9bbf0*/  IMAD.X R34, R34, 0x1, R0, P3 ;  /* 0x0000000122227824 */ /* 0x000fc600018e0600 */
[----:B------:R1:W-:Y:S01]  /*9bc00*/  STL [R1+0x2658], R38 ;  /* 0x0026582601007387 */ /* 0x0003e20000100800 */
[----:B------:R-:W-:-:S03]  /*9bc10*/  IMAD.X R30, R30, 0x1, R0, P5 ;  /* 0x000000011e1e7824 */ /* 0x000fc600028e0600 */
[----:B------:R1:W-:Y:S04]  /*9bc20*/  STL [R1+0x265c], R28 ;  /* 0x00265c1c01007387 */ /* 0x0003e80000100800 */
[----:B------:R1:W-:Y:S04]  /*9bc30*/  STL [R1+0x2290], R34 ;  /* 0x0022902201007387 */ /* 0x0003e80000100800 */
[----:B------:R1:W-:Y:S01]  /*9bc40*/  LDGSTS.E [R2+0x17000], [R24.64], P1 ;  /* 0x1700000018027fae */ /* 0x0003e20008921848 */
[----:B------:R-:W-:-:S03]  /*9bc50*/  IADD3 R27, P5, R27, R199, RZ ;  /* 0x000000c71b1b7210 */ /* 0x000fc60007fbe0ff */
[----:B------:R1:W-:Y:S01]  /*9bc60*/  STL [R1+0x2650], R30 ;  /* 0x0026501e01007387 */ /* 0x0003e20000100800 */
[----:B------:R-:W-:-:S03]  /*9bc70*/  IADD3.X R29, R29, R0, RZ, P5, !PT ;  /* 0x000000001d1d7210 */ /* 0x000fc60002ffe4ff */
[----:B------:R-:W-:Y:S01]  /*9bc80*/  STL [R1+0x2294], R27 ;  /* 0x0022941b01007387 */ /* 0x000fe20000100800 */
[----:B-1----:R-:W-:-:S03]  /*9bc90*/  IMAD.MOV.U32 R24, RZ, RZ, R31 ;  /* 0x000000ffff187224 */ /* 0x002fc600078e001f */
[----:B------:R-:W3:Y:S01]  /*9bca0*/  LDL.LU R35, [R1+0x264c] ;  /* 0x00264c0001237983 */ /* 0x000ee20000300800 */
[----:B------:R-:W-:-:S03]  /*9bcb0*/  IMAD.MOV.U32 R25, RZ, RZ, R34 ;  /* 0x000000ffff197224 */ /* 0x000fc600078e0022 */
[----:B------:R1:W-:Y:S04]  /*9bcc0*/  STL [R1+0x2288], R29 ;  /* 0x0022881d01007387 */ /* 0x0003e80000100800 */
[----:B------:R1:W-:Y:S04]  /*9bcd0*/  LDGSTS.E [R2+0x17400], [R24.64], P1 ;  /* 0x1740000018027fae */ /* 0x0003e80008921848 */
[----:B------:R-:W3:Y:S04]  /*9bce0*/  LDL.LU R38, [R1+0x2640] ;  /* 0x0026400001267983 */ /* 0x000ee80000300800 */
[----:B------:R-:W3:Y:S01]  /*9bcf0*/  LDL.LU R31, [R1+0x2284] ;  /* 0x00228400011f7983 */ /* 0x000ee20000300800 */
[----:B-1----:R-:W-:-:S02]  /*9bd00*/  IMAD.MOV.U32 R24, RZ, RZ, R28 ;  /* 0x000000ffff187224 */ /* 0x002fc400078e001c */
[----:B------:R-:W-:Y:S01]  /*9bd10*/  IMAD.MOV.U32 R25, RZ, RZ, R30 ;  /* 0x000000ffff197224 */ /* 0x000fe200078e001e */
[----:B------:R-:W3:Y:S04]  /*9bd20*/  LDL.LU R28, [R1+0x2644] ;  /* 0x00264400011c7983 */ /* 0x000ee80000300800 */
[----:B------:R1:W-:Y:S04]  /*9bd30*/  LDGSTS.E [R2+0x19000], [R24.64], P4 ;  /* 0x1900000018027fae */ /* 0x0003e8000a121848 */
[----:B------:R-:W3:Y:S04]  /*9bd40*/  LDL.LU R34, [R1+0x2278] ;  /* 0x0022780001227983 */ /* 0x000ee80000300800 */
[----:B------:R-:W3:Y:S01]  /*9bd50*/  LDL.LU R30, [R1+0x2638] ;  /* 0x00263800011e7983 */ /* 0x000ee20000300800 */
[----:B-1----:R-:W-:-:S02]  /*9bd60*/  IMAD.MOV.U32 R25, RZ, RZ, R29 ;  /* 0x000000ffff197224 */ /* 0x002fc400078e001d */
[----:B------:R-:W-:Y:S01]  /*9bd70*/  IMAD.MOV.U32 R24, RZ, RZ, R27 ;  /* 0x000000ffff187224 */ /* 0x000fe200078e001b */
[----:B------:R-:W3:Y:S04]  /*9bd80*/  LDL.LU R29, [R1+0x2270] ;  /* 0x00227000011d7983 */ /* 0x000ee80000300800 */
[----:B------:R-:W3:Y:S01]  /*9bd90*/  LDL.LU R27, [R1+0x227c] ;  /* 0x00227c00011b7983 */ /* 0x000ee20000300800 */
        /* <DEDUP_REMOVED lines=10> */
[----:B--2---:R-:W-:-:S05]  /*9be40*/  IADD3 R36, P1, R36, R199, RZ ;  /* 0x000000c724247210 */ /* 0x004fca0007f3e0ff */
[----:B------:R-:W-:Y:S02]  /*9be50*/  IMAD.X R37, R37, 0x1, R0, P1 ;  /* 0x0000000125257824 */ /* 0x000fe400008e0600 */
[----:B------:R-:W-:Y:S02]  /*9be60*/  IMAD.MOV.U32 R24, RZ, RZ, R36 ;  /* 0x000000ffff187224 */ /* 0x000fe400078e0024 */
[----:B------:R-:W-:Y:S01]  /*9be70*/  IMAD.MOV.U32 R25, RZ, RZ, R37 ;  /* 0x000000ffff197224 */ /* 0x000fe200078e0025 */
[----:B------:R-:W-:Y:S01]  /*9be80*/  STL [R1+0x2654], R36 ;  /* 0x0026542401007387 */ /* 0x000fe20000100800 */
[----:B------:R-:W-:-:S03]  /*9be90*/  ISETP.NE.U32.AND P1, PT, R3, RZ, PT ;  /* 0x000000ff0300720c */ /* 0x000fc60003f25070 */
[----:B------:R1:W-:Y:S01]  /*9bea0*/  LDGSTS.E [R2+0x1b000], [R24.64], P2 ;  /* 0x1b00000018027fae */ /* 0x0003e20009121848 */
[----:B----4-:R-:W-:-:S05]  /*9beb0*/  IADD3 R32, P5, R32, R199, RZ ;  /* 0x000000c720207210 */ /* 0x010fca0007fbe0ff */
[----:B---3--:R-:W-:Y:S01]  /*9bec0*/  IMAD.X R33, R33, 0x1, R0, P5 ;  /* 0x0000000121217824 */ /* 0x008fe200028e0600 */
        /* <DEDUP_REMOVED lines=8> */
[----:B-1----:R-:W4:Y:S04]  /*9bf50*/  LDL.LU R37, [R1+0x2630] ;  /* 0x0026300001257983 */ /* 0x002f280000300800 */
[----:B------:R-:W4:Y:S01]  /*9bf60*/  LDL.LU R36, [R1+0x263c] ;  /* 0x00263c0001247983 */ /* 0x000f220000300800 */
[----:B------:R-:W-:-:S05]  /*9bf70*/  IADD3 R35, P5, R35, R199, RZ ;  /* 0x000000c723237210 */ /* 0x000fca0007fbe0ff */
[----:B------:R1:W-:Y:S04]  /*9bf80*/  STL [R1+0x264c], R35 ;  /* 0x00264c2301007387 */ /* 0x0003e80000100800 */
[----:B--2---:R-:W2:Y:S01]  /*9bf90*/  LDL.LU R33, [R1+0x2268] ;  /* 0x0022680001217983 */ /* 0x004ea20000300800 */
[----:B------:R-:W-:-:S03]  /*9bfa0*/  IMAD.X R38, R38, 0x1, R0, P5 ;  /* 0x0000000126267824 */ /* 0x000fc600028e0600 */
[----:B------:R-:W2:Y:S01]  /*9bfb0*/  LDL.LU R32, [R1+0x2274] ;  /* 0x0022740001207983 */ /* 0x000ea20000300800 */
[-C--:B------:R-:W-:Y:S01]  /*9bfc0*/  IADD3 R31, P2, R31, R199.reuse, RZ ;  /* 0x000000c71f1f7210 */ /* 0x080fe20007f5e0ff */
[----:B---3--:R-:W-:Y:S02]  /*9bfd0*/  IMAD.MOV.U32 R24, RZ, RZ, R35 ;  /* 0x000000ffff187224 */ /* 0x008fe400078e0023 */
[----:B------:R-:W-:Y:S01]  /*9bfe0*/  IMAD.MOV.U32 R25, RZ, RZ, R38 ;  /* 0x000000ffff197224 */ /* 0x000fe200078e0026 */
[----:B------:R-:W-:Y:S01]  /*9bff0*/  IADD3 R28, P5, R28, R199, RZ ;  /* 0x000000c71c1c7210 */ /* 0x000fe20007fbe0ff */
[----:B------:R-:W-:Y:S04]  /*9c000*/  STL [R1+0x2284], R31 ;  /* 0x0022841f01007387 */ /* 0x000fe80000100800 */
[----:B------:R3:W-:Y:S01]  /*9c010*/  STL [R1+0x2640], R38 ;  /* 0x0026402601007387 */ /* 0x0007e20000100800 */
[----:B------:R-:W-:-:S03]  /*9c020*/  IMAD.X R34, R34, 0x1, R0, P2 ;  /* 0x0000000122227824 */ /* 0x000fc600010e0600 */
        /* <DEDUP_REMOVED lines=10> */
[----:B------:R-:W2:Y:S04]  /*9c0d0*/  LDL.LU R35, [R1+0x2634] ;  /* 0x0026340001237983 */ /* 0x000ea80000300800 */
[----:B------:R1:W-:Y:S04]  /*9c0e0*/  LDGSTS.E [R2+0x1d400], [R24.64], P3 ;  /* 0x1d40000018027fae */ /* 0x0003e80009921848 */
[----:B------:R1:W-:Y:S04]  /*9c0f0*/  STL [R1+0x2270], R29 ;  /* 0x0022701d01007387 */ /* 0x0003e80000100800 */
[----:B---3--:R-:W3:Y:S01]  /*9c100*/  LDL.LU R38, [R1+0x2628] ;  /* 0x0026280001267983 */ /* 0x008ee20000300800 */
[----:B-1----:R-:W-:-:S03]  /*9c110*/  IMAD.MOV.U32 R24, RZ, RZ, R28 ;  /* 0x000000ffff187224 */ /* 0x002fc600078e001c */
[----:B------:R-:W3:Y:S01]  /*9c120*/  LDL.LU R31, [R1+0x226c] ;  /* 0x00226c00011f7983 */ /* 0x000ee20000300800 */
[----:B------:R-:W-:-:S03]  /*9c130*/  IMAD.MOV.U32 R25, RZ, RZ, R30 ;  /* 0x000000ffff197224 */ /* 0x000fc600078e001e */
        /* <DEDUP_REMOVED lines=10> */
[----:B------:R-:W-:Y:S01]  /*9c1e0*/  HMMA.1688.F32.TF32 R176, R212, R86, R176 ;  /* 0x00000056d4b0723c */ /* 0x000fe200000810b0 */
[----:B------:R-:W-:Y:S01]  /*9c1f0*/  ISETP.NE.U32.AND P2, PT, R3, RZ, PT ;  /* 0x000000ff0300720c */ /* 0x000fe20003f45070 */
[----:B------:R1:W-:Y:S01]  /*9c200*/  LDGSTS.E [R2+0x1f400], [R24.64], P4 ;  /* 0x1f40000018027fae */ /* 0x0003e2000a121848 */
[----:B------:R-:W-:-:S02]  /*9c210*/  SEL R3, RZ, 0x4, !P3 ;  /* 0x00000004ff037807 */ /* 0x000fc40005800000 */
[----:B------:R-:W-:-:S04]  /*9c220*/  ISETP.GT.AND P5, PT, R64, 0x4e, PT ;  /* 0x0000004e4000780c */ /* 0x000fc80003fa4270 */
[----:B------:R-:W-:Y:S02]  /*9c230*/  SEL R26, RZ, 0x4, !P5 ;  /* 0x00000004ff1a7807 */ /* 0x000fe40006800000 */
[----:B-1----:R-:W-:Y:S02]  /*9c240*/  SEL R24, R3, RZ, !P0 ;  /* 0x000000ff03187207 */ /* 0x002fe40004000000 */
[----:B------:R-:W-:Y:S02]  /*9c250*/  SEL R3, R26, RZ, !P0 ;  /* 0x000000ff1a037207 */ /* 0x000fe40004000000 */
[----:B------:R-:W-:-:S09]  /*9c260*/  ISETP.NE.U32.AND P4, PT, R24, RZ, PT ;  /* 0x000000ff1800720c */ /* 0x000fd20003f85070 */
[----:B------:R-:W-:Y:S01]  /*9c270*/  HMMA.1688.F32.TF32 R176, R216, R20, R176 ;  /* 0x00000014d8b0723c */ /* 0x000fe200000810b0 */
[----:B----4-:R-:W-:-:S05]  /*9c280*/  IADD3 R36, P3, R36, R199, RZ ;  /* 0x000000c724247210 */ /* 0x010fca0007f7e0ff */
[----:B------:R-:W-:Y:S02]  /*9c290*/  IMAD.X R37, R37, 0x1, R0, P3 ;  /* 0x0000000125257824 */ /* 0x000fe400018e0600 */
[----:B------:R-:W-:Y:S02]  /*9c2a0*/  IMAD.MOV.U32 R24, RZ, RZ, R36 ;  /* 0x000000ffff187224 */ /* 0x000fe400078e0024 */
[----:B------:R-:W-:Y:S01]  /*9c2b0*/  IMAD.MOV.U32 R25, RZ, RZ, R37 ;  /* 0x000000ffff197224 */ /* 0x000fe200078e0025 */
[----:B------:R-:W-:Y:S01]  /*9c2c0*/  STL [R1+0x263c], R36 ;  /* 0x00263c2401007387 */ /* 0x000fe20000100800 */
[----:B------:R-:W-:-:S03]  /*9c2d0*/  ISETP.NE.U32.AND P3, PT, R3, RZ, PT ;  /* 0x000000ff0300720c */ /* 0x000fc60003f65070 */
[----:B------:R1:W-:Y:S01]  /*9c2e0*/  LDGSTS.E [R2+0x21000], [R24.64], P1 ;  /* 0x2100000018027fae */ /* 0x0003e20008921848 */
[----:B--2---:R-:W-:-:S05]  /*9c2f0*/  IADD3 R32, P5, R32, R199, RZ ;  /* 0x000000c720207210 */ /* 0x004fca0007fbe0ff */
        /* <DEDUP_REMOVED lines=12> */
[----:B------:R-:W-:Y:S01]  /*9c3c0*/  STL [R1+0x2634], R35 ;  /* 0x0026342301007387 */ /* 0x000fe20000100800 */
[----:B------:R-:W-:-:S03]  /*9c3d0*/  IMAD.MOV.U32 R20, RZ, RZ, R35 ;  /* 0x000000ffff147224 */ /* 0x000fc600078e0023 */
[----:B--2---:R-:W2:Y:S01]  /*9c3e0*/  LDL.LU R33, [R1+0x2250] ;  /* 0x0022500001217983 */ /* 0x004ea20000300800 */
[----:B---3--:R-:W-:-:S03]  /*9c3f0*/  IMAD.X R38, R38, 0x1, R0, P5 ;  /* 0x0000000126267824 */ /* 0x008fc600028e0600 */
[----:B------:R-:W3:Y:S01]  /*9c400*/  LDL.LU R32, [R1+0x225c] ;  /* 0x00225c0001207983 */ /* 0x000ee20000300800 */
[-C--:B------:R-:W-:Y:S01]  /*9c410*/  IADD3 R31, P1, R31, R199.reuse, RZ ;  /* 0x000000c71f1f7210 */ /* 0x080fe20007f3e0ff */
[----:B------:R-:W-:Y:S01]  /*9c420*/  IMAD.MOV.U32 R21, RZ, RZ, R38 ;  /* 0x000000ffff157224 */ /* 0x000fe200078e0026 */
[----:B------:R-:W-:-:S03]  /*9c430*/  IADD3 R28, P5, R28, R199, RZ ;  /* 0x000000c71c1c7210 */ /* 0x000fc60007fbe0ff */
[----:B------:R-:W-:Y:S04]  /*9c440*/  STL [R1+0x226c], R31 ;  /* 0x00226c1f01007387 */ /* 0x000fe80000100800 */
[----:B------:R-:W-:Y:S01]  /*9c450*/  STL [R1+0x2628], R38 ;  /* 0x0026282601007387 */ /* 0x000fe20000100800 */
[----:B------:R-:W-:-:S03]  /*9c460*/  IMAD.X R34, R34, 0x1, R0, P1 ;  /* 0x0000000122227824 */ /* 0x000fc600008e0600 */
[----:B------:R-:W-:Y:S01]  /*9c470*/  STL [R1+0x262c], R28 ;  /* 0x00262c1c01007387 */ /* 0x000fe20000100800 */
[----:B------:R-:W-:-:S03]  /*9c480*/  IMAD.X R30, R30, 0x1, R0, P5 ;  /* 0x000000011e1e7824 */ /* 0x000fc600028e0600 */
[----:B------:R1:W-:Y:S04]  /*9c490*/  LDGSTS.E [R2+0x23000], [R20.64], P2 ;  /* 0x2300000014027fae */ /* 0x0003e80009121848 */
[----:B------:R1:W-:Y:S01]  /*9c4a0*/  STL [R1+0x2260], R34 ;  /* 0x0022602201007387 */ /* 0x0003e20000100800 */
[----:B------:R-:W-:-:S03]  /*9c4b0*/  IADD3 R27, P5, R27, R199, RZ ;  /* 0x000000c71b1b7210 */ /* 0x000fc60007fbe0ff */
[----:B------:R1:W-:Y:S02]  /*9c4c0*/  STL [R1+0x2620], R30 ;  /* 0x0026201e01007387 */ /* 0x0003e40000100800 */
[----:B-1----:R-:W-:Y:S02]  /*9c4d0*/  IMAD.MOV.U32 R20, RZ, RZ, R31 ;  /* 0x000000ffff147224 */ /* 0x002fe400078e001f */
[----:B------:R-:W-:Y:S01]  /*9c4e0*/  IMAD.MOV.U32 R21, RZ, RZ, R34 ;  /* 0x000000ffff157224 */ /* 0x000fe200078e0022 */
[----:B------:R-:W-:Y:S01]  /*9c4f0*/  IADD3.X R29, R29, R0, RZ, P5, !PT ;  /* 0x000000001d1d7210 */ /* 0x000fe20002ffe4ff */
[----:B------:R-:W-:Y:S04]  /*9c500*/  STL [R1+0x2264], R27 ;  /* 0x0022641b01007387 */ /* 0x000fe80000100800 */
[----:B------:R-:W2:Y:S04]  /*9c510*/  LDL.LU R34, [R1+0x261c] ;  /* 0x00261c0001227983 */ /* 0x000ea80000300800 */
[----:B------:R1:W-:Y:S04]  /*9c520*/  LDGSTS.E [R2+0x23400], [R20.64], P2 ;  /* 0x2340000014027fae */ /* 0x0003e80009121848 */
[----:B------:R1:W-:Y:S04]  /*9c530*/  STL [R1+0x2258], R29 ;  /* 0x0022581d01007387 */ /* 0x0003e80000100800 */
[----:B------:R-:W2:Y:S01]  /*9c540*/  LDL.LU R35, [R1+0x2610] ;  /* 0x0026100001237983 */ /* 0x000ea20000300800 */
[----:B-1----:R-:W-:-:S02]  /*9c550*/  IMAD.MOV.U32 R20, RZ, RZ, R28 ;  /* 0x000000ffff147224 */ /* 0x002fc400078e001c */
[----:B------:R-:W-:Y:S02]  /*9c560*/  IMAD.MOV.U32 R21, RZ, RZ, R30 ;  /* 0x000000ffff157224 */ /* 0x000fe400078e001e */
[----:B------:R-:W2:Y:S04]  /*9c570*/  LDL.LU R30, [R1+0x2254] ;  /* 0x00225400011e7983 */ /* 0x000ea80000300800 */
[----:B------:R-:W2:Y:S04]  /*9c580*/  LDL.LU R28, [R1+0x2614] ;  /* 0x00261400011c7983 */ /* 0x000ea80000300800 */
[----:B------:R1:W-:Y:S04]  /*9c590*/  LDGSTS.E [R2+0x25000], [R20.64], P4 ;  /* 0x2500000014027fae */ /* 0x0003e8000a121848 */
[----:B------:R-:W2:Y:S01]  /*9c5a0*/  LDL.LU R31, [R1+0x2248] ;  /* 0x00224800011f7983 */ /* 0x000ea20000300800 */
[----:B-1----:R-:W-:-:S02]  /*9c5b0*/  IMAD.MOV.U32 R21, RZ, RZ, R29 ;  /* 0x000000ffff157224 */ /* 0x002fc400078e001d */
[----:B------:R-:W-:Y:S01]  /*9c5c0*/  IMAD.MOV.U32 R20, RZ, RZ, R27 ;  /* 0x000000ffff147224 */ /* 0x000fe200078e001b */
[----:B------:R-:W2:Y:S04]  /*9c5d0*/  LDL.LU R29, [R1+0x2608] ;  /* 0x00260800011d7983 */ /* 0x000ea80000300800 */
[----:B------:R-:W2:Y:S04]  /*9c5e0*/  LDL.LU R27, [R1+0x2240] ;  /* 0x00224000011b7983 */ /* 0x000ea80000300800 */
[----:B------:R-:W2:Y:S01]  /*9c5f0*/  LDL.LU R26, [R1+0x224c] ;  /* 0x00224c00011a7983 */ /* 0x000ea20000300800 */
        /* <DEDUP_REMOVED lines=10> */
[----:B----4-:R-:W-:-:S05]  /*9c6a0*/  IADD3 R36, P2, R36, R199, RZ ;  /* 0x000000c724247210 */ /* 0x010fca0007f5e0ff */
[----:B------:R-:W-:Y:S02]  /*9c6b0*/  IMAD.X R37, R37, 0x1, R0, P2 ;  /* 0x0000000125257824 */ /* 0x000fe400010e0600 */
[----:B------:R-:W-:Y:S02]  /*9c6c0*/  IMAD.MOV.U32 R20, RZ, RZ, R36 ;  /* 0x000000ffff147224 */ /* 0x000fe400078e0024 */
[----:B------:R-:W-:Y:S01]  /*9c6d0*/  IMAD.MOV.U32 R21, RZ, RZ, R37 ;  /* 0x000000ffff157224 */ /* 0x000fe200078e0025 */
[----:B------:R1:W-:Y:S01]  /*9c6e0*/  STL [R1+0x2624], R36 ;  /* 0x0026242401007387 */ /* 0x0003e20000100800 */
[----:B------:R-:W-:-:S03]  /*9c6f0*/  ISETP.NE.U32.AND P2, PT, R3, RZ, PT ;  /* 0x000000ff0300720c */ /* 0x000fc60003f45070 */
[----:B------:R4:W-:Y:S01]  /*9c700*/  LDGSTS.E [R2+0x27000], [R20.64], P3 ;  /* 0x2700000014027fae */ /* 0x0009e20009921848 */
[----:B---3--:R-:W-:-:S05]  /*9c710*/  IADD3 R32, P5, R32, R199, RZ ;  /* 0x000000c720207210 */ /* 0x008fca0007fbe0ff */
[----:B--2---:R-:W-:Y:S01]  /*9c720*/  IMAD.X R33, R33, 0x1, R0, P5 ;  /* 0x0000000121217824 */ /* 0x004fe200028e0600 */
[----:B------:R-:W-:Y:S01]  /*9c730*/  ISETP.GT.AND P5, PT, R64, 0x5e, PT ;  /* 0x0000005e4000780c */ /* 0x000fe20003fa4270 */
[----:B------:R-:W-:Y:S01]  /*9c740*/  STL [R1+0x225c], R32 ;  /* 0x00225c2001007387 */ /* 0x000fe20000100800 */
[----:B----4-:R-:W-:Y:S01]  /*9c750*/  MOV R20, R32 ;  /* 0x0000002000147202 */ /* 0x010fe20000000f00 */
[----:B------:R-:W-:Y:S01]  /*9c760*/  IMAD.MOV.U32 R21, RZ, RZ, R33 ;  /* 0x000000ffff157224 */ /* 0x000fe200078e0021 */
[----:B------:R-:W-:Y:S01]  /*9c770*/  SEL R3, RZ, 0x4, !P5 ;  /* 0x00000004ff037807 */ /* 0x000fe20006800000 */
[----:B------:R-:W-:Y:S04]  /*9c780*/  STL [R1+0x2618], R37 ;  /* 0x0026182501007387 */ /* 0x000fe80000100800 */
[----:B------:R2:W-:Y:S04]  /*9c790*/  STL [R1+0x2250], R33 ;  /* 0x0022502101007387 */ /* 0x0005e80000100800 */
[----:B-1----:R-:W3:Y:S04]  /*9c7a0*/  LDL.LU R36, [R1+0x2600] ;  /* 0x0026000001247983 */ /* 0x002ee80000300800 */
[----:B------:R1:W-:Y:S04]  /*9c7b0*/  LDGSTS.E [R2+0x27400], [R20.64], P3 ;  /* 0x2740000014027fae */ /* 0x0003e80009921848 */
[----:B--2---:R-:W2:Y:S01]  /*9c7c0*/  LDL.LU R33, [R1+0x260c] ;  /* 0x00260c0001217983 */ /* 0x004ea20000300800 */
[----:B------:R-:W-:-:S05]  /*9c7d0*/  IADD3 R34, P5, R34, R199, RZ ;  /* 0x000000c722227210 */ /* 0x000fca0007fbe0ff */
[----:B------:R4:W-:Y:S04]  /*9c7e0*/  STL [R1+0x261c], R34 ;  /* 0x00261c2201007387 */ /* 0x0009e80000100800 */
[----:B------:R-:W3:Y:S01]  /*9c7f0*/  LDL.LU R32, [R1+0x2238] ;  /* 0x0022380001207983 */ /* 0x000ee20000300800 */
[----:B------:R-:W-:-:S03]  /*9c800*/  IMAD.X R35, R35, 0x1, R0, P5 ;  /* 0x0000000123237824 */ /* 0x000fc600028e0600 */
[----:B------:R-:W3:Y:S01]  /*9c810*/  LDL.LU R25, [R1+0x2244] ;  /* 0x0022440001197983 */ /* 0x000ee20000300800 */
[----:B-1----:R-:W-:Y:S01]  /*9c820*/  IMAD.MOV.U32 R20, RZ, RZ, R34 ;  /* 0x000000ffff147224 */ /* 0x002fe200078e0022 */
[-C--:B------:R-:W-:Y:S02]  /*9c830*/  IADD3 R30, P3, R30, R199.reuse, RZ ;  /* 0x000000c71e1e7210 */ /* 0x080fe40007f7e0ff */
[----:B------:R-:W-:Y:S01]  /*9c840*/  IADD3 R28, P5, R28, R199, RZ ;  /* 0x000000c71c1c7210 */ /* 0x000fe20007fbe0ff */
[----:B------:R-:W-:Y:S02]  /*9c850*/  IMAD.MOV.U32 R21, RZ, RZ, R35 ;  /* 0x000000ffff157224 */ /* 0x000fe400078e0023 */
[----:B------:R-:W-:Y:S01]  /*9c860*/  STL [R1+0x2254], R30 ;  /* 0x0022541e01007387 */ /* 0x000fe20000100800 */
[----:B------:R-:W-:-:S03]  /*9c870*/  IMAD.X R31, R31, 0x1, R0, P3 ;  /* 0x000000011f1f7824 */ /* 0x000fc600018e0600 */
[----:B------:R1:W-:Y:S04]  /*9c880*/  STL [R1+0x2610], R35 ;  /* 0x0026102301007387 */ /* 0x0003e80000100800 */
        /* <DEDUP_REMOVED lines=8> */
[----:B-1----:R-:W-:-:S03]  /*9c910*/  IMAD.MOV.U32 R20, RZ, RZ, R30 ;  /* 0x000000ffff147224 */ /* 0x002fc600078e001e */
[----:B----4-:R-:W4:Y:S01]  /*9c920*/  LDL.LU R34, [R1+0x2604] ;  /* 0x0026040001227983 */ /* 0x010f220000300800 */
[----:B------:R-:W-:-:S03]  /*9c930*/  IMAD.MOV.U32 R21, RZ, RZ, R31 ;  /* 0x000000ffff157224 */ /* 0x000fc600078e001f */
[----:B------:R1:W-:Y:S04]  /*9c940*/  STL [R1+0x2240], R27 ;  /* 0x0022401b01007387 */ /* 0x0003e80000100800 */
[----:B------:R1:W-:Y:S04]  /*9c950*/  LDGSTS.E [R2+0x29400], [R20.64], P1 ;  /* 0x2940000014027fae */ /* 0x0003e80008921848 */
[----:B------:R-:W4:Y:S04]  /*9c960*/  LDL.LU R35, [R1+0x25f8] ;  /* 0x0025f80001237983 */ /* 0x000f280000300800 */
[----:B------:R-:W4:Y:S01]  /*9c970*/  LDL.LU R30, [R1+0x223c] ;  /* 0x00223c00011e7983 */ /* 0x000f220000300800 */
[----:B-1----:R-:W-:-:S02]  /*9c980*/  IMAD.MOV.U32 R20, RZ, RZ, R28 ;  /* 0x000000ffff147224 */ /* 0x002fc400078e001c */
[----:B------:R-:W-:Y:S01]  /*9c990*/  IMAD.MOV.U32 R21, RZ, RZ, R29 ;  /* 0x000000ffff157224 */ /* 0x000fe200078e001d */
        /* <DEDUP_REMOVED lines=14> */
[----:B------:R-:W-:Y:S01]  /*9ca80*/  SEL R24, RZ, 0x4, !P5 ;  /* 0x00000004ff187807 */ /* 0x000fe20006800000 */
[----:B------:R-:W-:Y:S01]  /*9ca90*/  HMMA.1688.F32.TF32 R188, R216, R4, R188 ;  /* 0x00000004d8bc723c */ /* 0x000fe200000810bc */
[----:B-1----:R-:W-:Y:S02]  /*9caa0*/  SEL R20, R3, RZ, !P0 ;  /* 0x000000ff03147207 */ /* 0x002fe40004000000 */
[----:B------:R-:W-:Y:S02]  /*9cab0*/  SEL R3, R24, RZ, !P0 ;  /* 0x000000ff18037207 */ /* 0x000fe40004000000 */
[----:B------:R-:W-:Y:S02]  /*9cac0*/  ISETP.NE.U32.AND P4, PT, R20, RZ, PT ;  /* 0x000000ff1400720c */ /* 0x000fe40003f85070 */
[----:B--2---:R-:W-:-:S05]  /*9cad0*/  IADD3 R33, P1, R33, R199, RZ ;  /* 0x000000c721217210 */ /* 0x004fca0007f3e0ff */
[----:B---3--:R-:W-:Y:S02]  /*9cae0*/  IMAD.X R36, R36, 0x1, R0, P1 ;  /* 0x0000000124247824 */ /* 0x008fe400008e0600 */
[----:B------:R-:W-:Y:S02]  /*9caf0*/  IMAD.MOV.U32 R4, RZ, RZ, R33 ;  /* 0x000000ffff047224 */ /* 0x000fe400078e0021 */
[----:B------:R-:W-:Y:S01]  /*9cb00*/  IMAD.MOV.U32 R5, RZ, RZ, R36 ;  /* 0x000000ffff057224 */ /* 0x000fe200078e0024 */
[----:B------:R1:W-:Y:S01]  /*9cb10*/  STL [R1+0x260c], R33 ;  /* 0x00260c2101007387 */ /* 0x0003e20000100800 */
[----:B------:R-:W-:-:S03]  /*9cb20*/  ISETP.NE.U32.AND P1, PT, R3, RZ, PT ;  /* 0x000000ff0300720c */ /* 0x000fc60003f25070 */
[----:B------:R2:W-:Y:S01]  /*9cb30*/  LDGSTS.E [R2+0x2d000], [R4.64], P2 ;  /* 0x2d00000004027fae */ /* 0x0005e20009121848 */
[----:B------:R-:W-:-:S05]  /*9cb40*/  IADD3 R25, P5, R25, R199, RZ ;  /* 0x000000c719197210 */ /* 0x000fca0007fbe0ff */
[----:B------:R-:W-:Y:S01]  /*9cb50*/  IMAD.X R32, R32, 0x1, R0, P5 ;  /* 0x0000000120207824 */ /* 0x000fe200028e0600 */
[----:B------:R-:W-:Y:S01]  /*9cb60*/  ISETP.GT.AND P5, PT, R64, 0x6a, PT ;  /* 0x0000006a4000780c */ /* 0x000fe20003fa4270 */
[----:B------:R-:W-:Y:S01]  /*9cb70*/  STL [R1+0x2244], R25 ;  /* 0x0022441901007387 */ /* 0x000fe20000100800 */
[----:B--2---:R-:W-:Y:S01]  /*9cb80*/  MOV R4, R25 ;  /* 0x0000001900047202 */ /* 0x004fe20000000f00 */
[----:B------:R-:W-:Y:S01]  /*9cb90*/  IMAD.MOV.U32 R5, RZ, RZ, R32 ;  /* 0x000000ffff057224 */ /* 0x000fe200078e0020 */
[----:B------:R-:W-:Y:S01]  /*9cba0*/  SEL R3, RZ, 0x4, !P5 ;  /* 0x00000004ff037807 */ /* 0x000fe20006800000 */
[----:B------:R-:W-:Y:S04]  /*9cbb0*/  STL [R1+0x2600], R36 ;  /* 0x0026002401007387 */ /* 0x000fe80000100800 */
[----:B------:R2:W-:Y:S04]  /*9cbc0*/  STL [R1+0x2238], R32 ;  /* 0x0022382001007387 */ /* 0x0005e80000100800 */
[----:B-1----:R-:W3:Y:S04]  /*9cbd0*/  LDL.LU R33, [R1+0x25e8] ;  /* 0x0025e80001217983 */ /* 0x002ee80000300800 */
[----:B------:R1:W-:Y:S04]  /*9cbe0*/  LDGSTS.E [R2+0x2d400], [R4.64], P2 ;  /* 0x2d40000004027fae */ /* 0x0003e80009121848 */
[----:B--2---:R-:W2:Y:S01]  /*9cbf0*/  LDL.LU R32, [R1+0x25f4] ;  /* 0x0025f40001207983 */ /* 0x004ea20000300800 */
[----:B----4-:R-:W-:-:S05]  /*9cc00*/  IADD3 R34, P5, R34, R199, RZ ;  /* 0x000000c722227210 */ /* 0x010fca0007fbe0ff */
[----:B------:R-:W-:Y:S01]  /*9cc10*/  STL [R1+0x2604], R34 ;  /* 0x0026042201007387 */ /* 0x000fe20000100800 */
[----:B-1----:R-:W-:-:S03]  /*9cc20*/  IMAD.MOV.U32 R4, RZ, RZ, R34 ;  /* 0x000000ffff047224 */ /* 0x002fc600078e0022 */
[----:B------:R-:W4:Y:S01]  /*9cc30*/  LDL.LU R25, [R1+0x2220] ;  /* 0x0022200001197983 */ /* 0x000f220000300800 */
[----:B------:R-:W-:-:S03]  /*9cc40*/  IMAD.X R35, R35, 0x1, R0, P5 ;  /* 0x0000000123237824 */ /* 0x000fc600028e0600 */
[----:B------:R-:W4:Y:S01]  /*9cc50*/  LDL.LU R24, [R1+0x222c] ;  /* 0x00222c0001187983 */ /* 0x000f220000300800 */
[-C--:B------:R-:W-:Y:S01]  /*9cc60*/  IADD3 R30, P2, R30, R199.reuse, RZ ;  /* 0x000000c71e1e7210 */ /* 0x080fe20007f5e0ff */
[----:B------:R-:W-:Y:S01]  /*9cc70*/  IMAD.MOV.U32 R5, RZ, RZ, R35 ;  /* 0x000000ffff057224 */ /* 0x000fe200078e0023 */
[----:B------:R-:W-:-:S03]  /*9cc80*/  IADD3 R28, P5, R28, R199, RZ ;  /* 0x000000c71c1c7210 */ /* 0x000fc60007fbe0ff */
[----:B------:R1:W-:Y:S04]  /*9cc90*/  STL [R1+0x223c], R30 ;  /* 0x00223c1e01007387 */ /* 0x0003e80000100800 */
        /* <DEDUP_REMOVED lines=12> */
[----:B------:R-:W4:Y:S04]  /*9cd60*/  LDL.LU R30, [R1+0x25ec] ;  /* 0x0025ec00011e7983 */ /* 0x000f280000300800 */
[----:B------:R1:W-:Y:S04]  /*9cd70*/  LDGSTS.E [R2+0x2f400], [R4.64], P3 ;  /* 0x2f40000004027fae */ /* 0x0003e80009921848 */
[----:B------:R1:W-:Y:S04]  /*9cd80*/  STL [R1+0x2228], R27 ;  /* 0x0022281b01007387 */ /* 0x0003e80000100800 */
[----:B------:R-:W4:Y:S01]  /*9cd90*/  LDL.LU R31, [R1+0x25e0] ;  /* 0x0025e000011f7983 */ /* 0x000f220000300800 */
[----:B-1----:R-:W-:-:S02]  /*9cda0*/  IMAD.MOV.U32 R4, RZ, RZ, R28 ;  /* 0x000000ffff047224 */ /* 0x002fc400078e001c */
[----:B------:R-:W-:Y:S01]  /*9cdb0*/  IMAD.MOV.U32 R5, RZ, RZ, R29 ;  /* 0x000000ffff057224 */ /* 0x000fe200078e001d */
[----:B------:R-:W4:Y:S04]  /*9cdc0*/  LDL.LU R28, [R1+0x2224] ;  /* 0x00222400011c7983 */ /* 0x000f280000300800 */
[----:B------:R-:W4:Y:S04]  /*9cdd0*/  LDL.LU R21, [R1+0x25e4] ;  /* 0x0025e40001157983 */ /* 0x000f280000300800 */
[----:B------:R1:W-:Y:S04]  /*9cde0*/  LDGSTS.E [R2+0x31000], [R4.64], P4 ;  /* 0x3100000004027fae */ /* 0x0003e8000a121848 */
[----:B------:R-:W4:Y:S01]  /*9cdf0*/  LDL.LU R29, [R1+0x2218] ;  /* 0x00221800011d7983 */ /* 0x000f220000300800 */
[----:B-1----:R-:W-:-:S02]  /*9ce00*/  IMAD.MOV.U32 R5, RZ, RZ, R27 ;  /* 0x000000ffff057224 */ /* 0x002fc400078e001b */
[----:B------:R-:W-:Y:S01]  /*9ce10*/  IMAD.MOV.U32 R4, RZ, RZ, R26 ;  /* 0x000000ffff047224 */ /* 0x000fe200078e001a */
[----:B------:R-:W4:Y:S04]  /*9ce20*/  LDL.LU R27, [R1+0x25d8] ;  /* 0x0025d800011b7983 */ /* 0x000f280000300800 */
[----:B------:R-:W4:Y:S04]  /*9ce30*/  LDL.LU R26, [R1+0x2210] ;  /* 0x00221000011a7983 */ /* 0x000f280000300800 */
[----:B------:R-:W4:Y:S01]  /*9ce40*/  LDL.LU R20, [R1+0x221c] ;  /* 0x00221c0001147983 */ /* 0x000f220000300800 */
[----:B------:R-:W-:Y:S01]  /*9ce50*/  HMMA.1688.F32.TF32 R192, R212, R58, R192 ;  /* 0x0000003ad4c0723c */ /* 0x000fe200000810c0 */
[----:B------:R-:W-:-:S02]  /*9ce60*/  SEL R3, R3, RZ, !P0 ;  /* 0x000000ff03037207 */ /* 0x000fc40004000000 */
[C---:B------:R-:W-:Y:S01]  /*9ce70*/  ISETP.GT.AND P3, PT, R64.reuse, 0x6e, PT ;  /* 0x0000006e4000780c */ /* 0x040fe20003f64270 */
[----:B------:R1:W-:Y:S01]  /*9ce80*/  LDGSTS.E [R2+0x31400], [R4.64], P4 ;  /* 0x3140000004027fae */ /* 0x0003e2000a121848 */
[----:B------:R-:W-:Y:S02]  /*9ce90*/  ISETP.NE.U32.AND P2, PT, R3, RZ, PT ;  /* 0x000000ff0300720c */ /* 0x000fe40003f45070 */
[----:B------:R-:W-:Y:S02]  /*9cea0*/  SEL R3, RZ, 0x4, !P3 ;  /* 0x00000004ff037807 */ /* 0x000fe40005800000 */
[----:B------:R-:W-:Y:S02]  /*9ceb0*/  ISETP.GT.AND P5, PT, R64, 0x72, PT ;  /* 0x000000724000780c */ /* 0x000fe40003fa4270 */
[----:B-1----:R-:W-:Y:S11]  /*9cec0*/  SEL R4, R3, RZ, !P0 ;  /* 0x000000ff03047207 */ /* 0x002ff60004000000 */
[----:B------:R-:W-:Y:S02]  /*9ced0*/  @!UPT UIADD3 URZ, URZ, URZ, URZ ;  /* 0x0000003f3f3ff290 */ /* 0x000fe4000fffe03f */
[----:B------:R-:W-:Y:S01]  /*9cee0*/  HMMA.1688.F32.TF32 R192, R216, R12, R192 ;  /* 0x0000000cd8c0723c */ /* 0x000fe200000810c0 */
[----:B------:R-:W-:-:S06]  /*9cef0*/  ISETP.NE.U32.AND P4, PT, R4, RZ, PT ;  /* 0x000000ff0400720c */ /* 0x000fcc0003f85070 */
[----:B------:R-:W-:-:S04]  /*9cf00*/  SEL R12, RZ, 0x4, !P5 ;  /* 0x00000004ff0c7807 */ /* 0x000fc80006800000 */
[----:B------:R-:W-:Y:S02]  /*9cf10*/  SEL R3, R12, RZ, !P0 ;  /* 0x000000ff0c037207 */ /* 0x000fe40004000000 */
[----:B--2---:R-:W-:-:S05]  /*9cf20*/  IADD3 R32, P3, R32, R199, RZ ;  /* 0x000000c720207210 */ /* 0x004fca0007f7e0ff */
[----:B---3--:R-:W-:Y:S02]  /*9cf30*/  IMAD.X R33, R33, 0x1, R0, P3 ;  /* 0x0000000121217824 */ /* 0x008fe400018e0600 */
[----:B------:R-:W-:Y:S02]  /*9cf40*/  IMAD.MOV.U32 R4, RZ, RZ, R32 ;  /* 0x000000ffff047224 */ /* 0x000fe400078e0020 */
[----:B------:R-:W-:Y:S01]  /*9cf50*/  IMAD.MOV.U32 R5, RZ, RZ, R33 ;  /* 0x000000ffff057224 */ /* 0x000fe200078e0021 */
[----:B------:R1:W-:Y:S01]  /*9cf60*/  STL [R1+0x25f4], R32 ;  /* 0x0025f42001007387 */ /* 0x0003e20000100800 */
[----:B------:R-:W-:-:S03]  /*9cf70*/  ISETP.NE.U32.AND P3, PT, R3, RZ, PT ;  /* 0x000000ff0300720c */ /* 0x000fc60003f65070 */
[----:B------:R2:W-:Y:S01]  /*9cf80*/  LDGSTS.E [R2+0x33000], [R4.64], P1 ;  /* 0x3300000004027fae */ /* 0x0005e20008921848 */
[----:B----4-:R-:W-:-:S05]  /*9cf90*/  IADD3 R24, P5, R24, R199, RZ ;  /* 0x000000c718187210 */ /* 0x010fca0007fbe0ff */
        /* <DEDUP_REMOVED lines=16> */
[-C--:B------:R-:W-:Y:S02]  /*9d0a0*/  IADD3 R28, P1, R28, R199.reuse, RZ ;  /* 0x000000c71c1c7210 */ /* 0x080fe40007f3e0ff */
[----:B------:R-:W-:-:S03]  /*9d0b0*/  IADD3 R21, P5, R21, R199, RZ ;  /* 0x000000c715157210 */ /* 0x000fc60007fbe0ff */
[----:B------:R-:W-:Y:S01]  /*9d0c0*/  STL [R1+0x2224], R28 ;  /* 0x0022241c01007387 */ /* 0x000fe20000100800 */
[----:B-1----:R-:W-:Y:S02]  /*9d0d0*/  IMAD.MOV.U32 R4, RZ, RZ, R30 ;  /* 0x000000ffff047224 */ /* 0x002fe400078e001e */
[----:B------:R-:W-:Y:S01]  /*9d0e0*/  IMAD.MOV.U32 R5, RZ, RZ, R31 ;  /* 0x000000ffff057224 */ /* 0x000fe200078e001f */
[----:B------:R1:W-:Y:S01]  /*9d0f0*/  STL [R1+0x25e0], R31 ;  /* 0x0025e01f01007387 */ /* 0x0003e20000100800 */
[----:B------:R-:W-:-:S03]  /*9d100*/  IMAD.X R29, R29, 0x1, R0, P1 ;  /* 0x000000011d1d7824 */ /* 0x000fc600008e0600 */
[----:B------:R1:W-:Y:S04]  /*9d110*/  STL [R1+0x25e4], R21 ;  /* 0x0025e41501007387 */ /* 0x0003e80000100800 */
[----:B------:R1:W-:Y:S04]  /*9d120*/  STL [R1+0x2218], R29 ;  /* 0x0022181d01007387 */ /* 0x0003e80000100800 */
[----:B------:R1:W-:Y:S01]  /*9d130*/  LDGSTS.E [R2+0x35000], [R4.64], P2 ;  /* 0x3500000004027fae */ /* 0x0003e20009121848 */
[----:B------:R-:W-:Y:S01]  /*9d140*/  IMAD.X R27, R27, 0x1, R0, P5 ;  /* 0x000000011b1b7824 */ /* 0x000fe200028e0600 */
[----:B------:R-:W-:-:S04]  /*9d150*/  IADD3 R20, P5, R20, R199, RZ ;  /* 0x000000c714147210 */ /* 0x000fc80007fbe0ff */
[----:B------:R4:W-:Y:S01]  /*9d160*/  STL [R1+0x25d8], R27 ;  /* 0x0025d81b01007387 */ /* 0x0009e20000100800 */
[----:B-1----:R-:W-:Y:S02]  /*9d170*/  IMAD.MOV.U32 R4, RZ, RZ, R28 ;  /* 0x000000ffff047224 */ /* 0x002fe400078e001c */
[----:B------:R-:W-:Y:S01]  /*9d180*/  IMAD.MOV.U32 R5, RZ, RZ, R29 ;  /* 0x000000ffff057224 */ /* 0x000fe200078e001d */
[----:B------:R-:W-:Y:S01]  /*9d190*/  STL [R1+0x221c], R20 ;  /* 0x00221c1401007387 */ /* 0x000fe20000100800 */
[----:B------:R-:W-:-:S03]  /*9d1a0*/  IADD3.X R26, R26, R0, RZ, P5, !PT ;  /* 0x000000001a1a7210 */ /* 0x000fc60002ffe4ff */
[----:B----4-:R-:W4:Y:S04]  /*9d1b0*/  LDL.LU R30, [R1+0x25d4] ;  /* 0x0025d400011e7983 */ /* 0x010f280000300800 */
[----:B------:R1:W-:Y:S04]  /*9d1c0*/  LDGSTS.E [R2+0x35400], [R4.64], P2 ;  /* 0x3540000004027fae */ /* 0x0003e80009121848 */
[----:B------:R1:W-:Y:S04]  /*9d1d0*/  STL [R1+0x2210], R26 ;  /* 0x0022101a01007387 */ /* 0x0003e80000100800 */
[----:B------:R-:W4:Y:S01]  /*9d1e0*/  LDL.LU R31, [R1+0x25c8] ;  /* 0x0025c800011f7983 */ /* 0x000f220000300800 */
        /* <DEDUP_REMOVED lines=12> */
[C---:B------:R-:W-:Y:S01]  /*9d2b0*/  ISETP.GT.AND P2, PT, R64.reuse, 0x7a, PT ;  /* 0x0000007a4000780c */ /* 0x040fe20003f44270 */
[----:B------:R-:W-:Y:S01]  /*9d2c0*/  HMMA.1688.F32.TF32 R148, R208, R72, R148 ;  /* 0x00000048d094723c */ /* 0x000fe20000081094 */
[----:B------:R-:W-:Y:S01]  /*9d2d0*/  ISETP.NE.U32.AND P1, PT, R3, RZ, PT ;  /* 0x000000ff0300720c */ /* 0x000fe20003f25070 */
[----:B------:R1:W-:Y:S01]  /*9d2e0*/  LDGSTS.E [R2+0x37400], [R4.64], P4 ;  /* 0x3740000004027fae */ /* 0x0003e2000a121848 */
[----:B------:R-:W-:-:S02]  /*9d2f0*/  ISETP.GT.AND P5, PT, R64, 0x7e, PT ;  /* 0x0000007e4000780c */ /* 0x000fc40003fa4270 */
[----:B------:R-:W-:Y:S02]  /*9d300*/  SEL R3, RZ, 0x4, !P2 ;  /* 0x00000004ff037807 */ /* 0x000fe40005000000 */
[----:B------:R-:W-:Y:S02]  /*9d310*/  SEL R12, RZ, 0x4, !P5 ;  /* 0x00000004ff0c7807 */ /* 0x000fe40006800000 */
[----:B-1----:R-:W-:Y:S02]  /*9d320*/  SEL R4, R3, RZ, !P0 ;  /* 0x000000ff03047207 */ /* 0x002fe40004000000 */
[----:B------:R-:W-:Y:S02]  /*9d330*/  SEL R3, R12, RZ, !P0 ;  /* 0x000000ff0c037207 */ /* 0x000fe40004000000 */
[----:B------:R-:W-:-:S11]  /*9d340*/  ISETP.NE.U32.AND P4, PT, R4, RZ, PT ;  /* 0x000000ff0400720c */ /* 0x000fd60003f85070 */
[----:B------:R-:W-:Y:S11]  /*9d350*/  HMMA.1688.F32.TF32 R148, R212, R74, R148 ;  /* 0x0000004ad494723c */ /* 0x000ff60000081094 */
[----:B------:R-:W-:Y:S11]  /*9d360*/  @!UPT UIADD3 URZ, URZ, URZ, URZ ;  /* 0x0000003f3f3ff290 */ /* 0x000ff6000fffe03f */
[----:B------:R-:W-:Y:S02]  /*9d370*/  @!UPT UIADD3 URZ, URZ, URZ, URZ ;  /* 0x0000003f3f3ff290 */ /* 0x000fe4000fffe03f */
[----:B------:R-:W-:Y:S01]  /*9d380*/  HMMA.1688.F32.TF32 R148, R216, R8, R148 ;  /* 0x00000008d894723c */ /* 0x000fe20000081094 */
        /* <DEDUP_REMOVED lines=20> */
[----:B------:R-:W-:Y:S04]  /*9d4d0*/  STL [R1+0x25d4], R30 ;  /* 0x0025d41e01007387 */ /* 0x000fe80000100800 */
[----:B------:R-:W4:Y:S01]  /*9d4e0*/  LDL.LU R13, [R1+0x21f4] ;  /* 0x0021f400010d7983 */ /* 0x000f220000300800 */
[----:B------:R-:W-:-:S03]  /*9d4f0*/  IMAD.X R31, R31, 0x1, R0, P5 ;  /* 0x000000011f1f7824 */ /* 0x000fc600028e0600 */
[----:B------:R-:W4:Y:S01]  /*9d500*/  LDL.LU R12, [R1+0x21fc] ;  /* 0x0021fc00010c7983 */ /* 0x000f220000300800 */
[-C--:B------:R-:W-:Y:S02]  /*9d510*/  IADD3 R28, P3, R28, R199.reuse, RZ ;  /* 0x000000c71c1c7210 */ /* 0x080fe40007f7e0ff */
[----:B------:R-:W-:Y:S01]  /*9d520*/  IADD3 R21, P5, R21, R199, RZ ;  /* 0x000000c715157210 */ /* 0x000fe20007fbe0ff */
[----:B-1----:R-:W-:Y:S02]  /*9d530*/  IMAD.MOV.U32 R4, RZ, RZ, R30 ;  /* 0x000000ffff047224 */ /* 0x002fe400078e001e */
[----:B------:R-:W-:Y:S01]  /*9d540*/  STL [R1+0x220c], R28 ;  /* 0x00220c1c01007387 */ /* 0x000fe20000100800 */
[----:B------:R-:W-:Y:S02]  /*9d550*/  IMAD.MOV.U32 R5, RZ, RZ, R31 ;  /* 0x000000ffff057224 */ /* 0x000fe400078e001f */
[--C-:B------:R-:W-:Y:S01]  /*9d560*/  IMAD.X R29, R29, 0x1, R0.reuse, P3 ;  /* 0x000000011d1d7824 */ /* 0x100fe200018e0600 */
[----:B------:R1:W-:Y:S01]  /*9d570*/  STL [R1+0x25c8], R31 ;  /* 0x0025c81f01007387 */ /* 0x0003e20000100800 */
[----:B------:R-:W-:-:S03]  /*9d580*/  IMAD.X R27, R27, 0x1, R0, P5 ;  /* 0x000000011b1b7824 */ /* 0x000fc600028e0600 */
[----:B------:R-:W-:Y:S04]  /*9d590*/  STL [R1+0x25cc], R21 ;  /* 0x0025cc1501007387 */ /* 0x000fe80000100800 */
[----:B------:R1:W-:Y:S04]  /*9d5a0*/  STL [R1+0x2200], R29 ;  /* 0x0022001d01007387 */ /* 0x0003e80000100800 */
[----:B------:R1:W-:Y:S01]  /*9d5b0*/  LDGSTS.E [R2+0x3b000], [R4.64], P1 ;  /* 0x3b00000004027fae */ /* 0x0003e20008921848 */
[----:B------:R-:W-:-:S03]  /*9d5c0*/  IADD3 R20, P5, R20, R199, RZ ;  /* 0x000000c714147210 */ /* 0x000fc60007fbe0ff */
[----:B------:R-:W-:Y:S01]  /*9d5d0*/  STL [R1+0x25c0], R27 ;  /* 0x0025c01b01007387 */ /* 0x000fe20000100800 */
[----:B------:R-:W-:-:S03]  /*9d5e0*/  IADD3.X R26, R26, R0, RZ, P5, !PT ;  /* 0x000000001a1a7210 */ /* 0x000fc60002ffe4ff */
[----:B------:R1:W-:Y:S02]  /*9d5f0*/  STL [R1+0x2204], R20 ;  /* 0x0022041401007387 */ /* 0x0003e40000100800 */
[----:B-1----:R-:W-:Y:S02]  /*9d600*/  IMAD.MOV.U32 R4, RZ, RZ, R28 ;  /* 0x000000ffff047224 */ /* 0x002fe400078e001c */
[----:B------:R-:W4:Y:S01]  /*9d610*/  LDL.LU R31, [R1+0x25b8] ;  /* 0x0025b800011f7983 */ /* 0x000f220000300800 */
[----:B------:R-:W-:-:S03]  /*9d620*/  IMAD.MOV.U32 R5, RZ, RZ, R29 ;  /* 0x000000ffff057224 */ /* 0x000fc600078e001d */
[----:B------:R-:W4:Y:S04]  /*9d630*/  LDL.LU R29, [R1+0x21f0] ;  /* 0x0021f000011d7983 */ /* 0x000f280000300800 */
[----:B------:R-:W-:Y:S04]  /*9d640*/  STL [R1+0x21f8], R26 ;  /* 0x0021f81a01007387 */ /* 0x000fe80000100800 */
[----:B------:R1:W-:Y:S04]  /*9d650*/  LDGSTS.E [R2+0x3b400], [R4.64], P1 ;  /* 0x3b40000004027fae */ /* 0x0003e80008921848 */
[----:B------:R-:W4:Y:S04]  /*9d660*/  LDL.LU R34, [R1+0x25b0] ;  /* 0x0025b00001227983 */ /* 0x000f280000300800 */
[----:B------:R-:W4:Y:S01]  /*9d670*/  LDL.LU R30, [R1+0x21e8] ;  /* 0x0021e800011e7983 */ /* 0x000f220000300800 */
[----:B-1----:R-:W-:-:S02]  /*9d680*/  IMAD.MOV.U32 R4, RZ, RZ, R21 ;  /* 0x000000ffff047224 */ /* 0x002fc400078e0015 */
[----:B------:R-:W-:Y:S01]  /*9d690*/  IMAD.MOV.U32 R5, RZ, RZ, R27 ;  /* 0x000000ffff057224 */ /* 0x000fe200078e001b */
[----:B------:R-:W4:Y:S04]  /*9d6a0*/  LDL.LU R21, [R1+0x25b4] ;  /* 0x0025b40001157983 */ /* 0x000f280000300800 */
[----:B------:R1:W-:Y:S04]  /*9d6b0*/  LDGSTS.E [R2+0x3d000], [R4.64], P4 ;  /* 0x3d00000004027fae */ /* 0x0003e8000a121848 */
[----:B------:R-:W4:Y:S01]  /*9d6c0*/  LDL.LU R28, [R1+0x25a8] ;  /* 0x0025a800011c7983 */ /* 0x000f220000300800 */
[----:B-1----:R-:W-:-:S03]  /*9d6d0*/  IMAD.MOV.U32 R4, RZ, RZ, R20 ;  /* 0x000000ffff047224 */ /* 0x002fc600078e0014 */
[----:B------:R-:W4:Y:S04]  /*9d6e0*/  LDL.LU R20, [R1+0x21e0] ;  /* 0x0021e00001147983 */ /* 0x000f280000300800 */
[----:B------:R-:W4:Y:S01]  /*9d6f0*/  LDL.LU R9, [R1+0x21ec] ;  /* 0x0021ec0001097983 */ /* 0x000f220000300800 */
[----:B------:R-:W-:Y:S02]  /*9d700*/  SEL R3, R3, RZ, !P0 ;  /* 0x000000ff03037207 */ /* 0x000fe40004000000 */
[----:B------:R-:W-:Y:S01]  /*9d710*/  ISETP.GT.AND P1, PT, R64, 0x7, PT ;  /* 0x000000074000780c */ /* 0x000fe20003f24270 */
[----:B------:R-:W-:Y:S01]  /*9d720*/  IMAD.MOV.U32 R5, RZ, RZ, R26 ;  /* 0x000000ffff057224 */ /* 0x000fe200078e001a */
[----:B------:R-:W-:Y:S02]  /*9d730*/  ISETP.NE.U32.AND P3, PT, R3, RZ, PT ;  /* 0x000000ff0300720c */ /* 0x000fe40003f65070 */
[----:B------:R-:W-:-:S02]  /*9d740*/  SEL R3, RZ, 0x4, !P1 ;  /* 0x00000004ff037807 */ /* 0x000fc40004800000 */
[----:B------:R-:W-:Y:S01]  /*9d750*/  ISETP.GT.AND P5, PT, R64, 0xb, PT ;  /* 0x0000000b4000780c */ /* 0x000fe20003fa4270 */
[----:B------:R1:W-:Y:S03]  /*9d760*/  LDGSTS.E [R2+0x3d400], [R4.64], P4 ;  /* 0x3d40000004027fae */ /* 0x0003e6000a121848 */
[----:B------:R-:W-:Y:S02]  /*9d770*/  SEL R8, RZ, 0x4, !P5 ;  /* 0x00000004ff087807 */ /* 0x000fe40006800000 */
[----:B-1----:R-:W-:-:S04]  /*9d780*/  SEL R4, R3, RZ, !P0 ;  /* 0x000000ff03047207 */ /* 0x002fc80004000000 */
[----:B------:R-:W-:Y:S02]  /*9d790*/  ISETP.NE.U32.AND P4, PT, R4, RZ, PT ;  /* 0x000000ff0400720c */ /* 0x000fe40003f85070 */
[----:B------:R-:W-:Y:S02]  /*9d7a0*/  SEL R3, R8, RZ, !P0 ;  /* 0x000000ff08037207 */ /* 0x000fe40004000000 */
[----:B--2---:R-:W-:-:S05]  /*9d7b0*/  IADD3 R24, P1, R24, R199, RZ ;  /* 0x000000c718187210 */ /* 0x004fca0007f3e0ff */
[----:B---3--:R-:W-:Y:S02]  /*9d7c0*/  IMAD.X R25, R25, 0x1, R0, P1 ;  /* 0x0000000119197824 */ /* 0x008fe400008e0600 */
[----:B------:R-:W-:Y:S02]  /*9d7d0*/  IMAD.MOV.U32 R4, RZ, RZ, R24 ;  /* 0x000000ffff047224 */ /* 0x000fe400078e0018 */
[----:B------:R-:W-:Y:S01]  /*9d7e0*/  IMAD.MOV.U32 R5, RZ, RZ, R25 ;  /* 0x000000ffff057224 */ /* 0x000fe200078e0019 */
[----:B------:R-:W-:-:S04]  /*9d7f0*/  ISETP.NE.U32.AND P1, PT, R3, RZ, PT ;  /* 0x000000ff0300720c */ /* 0x000fc80003f25070 */
[----:B------:R1:W-:Y:S01]  /*9d800*/  LDGSTS.E [R2+0x3f000], [R4.64], P2 ;  /* 0x3f00000004027fae */ /* 0x0003e20009121848 */
[----:B----4-:R-:W-:-:S05]  /*9d810*/  IADD3 R12, P5, R12, R199, RZ ;  /* 0x000000c70c0c7210 */ /* 0x010fca0007fbe0ff */
[----:B------:R-:W-:Y:S01]  /*9d820*/  IMAD.X R13, R13, 0x1, R0, P5 ;  /* 0x000000010d0d7824 */ /* 0x000fe200028e0600 */
[----:B------:R-:W-:Y:S02]  /*9d830*/  ISETP.GT.AND P5, PT, R64, 0xf, PT ;  /* 0x0000000f4000780c */ /* 0x000fe40003fa4270 */
[----:B-1----:R-:W-:Y:S01]  /*9d840*/  MOV R4, R12 ;  /* 0x0000000c00047202 */ /* 0x002fe20000000f00 */
[----:B------:R-:W-:Y:S01]  /*9d850*/  IMAD.MOV.U32 R5, RZ, RZ, R13 ;  /* 0x000000ffff057224 */ /* 0x000fe200078e000d */
[----:B------:R-:W-:Y:S01]  /*9d860*/  SEL R3, RZ, 0x4, !P5 ;  /* 0x00000004ff037807 */ /* 0x000fe20006800000 */
[----:B------:R-:W-:Y:S04]  /*9d870*/  STL [R1+0x25c4], R24 ;  /* 0x0025c41801007387 */ /* 0x000fe80000100800 */
[----:B------:R1:W-:Y:S04]  /*9d880*/  LDGSTS.E [R2+0x3f400], [R4.64], P2 ;  /* 0x3f40000004027fae */ /* 0x0003e80009121848 */
[----:B------:R2:W-:Y:S04]  /*9d890*/  STL [R1+0x21fc], R12 ;  /* 0x0021fc0c01007387 */ /* 0x0005e80000100800 */
[----:B------:R-:W-:Y:S04]  /*9d8a0*/  STL [R1+0x25bc], R25 ;  /* 0x0025bc1901007387 */ /* 0x000fe80000100800 */
[----:B------:R3:W-:Y:S01]  /*9d8b0*/  STL [R1+0x21f4], R13 ;  /* 0x0021f40d01007387 */ /* 0x0007e20000100800 */
[----:B-1----:R-:W-:-:S03]  /*9d8c0*/  IMAD.U32 R2, RZ, RZ, UR5 ;  /* 0x00000005ff027e24 */ /* 0x002fc6000f8e00ff */
[----:B------:R-:W4:Y:S04]  /*9d8d0*/  LDL.LU R32, [R1+0x25ac] ;  /* 0x0025ac0001207983 */ /* 0x000f280000300800 */
[----:B--2---:R-:W2:Y:S01]  /*9d8e0*/  LDL.LU R12, [R1+0x21e4] ;  /* 0x0021e400010c7983 */ /* 0x004ea20000300800 */
[-C--:B------:R-:W-:Y:S02]  /*9d8f0*/  IADD3 R31, P5, R31, R199.reuse, RZ ;  /* 0x000000c71f1f7210 */ /* 0x080fe40007fbe0ff */
[----:B------:R-:W-:-:S03]  /*9d900*/  IADD3 R29, P2, R29, R199, RZ ;  /* 0x000000c71d1d7210 */ /* 0x000fc60007f5e0ff */
[----:B------:R-:W-:Y:S01]  /*9d910*/  STL [R1+0x25b8], R31 ;  /* 0x0025b81f01007387 */ /* 0x000fe20000100800 */
[----:B---3--:R-:W-:-:S03]  /*9d920*/  LOP3.LUT R13, R100, 0x60, RZ, 0x3c, !PT ;  /* 0x00000060640d7812 */ /* 0x008fc600078e3cff */
[----:B------:R-:W-:Y:S01]  /*9d930*/  STL [R1+0x21f0], R29 ;  /* 0x0021f01d01007387 */ /* 0x000fe20000100800 */
[--C-:B------:R-:W-:Y:S02]  /*9d940*/  IMAD.X R34, R34, 0x1, R0.reuse, P5 ;  /* 0x0000000122227824 */ /* 0x100fe400028e0600 */
[----:B------:R-:W-:-:S03]  /*9d950*/  IMAD.X R30, R30, 0x1, R0, P2 ;  /* 0x000000011e1e7824 */ /* 0x000fc600010e0600 */
[----:B------:R-:W-:Y:S01]  /*9d960*/  STL [R1+0x25b0], R34 ;  /* 0x0025b02201007387 */ /* 0x000fe20000100800 */
[----:B------:R-:W-:Y:S01]  /*9d970*/  IADD3 R21, P5, R21, R199, RZ ;  /* 0x000000c715157210 */ /* 0x000fe20007fbe0ff */
[----:B------:R-:W-:-:S04]  /*9d980*/  IMAD R2, R2, 0x40000, R13 ;  /* 0x0004000002027824 */ /* 0x000fc800078e020d */
[----:B------:R1:W-:Y:S01]  /*9d990*/  STL [R1+0x25b4], R21 ;  /* 0x0025b41501007387 */ /* 0x0003e20000100800 */
[----:B------:R-:W-:-:S03]  /*9d9a0*/  IMAD.X R28, R28, 0x1, R0, P5 ;  /* 0x000000011c1c7824 */ /* 0x000fc600028e0600 */
[----:B------:R-:W-:Y:S04]  /*9d9b0*/  STL [R1+0x21e8], R30 ;  /* 0x0021e81e01007387 */ /* 0x000fe80000100800 */
[----:B------:R-:W3:Y:S04]  /*9d9c0*/  LDL.LU R33, [R1+0x25a0] ;  /* 0x0025a00001217983 */ /* 0x000ee80000300800 */
[----:B------:R-:W3:Y:S01]  /*9d9d0*/  LDL.LU R13, [R1+0x21d8] ;  /* 0x0021d800010d7983 */ /* 0x000ee20000300800 */
[----:B------:R-:W-:-:S03]  /*9d9e0*/  IADD3 R9, P5, R9, R199, RZ ;  /* 0x000000c709097210 */ /* 0x000fc60007fbe0ff */
[----:B------:R-:W-:Y:S04]  /*9d9f0*/  STL [R1+0x25a8], R28 ;  /* 0x0025a81c01007387 */ /* 0x000fe80000100800 */
[----:B------:R-:W-:Y:S04]  /*9da00*/  STL [R1+0x21ec], R9 ;  /* 0x0021ec0901007387 */ /* 0x000fe80000100800 */
[----:B------:R-:W3:Y:S01]  /*9da10*/  LDL.LU R37, [R1+0x25a4] ;  /* 0x0025a40001257983 */ /* 0x000ee20000300800 */
[----:B------:R-:W-:Y:S02]  /*9da20*/  IMAD.MOV.U32 R4, RZ, RZ, R31 ;  /* 0x000000ffff047224 */ /* 0x000fe400078e001f */
[----:B------:R-:W-:-:S02]  /*9da30*/  IMAD.MOV.U32 R5, RZ, RZ, R34 ;  /* 0x000000ffff057224 */ /* 0x000fc400078e0022 */
[----:B------:R-:W-:-:S03]  /*9da40*/  IMAD.X R20, R20, 0x1, R0, P5 ;  /* 0x0000000114147824 */ /* 0x000fc600028e0600 */
[----:B------:R1:W-:Y:S04]  /*9da50*/  LDGSTS.E [R2+0x1800], [R4.64], P3 ;  /* 0x0180000004027fae */ /* 0x0003e80009921848 */
[----:B------:R1:W-:Y:S04]  /*9da60*/  STL [R1+0x21e0], R20 ;  /* 0x0021e01401007387 */ /* 0x0003e80000100800 */
[----:B------:R-:W3:Y:S01]  /*9da70*/  LDL.LU R38, [R1+0x2598] ;  /* 0x0025980001267983 */ /* 0x000ee20000300800 */
[----:B-1----:R-:W-:Y:S01]  /*9da80*/  MOV R4, R29 ;  /* 0x0000001d00047202 */ /* 0x002fe20000000f00 */
[----:B------:R-:W-:-:S05]  /*9da90*/  IMAD.MOV.U32 R5, RZ, RZ, R30 ;  /* 0x000000ffff057224 */ /* 0x000fca00078e001e */
[----:B------:R1:W-:Y:S02]  /*9daa0*/  LDGSTS.E [R2+0x1c00], [R4.64], P3 ;  /* 0x01c0000004027fae */ /* 0x0003e40009921848 */
[----:B-1----:R-:W-:Y:S02]  /*9dab0*/  IMAD.MOV.U32 R4, RZ, RZ, R21 ;  /* 0x000000ffff047224 */ /* 0x002fe400078e0015 */
[----:B------:R-:W-:Y:S01]  /*9dac0*/  IMAD.MOV.U32 R5, RZ, RZ, R28 ;  /* 0x000000ffff057224 */ /* 0x000fe200078e001c */
[----:B------:R-:W3:Y:S04]  /*9dad0*/  LDL.LU R21, [R1+0x21dc] ;  /* 0x0021dc0001157983 */ /* 0x000ee80000300800 */
        /* <DEDUP_REMOVED lines=17> */
[----:B------:R-:W-:Y:S01]  /*9dbf0*/  ISETP.NE.U32.AND P4, PT, R4, RZ, PT ;  /* 0x000000ff0400720c */ /* 0x000fe20003f85070 */
[----:B------:R-:W-:Y:S11]  /*9dc00*/  HMMA.1688.F32.TF32 R104, R212, R46, R104 ;  /* 0x0000002ed468723c */ /* 0x000ff60000081068 */
[----:B------:R-:W-:Y:S11]  /*9dc10*/  @!UPT UIADD3 URZ, URZ, URZ, URZ ;  /* 0x0000003f3f3ff290 */ /* 0x000ff6000fffe03f */
[----:B------:R-:W-:Y:S02]  /*9dc20*/  @!UPT UIADD3 URZ, URZ, URZ, URZ ;  /* 0x0000003f3f3ff290 */ /* 0x000fe4000fffe03f */
[----:B------:R-:W-:Y:S01]  /*9dc30*/  HMMA.1688.F32.TF32 R28, R216, R16, R104 ;  /* 0x00000010d81c723c */ /* 0x000fe20000081068 */
[-C--:B----4-:R-:W-:Y:S02]  /*9dc40*/  IADD3 R32, P3, R32, R199.reuse, RZ ;  /* 0x000000c720207210 */ /* 0x090fe40007f7e0ff */
[----:B--2---:R-:W-:-:S03]  /*9dc50*/  IADD3 R12, P5, R12, R199, RZ ;  /* 0x000000c70c0c7210 */ /* 0x004fc60007fbe0ff */
[----:B------:R-:W-:Y:S01]  /*9dc60*/  STL [R1+0x25ac], R32 ;  /* 0x0025ac2001007387 */ /* 0x000fe20000100800 */
[----:B------:R-:W-:-:S03]  /*9dc70*/  MOV R4, R32 ;  /* 0x0000002000047202 */ /* 0x000fc60000000f00 */
[----:B------:R-:W-:Y:S01]  /*9dc80*/  STL [R1+0x21e4], R12 ;  /* 0x0021e40c01007387 */ /* 0x000fe20000100800 */
[--C-:B---3--:R-:W-:Y:S02]  /*9dc90*/  IMAD.X R33, R33, 0x1, R0.reuse, P3 ;  /* 0x0000000121217824 */ /* 0x108fe400018e0600 */
[----:B------:R-:W-:Y:S01]  /*9dca0*/  IMAD.X R13, R13, 0x1, R0, P5 ;  /* 0x000000010d0d7824 */ /* 0x000fe200028e0600 */
[----:B------:R-:W-:Y:S01]  /*9dcb0*/  ISETP.GT.AND P5, PT, R64, 0x1b, PT ;  /* 0x0000001b4000780c */ /* 0x000fe20003fa4270 */
[----:B------:R-:W-:Y:S01]  /*9dcc0*/  IMAD.MOV.U32 R5, RZ, RZ, R33 ;  /* 0x000000ffff057224 */ /* 0x000fe200078e0021 */
[----:B------:R-:W-:Y:S02]  /*9dcd0*/  ISETP.NE.U32.AND P3, PT, R3, RZ, PT ;  /* 0x000000ff0300720c */ /* 0x000fe40003f65070 */
[----:B------:R-:W-:Y:S01]  /*9dce0*/  SEL R3, RZ, 0x4, !P5 ;  /* 0x00000004ff037807 */ /* 0x000fe20006800000 */
[----:B------:R1:W-:Y:S04]  /*9dcf0*/  STL [R1+0x25a0], R33 ;  /* 0x0025a02101007387 */ /* 0x0003e80000100800 */
[----:B------:R2:W-:Y:S01]  /*9dd00*/  STL [R1+0x21d8], R13 ;  /* 0x0021d80d01007387 */ /* 0x0005e20000100800 */
[----:B------:R-:W-:-:S03]  /*9dd10*/  IADD3 R37, P5, R37, R199, RZ ;  /* 0x000000c725257210 */ /* 0x000fc60007fbe0ff */
[----:B------:R3:W-:Y:S04]  /*9dd20*/  LDGSTS.E [R2+0x5800], [R4.64], P1 ;  /* 0x0580000004027fae */ /* 0x0007e80008921848 */
[----:B-1----:R-:W4:Y:S04]  /*9dd30*/  LDL.LU R33, [R1+0x2588] ;  /* 0x0025880001217983 */ /* 0x002f280000300800 */
[----:B------:R-:W4:Y:S01]  /*9dd40*/  LDL.LU R32, [R1+0x2594] ;  /* 0x0025940001207983 */ /* 0x000f220000300800 */
[----:B---3--:R-:W-:-:S03]  /*9dd50*/  IMAD.MOV.U32 R5, RZ, RZ, R13 ;  /* 0x000000ffff057224 */ /* 0x008fc600078e000d */
[----:B------:R-:W-:Y:S01]  /*9dd60*/  STL [R1+0x25a4], R37 ;  /* 0x0025a42501007387 */ /* 0x000fe20000100800 */
[----:B------:R-:W-:-:S03]  /*9dd70*/  IMAD.MOV.U32 R4, RZ, RZ, R12 ;  /* 0x000000ffff047224 */ /* 0x000fc600078e000c */
[----:B--2---:R-:W2:Y:S04]  /*9dd80*/  LDL.LU R13, [R1+0x21c0] ;  /* 0x0021c000010d7983 */ /* 0x004ea80000300800 */
[----:B------:R-:W3:Y:S01]  /*9dd90*/  LDL.LU R12, [R1+0x21cc] ;  /* 0x0021cc00010c7983 */ /* 0x000ee20000300800 */
[----:B------:R-:W-:-:S03]  /*9dda0*/  IMAD.X R38, R38, 0x1, R0, P5 ;  /* 0x0000000126267824 */ /* 0x000fc600028e0600 */
[----:B------:R1:W-:Y:S01]  /*9ddb0*/  LDGSTS.E [R2+0x5c00], [R4.64], P1 ;  /* 0x05c0000004027fae */ /* 0x0003e20008921848 */
[-C--:B------:R-:W-:Y:S02]  /*9ddc0*/  IADD3 R21, P1, R21, R199.reuse, RZ ;  /* 0x000000c715157210 */ /* 0x080fe40007f3e0ff */
[----:B------:R-:W-:Y:S01]  /*9ddd0*/  IADD3 R34, P5, R34, R199, RZ ;  /* 0x000000c722227210 */ /* 0x000fe20007fbe0ff */
[----:B-1----:R-:W-:Y:S02]  /*9dde0*/  IMAD.MOV.U32 R4, RZ, RZ, R37 ;  /* 0x000000ffff047224 */ /* 0x002fe400078e0025 */
[----:B------:R-:W-:Y:S01]  /*9ddf0*/  IMAD.MOV.U32 R5, RZ, RZ, R38 ;  /* 0x000000ffff057224 */ /* 0x000fe200078e0026 */
[----:B------:R-:W-:Y:S01]  /*9de00*/  STL [R1+0x21dc], R21 ;  /* 0x0021dc1501007387 */ /* 0x000fe20000100800 */
[----:B------:R-:W-:-:S03]  /*9de10*/  IMAD.X R35, R35, 0x1, R0, P1 ;  /* 0x0000000123237824 */ /* 0x000fc600008e0600 */
[----:B------:R-:W-:Y:S01]  /*9de20*/  STL [R1+0x2598], R38 ;  /* 0x0025982601007387 */ /* 0x000fe20000100800 */
[----:B------:R-:W-:-:S03]  /*9de30*/  IMAD.X R36, R36, 0x1, R0, P5 ;  /* 0x0000000124247824 */ /* 0x000fc600028e0600 */
[----:B------:R-:W-:Y:S04]  /*9de40*/  STL [R1+0x259c], R34 ;  /* 0x00259c2201007387 */ /* 0x000fe80000100800 */
[----:B------:R1:W-:Y:S04]  /*9de50*/  STL [R1+0x21d0], R35 ;  /* 0x0021d02301007387 */ /* 0x0003e80000100800 */
[----:B------:R1:W-:Y:S01]  /*9de60*/  LDGSTS.E [R2+0x7800], [R4.64], P2 ;  /* 0x0780000004027fae */ /* 0x0003e20009121848 */
[----:B------:R-:W-:-:S03]  /*9de70*/  IADD3 R9, P5, R9, R199, RZ ;  /* 0x000000c709097210 */ /* 0x000fc60007fbe0ff */
[----:B------:R1:W-:Y:S02]  /*9de80*/  STL [R1+0x2590], R36 ;  /* 0x0025902401007387 */ /* 0x0003e40000100800 */
[----:B------:R-:W-:Y:S02]  /*9de90*/  IMAD.X R20, R20, 0x1, R0, P5 ;  /* 0x0000000114147824 */ /* 0x000fe400028e0600 */
[----:B------:R-:W-:Y:S01]  /*9dea0*/  STL [R1+0x21d4], R9 ;  /* 0x0021d40901007387 */ /* 0x000fe20000100800 */
[----:B-1----:R-:W-:Y:S01]  /*9deb0*/  MOV R4, R21 ;  /* 0x0000001500047202 */ /* 0x002fe20000000f00 */
[----:B------:R-:W-:Y:S02]  /*9dec0*/  IMAD.MOV.U32 R5, RZ, RZ, R35 ;  /* 0x000000ffff057224 */ /* 0x000fe400078e0023 */
[----:B------:R-:W2:Y:S04]  /*9ded0*/  LDL.LU R35, [R1+0x258c] ;  /* 0x00258c0001237983 */ /* 0x000ea80000300800 */
[----:B------:R-:W2:Y:S04]  /*9dee0*/  LDL.LU R21, [R1+0x21c4] ;  /* 0x0021c40001157983 */ /* 0x000ea80000300800 */
[----:B------:R-:W2:Y:S04]  /*9def0*/  LDL.LU R16, [R1+0x2584] ;  /* 0x0025840001107983 */ /* 0x000ea80000300800 */
[----:B------:R1:W-:Y:S04]  /*9df00*/  LDGSTS.E [R2+0x7c00], [R4.64], P2 ;  /* 0x07c0000004027fae */ /* 0x0003e80009121848 */
[----:B------:R1:W-:Y:S02]  /*9df10*/  STL [R1+0x21c8], R20 ;  /* 0x0021c81401007387 */ /* 0x0003e40000100800 */
[----:B-1----:R-:W-:-:S02]  /*9df20*/  IMAD.MOV.U32 R5, RZ, RZ, R36 ;  /* 0x000000ffff057224 */ /* 0x002fc400078e0024 */
[----:B------:R-:W2:Y:S01]  /*9df30*/  LDL.LU R36, [R1+0x2580] ;  /* 0x0025800001247983 */ /* 0x000ea20000300800 */
[----:B------:R-:W-:-:S03]  /*9df40*/  IMAD.MOV.U32 R4, RZ, RZ, R34 ;  /* 0x000000ffff047224 */ /* 0x000fc600078e0022 */
[----:B------:R-:W2:Y:S04]  /*9df50*/  LDL.LU R34, [R1+0x21b8] ;  /* 0x0021b80001227983 */ /* 0x000ea80000300800 */
[----:B------:R1:W-:Y:S02]  /*9df60*/  LDGSTS.E [R2+0x9800], [R4.64], P4 ;  /* 0x0980000004027fae */ /* 0x0003e4000a121848 */
[----:B-1----:R-:W-:Y:S02]  /*9df70*/  IMAD.MOV.U32 R5, RZ, RZ, R20 ;  /* 0x000000ffff057224 */ /* 0x002fe400078e0014 */
[----:B------:R-:W2:Y:S01]  /*9df80*/  LDL.LU R20, [R1+0x2578] ;  /* 0x0025780001147983 */ /* 0x000ea20000300800 */
[----:B------:R-:W-:-:S03]  /*9df90*/  IMAD.MOV.U32 R4, RZ, RZ, R9 ;  /* 0x000000ffff047224 */ /* 0x000fc600078e0009 */
[----:B------:R-:W2:Y:S04]  /*9dfa0*/  LDL.LU R17, [R1+0x21b0] ;  /* 0x0021b00001117983 */ /* 0x000ea80000300800 */
[----:B------:R-:W2:Y:S01]  /*9dfb0*/  LDL.LU R9, [R1+0x21bc] ;  /* 0x0021bc0001097983 */ /* 0x000ea20000300800 */
[C---:B------:R-:W-:Y:S08]  /*9dfc0*/  HMMA.1688.F32.TF32 R164, R212.reuse, R62, R164 ;  /* 0x0000003ed4a4723c */ /* 0x040ff000000810a4 */
[----:B------:R-:W-:Y:S01]  /*9dfd0*/  HMMA.1688.F32.TF32 R168, R212, R126, R168 ;  /* 0x0000007ed4a8723c */ /* 0x000fe200000810a8 */
[----:B------:R-:W-:Y:S01]  /*9dfe0*/  SEL R3, R3, RZ, !P0 ;  /* 0x000000ff03037207 */ /* 0x000fe20004000000 */
[----:B------:R1:W-:Y:S11]  /*9dff0*/  LDGSTS.E [R2+0x9c00], [R4.64], P4 ;  /* 0x09c0000004027fae */ /* 0x0003f6000a121848 */
[----:B------:R-:W-:Y:S03]  /*9e000*/  @!UPT UIADD3 URZ, URZ, URZ, URZ ;  /* 0x0000003f3f3ff290 */ /* 0x000fe6000fffe03f */
[----:B------:R-:W-:Y:S01]  /*9e010*/  HMMA.1688.F32.TF32 R164, R216, R136, R164 ;  /* 0x00000088d8a4723c */ /* 0x000fe200000810a4 */
[----:B------:R-:W-:-:S07]  /*9e020*/  ISETP.GT.AND P2, PT, R64, 0x1f, PT ;  /* 0x0000001f4000780c */ /* 0x000fce0003f44270 */
[----:B------:R-:W-:Y:S01]  /*9e030*/  HMMA.1688.F32.TF32 R168, R216, R132, R168 ;  /* 0x00000084d8a8723c */ /* 0x000fe200000810a8 */
[----:B------:R-:W-:Y:S02]  /*9e040*/  ISETP.GT.AND P5, PT, R64, 0x23, PT ;  /* 0x000000234000780c */ /* 0x000fe40003fa4270 */
[----:B------:R-:W-:Y:S02]  /*9e050*/  ISETP.NE.U32.AND P1, PT, R3, RZ, PT ;  /* 0x000000ff0300720c */ /* 0x000fe40003f25070 */
[----:B------:R-:W-:-:S11]  /*9e060*/  SEL R3, RZ, 0x4, !P2 ;  /* 0x00000004ff037807 */ /* 0x000fd60005000000 */
[----:B------:R-:W-:Y:S01]  /*9e070*/  HMMA.1688.F32.TF32 R44, R68, R138, R164 ;  /* 0x0000008a442c723c */ /* 0x000fe200000810a4 */
[----:B------:R-:W-:Y:S02]  /*9e080*/  SEL R8, RZ, 0x4, !P5 ;  /* 0x00000004ff087807 */ /* 0x000fe40006800000 */
[----:B-1----:R-:W-:-:S04]  /*9e090*/  SEL R4, R3, RZ, !P0 ;  /* 0x000000ff03047207 */ /* 0x002fc80004000000 */
[----:B------:R-:W-:Y:S02]  /*9e0a0*/  ISETP.NE.U32.AND P4, PT, R4, RZ, PT ;  /* 0x000000ff0400720c */ /* 0x000fe40003f85070 */
[----:B------:R-:W-:Y:S02]  /*9e0b0*/  SEL R3, R8, RZ, !P0 ;  /* 0x000000ff08037207 */ /* 0x000fe40004000000 */
[----:B----4-:R-:W-:-:S05]  /*9e0c0*/  IADD3 R32, P2, R32, R199, RZ ;  /* 0x000000c720207210 */ /* 0x010fca0007f5e0ff */
[----:B------:R-:W-:Y:S01]  /*9e0d0*/  IMAD.X R33, R33, 0x1, R0, P2 ;  /* 0x0000000121217824 */ /* 0x000fe200010e0600 */
[----:B------:R-:W-:Y:S01]  /*9e0e0*/  STL [R1+0x2594], R32 ;  /* 0x0025942001007387 */ /* 0x000fe20000100800 */
[----:B---3--:R-:W-:-:S05]  /*9e0f0*/  IADD3 R12, P5, R12, R199, RZ ;  /* 0x000000c70c0c7210 */ /* 0x008fca0007fbe0ff */
[----:B--2---:R-:W-:Y:S01]  /*9e100*/  IMAD.X R13, R13, 0x1, R0, P5 ;  /* 0x000000010d0d7824 */ /* 0x004fe200028e0600 */
[----:B------:R-:W-:Y:S04]  /*9e110*/  STL [R1+0x21cc], R12 ;  /* 0x0021cc0c01007387 */ /* 0x000fe80000100800 */
[----:B------:R-:W-:Y:S01]  /*9e120*/  STL [R1+0x2588], R33 ;  /* 0x0025882101007387 */ /* 0x000fe20000100800 */
[----:B------:R-:W-:-:S03]  /*9e130*/  MOV R4, R32 ;  /* 0x0000002000047202 */ /* 0x000fc60000000f00 */
[----:B------:R-:W-:Y:S01]  /*9e140*/  STL [R1+0x21c0], R13 ;  /* 0x0021c00d01007387 */ /* 0x000fe20000100800 */
[----:B------:R-:W-:-:S03]  /*9e150*/  IMAD.MOV.U32 R5, RZ, RZ, R33 ;  /* 0x000000ffff057224 */ /* 0x000fc600078e0021 */
[----:B------:R-:W-:Y:S04]  /*9e160*/  STL.64 [R1+0x250], R44 ;  /* 0x0002502c01007387 */ /* 0x000fe80000100a00 */
[----:B------:R1:W-:Y:S01]  /*9e170*/  STL.64 [R1+0x258], R46 ;  /* 0x0002582e01007387 */ /* 0x0003e20000100a00 */
[----:B------:R-:W-:-:S03]  /*9e180*/  ISETP.GT.AND P5, PT, R64, 0x27, PT ;  /* 0x000000274000780c */ /* 0x000fc60003fa4270 */
[----:B------:R2:W-:Y:S01]  /*9e190*/  LDGSTS.E [R2+0xb800], [R4.64], P3 ;  /* 0x0b80000004027fae */ /* 0x0005e20009921848 */
[----:B------:R-:W-:Y:S01]  /*9e1a0*/  ISETP.NE.U32.AND P2, PT, R3, RZ, PT ;  /* 0x000000ff0300720c */ /* 0x000fe20003f45070 */
[----:B-1----:R-:W-:Y:S01]  /*9e1b0*/  HMMA.1688.F32.TF32 R44, R68, R134, R168 ;  /* 0x00000086442c723c */ /* 0x002fe200000810a8 */
[----:B------:R-:W-:Y:S01]  /*9e1c0*/  SEL R3, RZ, 0x4, !P5 ;  /* 0x00000004ff037807 */ /* 0x000fe20006800000 */
[----:B------:R-:W3:Y:S01]  /*9e1d0*/  LDL.LU R32, [R1+0x257c] ;  /* 0x00257c0001207983 */ /* 0x000ee20000300800 */
[----:B--2---:R-:W-:Y:S02]  /*9e1e0*/  IMAD.MOV.U32 R4, RZ, RZ, R12 ;  /* 0x000000ffff047224 */ /* 0x004fe400078e000c */
[----:B------:R-:W-:Y:S01]  /*9e1f0*/  IMAD.MOV.U32 R5, RZ, RZ, R13 ;  /* 0x000000ffff057224 */ /* 0x000fe200078e000d */
[----:B------:R-:W2:Y:S04]  /*9e200*/  LDL.LU R12, [R1+0x21b4] ;  /* 0x0021b400010c7983 */ /* 0x000ea80000300800 */
[----:B------:R1:W-:Y:S01]  /*9e210*/  LDGSTS.E [R2+0xbc00], [R4.64], P3 ;  /* 0x0bc0000004027fae */ /* 0x0003e20009921848 */
[----:B------:R-:W-:-:S02]  /*9e220*/  IADD3 R35, P5, R35, R199, RZ ;  /* 0x000000c723237210 */ /* 0x000fc40007fbe0ff */
[----:B------:R-:W-:-:S03]  /*9e230*/  IADD3 R21, P3, R21, R199, RZ ;  /* 0x000000c715157210 */ /* 0x000fc60007f7e0ff */
[----:B------:R4:W-:Y:S04]  /*9e240*/  STL [R1+0x258c], R35 ;  /* 0x00258c2301007387 */ /* 0x0009e80000100800 */
[----:B------:R-:W-:Y:S01]  /*9e250*/  STL [R1+0x21c4], R21 ;  /* 0x0021c41501007387 */ /* 0x000fe20000100800 */
[----:B-1----:R-:W-:Y:S02]  /*9e260*/  IMAD.MOV.U32 R4, RZ, RZ, R35 ;  /* 0x000000ffff047224 */ /* 0x002fe400078e0023 */
[--C-:B------:R-:W-:Y:S01]  /*9e270*/  IMAD.X R36, R36, 0x1, R0.reuse, P5 ;  /* 0x0000000124247824 */ /* 0x100fe200028e0600 */
[----:B------:R-:W-:Y:S01]  /*9e280*/  IADD3 R16, P5, R16, R199, RZ ;  /* 0x000000c710107210 */ /* 0x000fe20007fbe0ff */
[----:B------:R-:W-:-:S03]  /*9e290*/  IMAD.X R34, R34, 0x1, R0, P3 ;  /* 0x0000000122227824 */ /* 0x000fc600018e0600 */
[----:B------:R1:W-:Y:S04]  /*9e2a0*/  STL [R1+0x2580], R36 ;  /* 0x0025802401007387 */ /* 0x0003e80000100800 */
[----:B------:R1:W-:Y:S04]  /*9e2b0*/  STL [R1+0x2584], R16 ;  /* 0x0025841001007387 */ /* 0x0003e80000100800 */
[----:B------:R1:W-:Y:S04]  /*9e2c0*/  STL [R1+0x21b8], R34 ;  /* 0x0021b82201007387 */ /* 0x0003e80000100800 */
[----:B------:R-:W-:Y:S01]  /*9e2d0*/  STL.64 [R1+0x240], R44 ;  /* 0x0002402c01007387 */ /* 0x000fe20000100a00 */
[----:B------:R-:W-:-:S03]  /*9e2e0*/  IMAD.MOV.U32 R5, RZ, RZ, R36 ;  /* 0x000000ffff057224 */ /* 0x000fc600078e0024 */
[----:B------:R-:W-:Y:S01]  /*9e2f0*/  STL.64 [R1+0x248], R46 ;  /* 0x0002482e01007387 */ /* 0x000fe20000100a00 */
[----:B------:R-:W-:-:S03]  /*9e300*/  IMAD.X R20, R20, 0x1, R0, P5 ;  /* 0x0000000114147824 */ /* 0x000fc600028e0600 */
[----:B------:R-:W2:Y:S04]  /*9e310*/  LDL.LU R33, [R1+0x2570] ;  /* 0x0025700001217983 */ /* 0x000ea80000300800 */
[----:B------:R-:W2:Y:S01]  /*9e320*/  LDL.LU R13, [R1+0x21a8] ;  /* 0x0021a800010d7983 */ /* 0x000ea20000300800 */
[----:B------:R-:W-:-:S03]  /*9e330*/  IADD3 R9, P5, R9, R199, RZ ;  /* 0x000000c709097210 */ /* 0x000fc60007fbe0ff */
[----:B------:R1:W-:Y:S02]  /*9e340*/  LDGSTS.E [R2+0xd800], [R4.64], P1 ;  /* 0x0d80000004027fae */ /* 0x0003e40008921848 */
[----:B------:R-:W-:Y:S02]  /*9e350*/  IMAD.X R17, R17, 0x1, R0, P5 ;  /* 0x0000000111117824 */ /* 0x000fe400028e0600 */
[----:B------:R4:W-:Y:S04]  /*9e360*/  STL [R1+0x2578], R20 ;  /* 0x0025781401007387 */ /* 0x0009e80000100800 */
[----:B------:R-:W-:Y:S01]  /*9e370*/  STL [R1+0x21bc], R9 ;  /* 0x0021bc0901007387 */ /* 0x000fe20000100800 */
[----:B-1----:R-:W-:Y:S01]  /*9e380*/  MOV R4, R21 ;  /* 0x0000001500047202 */ /* 0x002fe20000000f00 */
[----:B------:R-:W-:-:S02]  /*9e390*/  IMAD.MOV.U32 R5, RZ, RZ, R34 ;  /* 0x000000ffff057224 */ /* 0x000fc400078e0022 */
        /* <DEDUP_REMOVED lines=26> */
[----:B---3--:R-:W-:-:S02]  /*9e540*/  IADD3 R32, P1, R32, R199, RZ ;  /* 0x000000c720207210 */ /* 0x008fc40007f3e0ff */
[----:B--2---:R-:W-:Y:S02]  /*9e550*/  IADD3 R12, P5, R12, R199, RZ ;  /* 0x000000c70c0c7210 */ /* 0x004fe40007fbe0ff */
[----:B------:R-:W-:Y:S01]  /*9e560*/  MOV R4, R32 ;  /* 0x0000002000047202 */ /* 0x000fe20000000f00 */
[----:B------:R-:W-:Y:S04]  /*9e570*/  STL [R1+0x257c], R32 ;  /* 0x00257c2001007387 */ /* 0x000fe80000100800 */
[----:B------:R-:W-:Y:S01]  /*9e580*/  STL [R1+0x21b4], R12 ;  /* 0x0021b40c01007387 */ /* 0x000fe20000100800 */
[--C-:B------:R-:W-:Y:S02]  /*9e590*/  IMAD.X R33, R33, 0x1, R0.reuse, P1 ;  /* 0x0000000121217824 */ /* 0x100fe400008e0600 */
[----:B------:R-:W-:Y:S01]  /*9e5a0*/  IMAD.X R13, R13, 0x1, R0, P5 ;  /* 0x000000010d0d7824 */ /* 0x000fe200028e0600 */
[----:B------:R-:W-:Y:S01]  /*9e5b0*/  ISETP.GT.AND P5, PT, R64, 0x33, PT ;  /* 0x000000334000780c */ /* 0x000fe20003fa4270 */
[----:B------:R-:W-:Y:S01]  /*9e5c0*/  IMAD.MOV.U32 R5, RZ, RZ, R33 ;  /* 0x000000ffff057224 */ /* 0x000fe200078e0021 */
[----:B------:R-:W-:-:S02]  /*9e5d0*/  ISETP.NE.U32.AND P1, PT, R3, RZ, PT ;  /* 0x000000ff0300720c */ /* 0x000fc40003f25070 */
[----:B------:R-:W-:Y:S02]  /*9e5e0*/  SEL R3, RZ, 0x4, !P5 ;  /* 0x00000004ff037807 */ /* 0x000fe40006800000 */
[----:B------:R1:W-:Y:S04]  /*9e5f0*/  LDGSTS.E [R2+0x11800], [R4.64], P2 ;  /* 0x1180000004027fae */ /* 0x0003e80009121848 */
[----:B------:R2:W-:Y:S04]  /*9e600*/  STL [R1+0x2570], R33 ;  /* 0x0025702101007387 */ /* 0x0005e80000100800 */
[----:B------:R3:W-:Y:S01]  /*9e610*/  STL [R1+0x21a8], R13 ;  /* 0x0021a80d01007387 */ /* 0x0007e20000100800 */
[----:B----4-:R-:W-:Y:S01]  /*9e620*/  IADD3 R35, P5, R35, R199, RZ ;  /* 0x000000c723237210 */ /* 0x010fe20007fbe0ff */
[----:B-1----:R-:W-:-:S02]  /*9e630*/  IMAD.MOV.U32 R4, RZ, RZ, R12 ;  /* 0x000000ffff047224 */ /* 0x002fc400078e000c */
[----:B------:R-:W-:Y:S01]  /*9e640*/  IMAD.MOV.U32 R5, RZ, RZ, R13 ;  /* 0x000000ffff057224 */ /* 0x000fe200078e000d */
[----:B--2---:R-:W2:Y:S04]  /*9e650*/  LDL.LU R33, [R1+0x2558] ;  /* 0x0025580001217983 */ /* 0x004ea80000300800 */
[----:B------:R-:W4:Y:S04]  /*9e660*/  LDL.LU R32, [R1+0x2564] ;  /* 0x0025640001207983 */ /* 0x000f280000300800 */
[----:B------:R1:W-:Y:S01]  /*9e670*/  LDGSTS.E [R2+0x11c00], [R4.64], P2 ;  /* 0x11c0000004027fae */ /* 0x0003e20009121848 */
[----:B------:R-:W-:-:S03]  /*9e680*/  IMAD.X R36, R36, 0x1, R0, P5 ;  /* 0x0000000124247824 */ /* 0x000fc600028e0600 */
[----:B------:R-:W-:Y:S01]  /*9e690*/  STL [R1+0x2574], R35 ;  /* 0x0025742301007387 */ /* 0x000fe20000100800 */
[----:B------:R-:W-:-:S03]  /*9e6a0*/  IADD3 R21, P2, R21, R199, RZ ;  /* 0x000000c715157210 */ /* 0x000fc60007f5e0ff */
[----:B---3--:R-:W3:Y:S01]  /*9e6b0*/  LDL.LU R13, [R1+0x2190] ;  /* 0x00219000010d7983 */ /* 0x008ee20000300800 */
[----:B------:R-:W-:-:S03]  /*9e6c0*/  IADD3 R16, P5, R16, R199, RZ ;  /* 0x000000c710107210 */ /* 0x000fc60007fbe0ff */
[----:B------:R-:W3:Y:S01]  /*9e6d0*/  LDL.LU R12, [R1+0x219c] ;  /* 0x00219c00010c7983 */ /* 0x000ee20000300800 */
[----:B-1----:R-:W-:Y:S02]  /*9e6e0*/  IMAD.MOV.U32 R4, RZ, RZ, R35 ;  /* 0x000000ffff047224 */ /* 0x002fe400078e0023 */
[----:B------:R-:W-:Y:S02]  /*9e6f0*/  IMAD.MOV.U32 R5, RZ, RZ, R36 ;  /* 0x000000ffff057224 */ /* 0x000fe400078e0024 */
[--C-:B------:R-:W-:Y:S01]  /*9e700*/  IMAD.X R34, R34, 0x1, R0.reuse, P2 ;  /* 0x0000000122227824 */ /* 0x100fe200010e0600 */
[----:B------:R-:W-:Y:S01]  /*9e710*/  STL [R1+0x21ac], R21 ;  /* 0x0021ac1501007387 */ /* 0x000fe20000100800 */
[----:B------:R-:W-:-:S03]  /*9e720*/  IMAD.X R20, R20, 0x1, R0, P5 ;  /* 0x0000000114147824 */ /* 0x000fc600028e0600 */
[----:B------:R-:W-:Y:S04]  /*9e730*/  STL [R1+0x2568], R36 ;  /* 0x0025682401007387 */ /* 0x000fe80000100800 */
[----:B------:R-:W-:Y:S04]  /*9e740*/  STL [R1+0x256c], R16 ;  /* 0x00256c1001007387 */ /* 0x000fe80000100800 */
[----:B------:R1:W-:Y:S01]  /*9e750*/  LDGSTS.E [R2+0x13800], [R4.64], P3 ;  /* 0x1380000004027fae */ /* 0x0003e20009921848 */
[----:B------:R-:W-:-:S03]  /*9e760*/  IADD3 R9, P5, R9, R199, RZ ;  /* 0x000000c709097210 */ /* 0x000fc60007fbe0ff */
[----:B------:R1:W-:Y:S02]  /*9e770*/  STL [R1+0x21a0], R34 ;  /* 0x0021a02201007387 */ /* 0x0003e40000100800 */
[----:B------:R-:W-:Y:S02]  /*9e780*/  IMAD.X R17, R17, 0x1, R0, P5 ;  /* 0x0000000111117824 */ /* 0x000fe400028e0600 */
[----:B------:R1:W-:Y:S02]  /*9e790*/  STL [R1+0x2560], R20 ;  /* 0x0025601401007387 */ /* 0x0003e40000100800 */
[----:B-1----:R-:W-:Y:S01]  /*9e7a0*/  MOV R4, R21 ;  /* 0x0000001500047202 */ /* 0x002fe20000000f00 */
[----:B------:R-:W-:Y:S01]  /*9e7b0*/  IMAD.MOV.U32 R5, RZ, RZ, R34 ;  /* 0x000000ffff057224 */ /* 0x000fe200078e0022 */
[----:B------:R-:W-:Y:S04]  /*9e7c0*/  STL [R1+0x21a4], R9 ;  /* 0x0021a40901007387 */ /* 0x000fe80000100800 */
[----:B------:R-:W3:Y:S04]  /*9e7d0*/  LDL.LU R23, [R1+0x255c] ;  /* 0x00255c0001177983 */ /* 0x000ee80000300800 */
[----:B------:R1:W-:Y:S04]  /*9e7e0*/  LDGSTS.E [R2+0x13c00], [R4.64], P3 ;  /* 0x13c0000004027fae */ /* 0x0003e80009921848 */
[----:B------:R1:W-:Y:S04]  /*9e7f0*/  STL [R1+0x2198], R17 ;  /* 0x0021981101007387 */ /* 0x0003e80000100800 */
[----:B------:R-:W3:Y:S01]  /*9e800*/  LDL.LU R34, [R1+0x2550] ;  /* 0x0025500001227983 */ /* 0x000ee20000300800 */
        /* <DEDUP_REMOVED lines=20> */
[----:B------:R-:W-:-:S02]  /*9e950*/  ISETP.NE.U32.AND P4, PT, R4, RZ, PT ;  /* 0x000000ff0400720c */ /* 0x000fc40003f85070 */
[----:B----4-:R-:W-:-:S05]  /*9e960*/  IADD3 R32, P3, R32, R199, RZ ;  /* 0x000000c720207210 */ /* 0x010fca0007f7e0ff */
[----:B--2---:R-:W-:Y:S01]  /*9e970*/  IMAD.X R33, R33, 0x1, R0, P3 ;  /* 0x0000000121217824 */ /* 0x004fe200018e0600 */
[----:B------:R-:W-:-:S03]  /*9e980*/  MOV R4, R32 ;  /* 0x0000002000047202 */ /* 0x000fc60000000f00 */
[----:B------:R-:W-:Y:S01]  /*9e990*/  IMAD.MOV.U32 R5, RZ, RZ, R33 ;  /* 0x000000ffff057224 */ /* 0x000fe200078e0021 */
[----:B---3--:R-:W-:Y:S01]  /*9e9a0*/  IADD3 R12, P5, R12, R199, RZ ;  /* 0x000000c70c0c7210 */ /* 0x008fe20007fbe0ff */
[----:B------:R-:W-:Y:S04]  /*9e9b0*/  STL [R1+0x2564], R32 ;  /* 0x0025642001007387 */ /* 0x000fe80000100800 */
[----:B------:R-:W-:Y:S01]  /*9e9c0*/  IMAD.X R13, R13, 0x1, R0, P5 ;  /* 0x000000010d0d7824 */ /* 0x000fe200028e0600 */
[----:B------:R-:W-:Y:S01]  /*9e9d0*/  ISETP.GT.AND P5, PT, R64, 0x3f, PT ;  /* 0x0000003f4000780c */ /* 0x000fe20003fa4270 */
[----:B------:R-:W-:Y:S01]  /*9e9e0*/  STL [R1+0x219c], R12 ;  /* 0x00219c0c01007387 */ /* 0x000fe20000100800 */
[----:B------:R-:W-:Y:S02]  /*9e9f0*/  ISETP.NE.U32.AND P3, PT, R3, RZ, PT ;  /* 0x000000ff0300720c */ /* 0x000fe40003f65070 */
[----:B------:R-:W-:Y:S01]  /*9ea00*/  SEL R3, RZ, 0x4, !P5 ;  /* 0x00000004ff037807 */ /* 0x000fe20006800000 */
[----:B------:R1:W-:Y:S04]  /*9ea10*/  LDGSTS.E [R2+0x17800], [R4.64], P1 ;  /* 0x1780000004027fae */ /* 0x0003e80008921848 */
[----:B------:R2:W-:Y:S04]  /*9ea20*/  STL [R1+0x2558], R33 ;  /* 0x0025582101007387 */ /* 0x0005e80000100800 */
[----:B------:R3:W-:Y:S01]  /*9ea30*/  STL [R1+0x2190], R13 ;  /* 0x0021900d01007387 */ /* 0x0007e20000100800 */
[----:B-1----:R-:W-:-:S02]  /*9ea40*/  IMAD.MOV.U32 R4, RZ, RZ, R12 ;  /* 0x000000ffff047224 */ /* 0x002fc400078e000c */
[----:B------:R-:W-:Y:S01]  /*9ea50*/  IMAD.MOV.U32 R5, RZ, RZ, R13 ;  /* 0x000000ffff057224 */ /* 0x000fe200078e000d */
[----:B--2---:R-:W2:Y:S04]  /*9ea60*/  LDL.LU R33, [R1+0x2540] ;  /* 0x0025400001217983 */ /* 0x004ea80000300800 */
[----:B------:R-:W4:Y:S04]  /*9ea70*/  LDL.LU R32, [R1+0x254c] ;  /* 0x00254c0001207983 */ /* 0x000f280000300800 */
[----:B------:R1:W-:Y:S01]  /*9ea80*/  LDGSTS.E [R2+0x17c00], [R4.64], P1 ;  /* 0x17c0000004027fae */ /* 0x0003e20008921848 */
[----:B------:R-:W-:-:S05]  /*9ea90*/  IADD3 R23, P5, R23, R199, RZ ;  /* 0x000000c717177210 */ /* 0x000fca0007fbe0ff */
[----:B------:R1:W-:Y:S04]  /*9eaa0*/  STL [R1+0x255c], R23 ;  /* 0x00255c1701007387 */ /* 0x0003e80000100800 */
[----:B---3--:R-:W3:Y:S01]  /*9eab0*/  LDL.LU R13, [R1+0x2178] ;  /* 0x00217800010d7983 */ /* 0x008ee20000300800 */
[----:B------:R-:W-:-:S03]  /*9eac0*/  IMAD.X R34, R34, 0x1, R0, P5 ;  /* 0x0000000122227824 */ /* 0x000fc600028e0600 */
[----:B------:R-:W3:Y:S01]  /*9ead0*/  LDL.LU R12, [R1+0x2184] ;  /* 0x00218400010c7983 */ /* 0x000ee20000300800 */
[-C--:B------:R-:W-:Y:S02]  /*9eae0*/  IADD3 R21, P1, R21, R199.reuse, RZ ;  /* 0x000000c715157210 */ /* 0x080fe40007f3e0ff */
[----:B------:R-:W-:Y:S01]  /*9eaf0*/  IADD3 R16, P5, R16, R199, RZ ;  /* 0x000000c710107210 */ /* 0x000fe20007fbe0ff */
[----:B-1----:R-:W-:Y:S02]  /*9eb00*/  IMAD.MOV.U32 R4, RZ, RZ, R23 ;  /* 0x000000ffff047224 */ /* 0x002fe400078e0017 */
[----:B------:R-:W-:Y:S01]  /*9eb10*/  IMAD.MOV.U32 R5, RZ, RZ, R34 ;  /* 0x000000ffff057224 */ /* 0x000fe200078e0022 */
[----:B------:R1:W-:Y:S01]  /*9eb20*/  STL [R1+0x2194], R21 ;  /* 0x0021941501007387 */ /* 0x0003e20000100800 */
[----:B------:R-:W-:-:S03]  /*9eb30*/  IMAD.X R22, R22, 0x1, R0, P1 ;  /* 0x0000000116167824 */ /* 0x000fc600008e0600 */
[----:B------:R-:W-:Y:S01]  /*9eb40*/  STL [R1+0x2550], R34 ;  /* 0x0025502201007387 */ /* 0x000fe20000100800 */
[----:B------:R-:W-:-:S03]  /*9eb50*/  IMAD.X R20, R20, 0x1, R0, P5 ;  /* 0x0000000114147824 */ /* 0x000fc600028e0600 */
[----:B------:R1:W-:Y:S04]  /*9eb60*/  STL [R1+0x2554], R16 ;  /* 0x0025541001007387 */ /* 0x0003e80000100800 */
[----:B------:R1:W-:Y:S01]  /*9eb70*/  LDGSTS.E [R2+0x19800], [R4.64], P2 ;  /* 0x1980000004027fae */ /* 0x0003e20009121848 */
[----:B------:R-:W-:-:S03]  /*9eb80*/  IADD3 R9, P5, R9, R199, RZ ;  /* 0x000000c709097210 */ /* 0x000fc60007fbe0ff */
[----:B------:R1:W-:Y:S04]  /*9eb90*/  STL [R1+0x2188], R22 ;  /* 0x0021881601007387 */ /* 0x0003e80000100800 */
[----:B------:R-:W-:Y:S01]  /*9eba0*/  STL [R1+0x2548], R20 ;  /* 0x0025481401007387 */ /* 0x000fe20000100800 */
[----:B-1----:R-:W-:Y:S01]  /*9ebb0*/  MOV R4, R21 ;  /* 0x0000001500047202 */ /* 0x002fe20000000f00 */
[----:B------:R-:W-:Y:S02]  /*9ebc0*/  IMAD.MOV.U32 R5, RZ, RZ, R22 ;  /* 0x000000ffff057224 */ /* 0x000fe400078e0016 */
[----:B------:R-:W-:Y:S01]  /*9ebd0*/  IMAD.X R17, R17, 0x1, R0, P5 ;  /* 0x0000000111117824 */ /* 0x000fe200028e0600 */
        /* <DEDUP_REMOVED lines=10> */
[----:B------:R-:W3:Y:S01]  /*9ec80*/  LDL.LU R22, [R1+0x2170] ;  /* 0x0021700001167983 */ /* 0x000ee20000300800 */
[----:B-1----:R-:W-:-:S03]  /*9ec90*/  IMAD.MOV.U32 R5, RZ, RZ, R17 ;  /* 0x000000ffff057224 */ /* 0x002fc600078e0011 */
[----:B------:R-:W3:Y:S01]  /*9eca0*/  LDL.LU R17, [R1+0x2530] ;  /* 0x0025300001117983 */ /* 0x000ee20000300800 */
[----:B------:R-:W-:-:S03]  /*9ecb0*/  IMAD.MOV.U32 R4, RZ, RZ, R9 ;  /* 0x000000ffff047224 */ /* 0x000fc600078e0009 */
[----:B------:R-:W3:Y:S04]  /*9ecc0*/  LDL.LU R20, [R1+0x2168] ;  /* 0x0021680001147983 */ /* 0x000ee80000300800 */
[----:B------:R-:W3:Y:S01]  /*9ecd0*/  LDL.LU R9, [R1+0x2174] ;  /* 0x0021740001097983 */ /* 0x000ee20000300800 */
[----:B------:R-:W-:Y:S02]  /*9ece0*/  SEL R3, R3, RZ, !P0 ;  /* 0x000000ff03037207 */ /* 0x000fe40004000000 */
[----:B------:R-:W-:Y:S01]  /*9ecf0*/  ISETP.GT.AND P2, PT, R64, 0x43, PT ;  /* 0x000000434000780c */ /* 0x000fe20003f44270 */
[----:B------:R1:W-:Y:S01]  /*9ed00*/  LDGSTS.E [R2+0x1bc00], [R4.64], P4 ;  /* 0x1bc0000004027fae */ /* 0x0003e2000a121848 */
[----:B------:R-:W-:Y:S02]  /*9ed10*/  ISETP.NE.U32.AND P1, PT, R3, RZ, PT ;  /* 0x000000ff0300720c */ /* 0x000fe40003f25070 */
[----:B------:R-:W-:-:S02]  /*9ed20*/  SEL R3, RZ, 0x4, !P2 ;  /* 0x00000004ff037807 */ /* 0x000fc40005000000 */
[----:B------:R-:W-:-:S04]  /*9ed30*/  ISETP.GT.AND P5, PT, R64, 0x47, PT ;  /* 0x000000474000780c */ /* 0x000fc80003fa4270 */
[----:B------:R-:W-:Y:S02]  /*9ed40*/  SEL R8, RZ, 0x4, !P5 ;  /* 0x00000004ff087807 */ /* 0x000fe40006800000 */
[----:B-1----:R-:W-:Y:S02]  /*9ed50*/  SEL R4, R3, RZ, !P0 ;  /* 0x000000ff03047207 */ /* 0x002fe40004000000 */
[----:B------:R-:W-:Y:S02]  /*9ed60*/  SEL R3, R8, RZ, !P0 ;  /* 0x000000ff08037207 */ /* 0x000fe40004000000 */
[----:B------:R-:W-:Y:S01]  /*9ed70*/  ISETP.NE.U32.AND P4, PT, R4, RZ, PT ;  /* 0x000000ff0400720c */ /* 0x000fe20003f85070 */
[----:B------:R-:W-:Y:S01]  /*9ed80*/  HMMA.1688.F32.TF32 R100, R68, R6, R188 ;  /* 0x000000064464723c */ /* 0x000fe200000810bc */
[----:B----4-:R-:W-:-:S05]  /*9ed90*/  IADD3 R32, P2, R32, R199, RZ ;  /* 0x000000c720207210 */ /* 0x010fca0007f5e0ff */
[----:B--2---:R-:W-:Y:S01]  /*9eda0*/  IMAD.X R33, R33, 0x1, R0, P2 ;  /* 0x0000000121217824 */ /* 0x004fe200010e0600 */
[----:B------:R-:W-:-:S03]  /*9edb0*/  MOV R4, R32 ;  /* 0x0000002000047202 */ /* 0x000fc60000000f00 */
[----:B------:R-:W-:Y:S01]  /*9edc0*/  IMAD.MOV.U32 R5, RZ, RZ, R33 ;  /* 0x000000ffff057224 */ /* 0x000fe200078e0021 */
[----:B------:R-:W-:Y:S02]  /*9edd0*/  ISETP.NE.U32.AND P2, PT, R3, RZ, PT ;  /* 0x000000ff0300720c */ /* 0x000fe40003f45070 */
[----:B---3--:R-:W-:Y:S02]  /*9ede0*/  IADD3 R12, P5, R12, R199, RZ ;  /* 0x000000c70c0c7210 */ /* 0x008fe40007fbe0ff */
[----:B------:R1:W-:Y:S03]  /*9edf0*/  LDGSTS.E [R2+0x1d800], [R4.64], P3 ;  /* 0x1d80000004027fae */ /* 0x0003e60009921848 */
[----:B------:R-:W-:Y:S01]  /*9ee00*/  IMAD.X R13, R13, 0x1, R0, P5 ;  /* 0x000000010d0d7824 */ /* 0x000fe200028e0600 */
[----:B------:R-:W-:Y:S01]  /*9ee10*/  ISETP.GT.AND P5, PT, R64, 0x4b, PT ;  /* 0x0000004b4000780c */ /* 0x000fe20003fa4270 */
[----:B------:R-:W-:Y:S03]  /*9ee20*/  STL [R1+0x254c], R32 ;  /* 0x00254c2001007387 */ /* 0x000fe60000100800 */
[----:B------:R-:W-:Y:S01]  /*9ee30*/  SEL R3, RZ, 0x4, !P5 ;  /* 0x00000004ff037807 */ /* 0x000fe20006800000 */
[----:B------:R-:W-:Y:S01]  /*9ee40*/  STL [R1+0x2184], R12 ;  /* 0x0021840c01007387 */ /* 0x000fe20000100800 */
[----:B-1----:R-:W-:-:S02]  /*9ee50*/  IMAD.MOV.U32 R4, RZ, RZ, R12 ;  /* 0x000000ffff047224 */ /* 0x002fc400078e000c */
[----:B------:R-:W-:Y:S01]  /*9ee60*/  IMAD.MOV.U32 R5, RZ, RZ, R13 ;  /* 0x000000ffff057224 */ /* 0x000fe200078e000d */
[----:B------:R1:W-:Y:S04]  /*9ee70*/  STL [R1+0x2540], R33 ;  /* 0x0025402101007387 */ /* 0x0003e80000100800 */
[----:B------:R-:W-:Y:S04]  /*9ee80*/  STL [R1+0x2178], R13 ;  /* 0x0021780d01007387 */ /* 0x000fe80000100800 */
[----:B------:R-:W2:Y:S04]  /*9ee90*/  LDL.LU R34, [R1+0x2528] ;  /* 0x0025280001227983 */ /* 0x000ea80000300800 */
[----:B-1----:R-:W3:Y:S04]  /*9eea0*/  LDL.LU R33, [R1+0x2534] ;  /* 0x0025340001217983 */ /* 0x002ee80000300800 */
[----:B------:R1:W-:Y:S01]  /*9eeb0*/  LDGSTS.E [R2+0x1dc00], [R4.64], P3 ;  /* 0x1dc0000004027fae */ /* 0x0003e20009921848 */
[----:B------:R-:W-:-:S05]  /*9eec0*/  IADD3 R23, P5, R23, R199, RZ ;  /* 0x000000c717177210 */ /* 0x000fca0007fbe0ff */
        /* <DEDUP_REMOVED lines=10> */
[----:B------:R-:W-:Y:S04]  /*9ef70*/  STL [R1+0x2538], R35 ;  /* 0x0025382301007387 */ /* 0x000fe80000100800 */
[----:B------:R-:W-:Y:S01]  /*9ef80*/  STL [R1+0x253c], R16 ;  /* 0x00253c1001007387 */ /* 0x000fe20000100800 */
[----:B------:R-:W-:-:S03]  /*9ef90*/  IMAD.X R17, R17, 0x1, R0, P5 ;  /* 0x0000000111117824 */ /* 0x000fc600028e0600 */
[----:B------:R1:W-:Y:S04]  /*9efa0*/  STL [R1+0x2170], R22 ;  /* 0x0021701601007387 */ /* 0x0003e80000100800 */
[----:B------:R1:W-:Y:S01]  /*9efb0*/  LDGSTS.E [R2+0x1f800], [R4.64], P1 ;  /* 0x1f80000004027fae */ /* 0x0003e20008921848 */
[----:B------:R-:W-:-:S03]  /*9efc0*/  IADD3 R9, P5, R9, R199, RZ ;  /* 0x000000c709097210 */ /* 0x000fc60007fbe0ff */
[----:B------:R1:W-:Y:S04]  /*9efd0*/  STL [R1+0x2530], R17 ;  /* 0x0025301101007387 */ /* 0x0003e80000100800 */
[----:B------:R-:W-:Y:S01]  /*9efe0*/  STL [R1+0x2174], R9 ;  /* 0x0021740901007387 */ /* 0x000fe20000100800 */
[----:B------:R-:W-:Y:S01]  /*9eff0*/  IMAD.X R20, R20, 0x1, R0, P5 ;  /* 0x0000000114147824 */ /* 0x000fe200028e0600 */
[----:B-1----:R-:W-:Y:S01]  /*9f000*/  MOV R4, R21 ;  /* 0x0000001500047202 */ /* 0x002fe20000000f00 */
[----:B------:R-:W-:Y:S02]  /*9f010*/  IMAD.MOV.U32 R5, RZ, RZ, R22 ;  /* 0x000000ffff057224 */ /* 0x000fe400078e0016 */
        /* <DEDUP_REMOVED lines=15> */
[----:B------:R-:W-:-:S02]  /*9f110*/  SEL R3, R3, RZ, !P0 ;  /* 0x000000ff03037207 */ /* 0x000fc40004000000 */
[C---:B------:R-:W-:Y:S01]  /*9f120*/  ISETP.GT.AND P1, PT, R64.reuse, 0x4f, PT ;  /* 0x0000004f4000780c */ /* 0x040fe20003f24270 */
[----:B------:R1:W-:Y:S01]  /*9f130*/  LDGSTS.E [R2+0x21c00], [R4.64], P4 ;  /* 0x21c0000004027fae */ /* 0x0003e2000a121848 */
[----:B------:R-:W-:Y:S02]  /*9f140*/  ISETP.NE.U32.AND P3, PT, R3, RZ, PT ;  /* 0x000000ff0300720c */ /* 0x000fe40003f65070 */
[----:B------:R-:W-:Y:S02]  /*9f150*/  ISETP.GT.AND P5, PT, R64, 0x53, PT ;  /* 0x000000534000780c */ /* 0x000fe40003fa4270 */
[----:B------:R-:W-:Y:S02]  /*9f160*/  SEL R3, RZ, 0x4, !P1 ;  /* 0x00000004ff037807 */ /* 0x000fe40004800000 */
[----:B------:R-:W-:Y:S02]  /*9f170*/  SEL R6, RZ, 0x4, !P5 ;  /* 0x00000004ff067807 */ /* 0x000fe40006800000 */
[----:B-1----:R-:W-:-:S02]  /*9f180*/  SEL R4, R3, RZ, !P0 ;  /* 0x000000ff03047207 */ /* 0x002fc40004000000 */
[----:B------:R-:W-:Y:S02]  /*9f190*/  SEL R3, R6, RZ, !P0 ;  /* 0x000000ff06037207 */ /* 0x000fe40004000000 */
[----:B------:R-:W-:Y:S02]  /*9f1a0*/  ISETP.NE.U32.AND P4, PT, R4, RZ, PT ;  /* 0x000000ff0400720c */ /* 0x000fe40003f85070 */
[----:B---3--:R-:W-:-:S05]  /*9f1b0*/  IADD3 R33, P1, R33, R199, RZ ;  /* 0x000000c721217210 */ /* 0x008fca0007f3e0ff */
[----:B--2---:R-:W-:Y:S01]  /*9f1c0*/  IMAD.X R34, R34, 0x1, R0, P1 ;  /* 0x0000000122227824 */ /* 0x004fe200008e0600 */
[----:B------:R-:W-:Y:S01]  /*9f1d0*/  MOV R4, R33 ;  /* 0x0000002100047202 */ /* 0x000fe20000000f00 */
[----:B------:R-:W-:Y:S02]  /*9f1e0*/  STL [R1+0x2534], R33 ;  /* 0x0025342101007387 */ /* 0x000fe40000100800 */
[----:B------:R-:W-:Y:S01]  /*9f1f0*/  IMAD.MOV.U32 R5, RZ, RZ, R34 ;  /* 0x000000ffff057224 */ /* 0x000fe200078e0022 */
[----:B------:R-:W-:-:S04]  /*9f200*/  ISETP.NE.U32.AND P1, PT, R3, RZ, PT ;  /* 0x000000ff0300720c */ /* 0x000fc80003f25070 */
        /* <DEDUP_REMOVED lines=10> */
[----:B------:R-:W3:Y:S04]  /*9f2b0*/  LDL.LU R36, [R1+0x2510] ;  /* 0x0025100001247983 */ /* 0x000ee80000300800 */
[----:B------:R-:W4:Y:S04]  /*9f2c0*/  LDL.LU R35, [R1+0x251c] ;  /* 0x00251c0001237983 */ /* 0x000f280000300800 */
[----:B------:R1:W-:Y:S01]  /*9f2d0*/  LDGSTS.E [R2+0x23c00], [R4.64], P2 ;  /* 0x23c0000004027fae */ /* 0x0003e20009121848 */
[----:B------:R-:W-:-:S05]  /*9f2e0*/  IADD3 R22, P5, R22, R199, RZ ;  /* 0x000000c716167210 */ /* 0x000fca0007fbe0ff */
[----:B------:R-:W-:Y:S04]  /*9f2f0*/  STL [R1+0x252c], R22 ;  /* 0x00252c1601007387 */ /* 0x000fe80000100800 */
[----:B-1----:R-:W3:Y:S01]  /*9f300*/  LDL.LU R34, [R1+0x2148] ;  /* 0x0021480001227983 */ /* 0x002ee20000300800 */
[----:B------:R-:W-:-:S03]  /*9f310*/  IMAD.X R23, R23, 0x1, R0, P5 ;  /* 0x0000000117177824 */ /* 0x000fc600028e0600 */
[----:B------:R-:W3:Y:S01]  /*9f320*/  LDL.LU R7, [R1+0x2154] ;  /* 0x0021540001077983 */ /* 0x000ee20000300800 */
[-C--:B------:R-:W-:Y:S02]  /*9f330*/  IADD3 R16, P2, R16, R199.reuse, RZ ;  /* 0x000000c710107210 */ /* 0x080fe40007f5e0ff */
[----:B------:R-:W-:-:S03]  /*9f340*/  IADD3 R17, P5, R17, R199, RZ ;  /* 0x000000c711117210 */ /* 0x000fc60007fbe0ff */
[----:B------:R-:W-:Y:S01]  /*9f350*/  STL [R1+0x2164], R16 ;  /* 0x0021641001007387 */ /* 0x000fe20000100800 */
[----:B------:R-:W-:Y:S02]  /*9f360*/  IMAD.MOV.U32 R4, RZ, RZ, R22 ;  /* 0x000000ffff047224 */ /* 0x000fe400078e0016 */
[----:B------:R-:W-:Y:S01]  /*9f370*/  IMAD.MOV.U32 R5, RZ, RZ, R23 ;  /* 0x000000ffff057224 */ /* 0x000fe200078e0017 */
[----:B------:R-:W-:Y:S01]  /*9f380*/  STL [R1+0x2520], R23 ;  /* 0x0025201701007387 */ /* 0x000fe20000100800 */
[----:B------:R-:W-:-:S03]  /*9f390*/  IMAD.X R21, R21, 0x1, R0, P2 ;  /* 0x0000000115157824 */ /* 0x000fc600010e0600 */
[----:B------:R-:W-:Y:S04]  /*9f3a0*/  STL [R1+0x2524], R17 ;  /* 0x0025241101007387 */ /* 0x000fe80000100800 */
[----:B------:R1:W-:Y:S04]  /*9f3b0*/  STL [R1+0x2158], R21 ;  /* 0x0021581501007387 */ /* 0x0003e80000100800 */
[----:B------:R1:W-:Y:S01]  /*9f3c0*/  LDGSTS.E [R2+0x25800], [R4.64], P3 ;  /* 0x2580000004027fae */ /* 0x0003e20009921848 */
[----:B------:R-:W-:Y:S01]  /*9f3d0*/  IMAD.X R20, R20, 0x1, R0, P5 ;  /* 0x0000000114147824 */ /* 0x000fe200028e0600 */
[----:B------:R-:W-:-:S04]  /*9f3e0*/  IADD3 R8, P5, R8, R199, RZ ;  /* 0x000000c708087210 */ /* 0x000fc80007fbe0ff */
[----:B------:R2:W-:Y:S01]  /*9f3f0*/  STL [R1+0x2518], R20 ;  /* 0x0025181401007387 */ /* 0x0005e20000100800 */
[----:B-1----:R-:W-:-:S03]  /*9f400*/  IMAD.MOV.U32 R5, RZ, RZ, R21 ;  /* 0x000000ffff057224 */ /* 0x002fc600078e0015 */
[----:B------:R-:W-:Y:S01]  /*9f410*/  STL [R1+0x215c], R8 ;  /* 0x00215c0801007387 */ /* 0x000fe20000100800 */
[----:B------:R-:W-:Y:S01]  /*9f420*/  IMAD.X R9, R9, 0x1, R0, P5 ;  /* 0x0000000109097824 */ /* 0x000fe200028e0600 */
[----:B------:R-:W-:Y:S02]  /*9f430*/  MOV R4, R16 ;  /* 0x0000001000047202 */ /* 0x000fe40000000f00 */
[----:B--2---:R-:W2:Y:S04]  /*9f440*/  LDL.LU R32, [R1+0x2514] ;  /* 0x0025140001207983 */ /* 0x004ea80000300800 */
[----:B------:R-:W2:Y:S04]  /*9f450*/  LDL.LU R21, [R1+0x214c] ;  /* 0x00214c0001157983 */ /* 0x000ea80000300800 */
[----:B------:R-:W2:Y:S04]  /*9f460*/  LDL.LU R16, [R1+0x250c] ;  /* 0x00250c0001107983 */ /* 0x000ea80000300800 */
[----:B------:R-:W-:Y:S04]  /*9f470*/  STL [R1+0x2150], R9 ;  /* 0x0021500901007387 */ /* 0x000fe80000100800 */
[----:B------:R-:W2:Y:S04]  /*9f480*/  LDL.LU R33, [R1+0x2508] ;  /* 0x0025080001217983 */ /* 0x000ea80000300800 */
[----:B------:R-:W2:Y:S04]  /*9f490*/  LDL.LU R23, [R1+0x2140] ;  /* 0x0021400001177983 */ /* 0x000ea80000300800 */
[----:B------:R1:W-:Y:S02]  /*9f4a0*/  LDGSTS.E [R2+0x25c00], [R4.64], P3 ;  /* 0x25c0000004027fae */ /* 0x0003e40009921848 */
[----:B-1----:R-:W-:-:S02]  /*9f4b0*/  IMAD.MOV.U32 R5, RZ, RZ, R20 ;  /* 0x000000ffff057224 */ /* 0x002fc400078e0014 */
[----:B------:R-:W2:Y:S01]  /*9f4c0*/  LDL.LU R20, [R1+0x2500] ;  /* 0x0025000001147983 */ /* 0x000ea20000300800 */
[----:B------:R-:W-:-:S03]  /*9f4d0*/  IMAD.MOV.U32 R4, RZ, RZ, R17 ;  /* 0x000000ffff047224 */ /* 0x000fc600078e0011 */
[----:B------:R-:W2:Y:S04]  /*9f4e0*/  LDL.LU R17, [R1+0x2144] ;  /* 0x0021440001117983 */ /* 0x000ea80000300800 */
[----:B------:R-:W2:Y:S01]  /*9f4f0*/  LDL.LU R22, [R1+0x2134] ;  /* 0x0021340001167983 */ /* 0x000ea20000300800 */
[----:B------:R-:W-:Y:S02]  /*9f500*/  SEL R3, R3, RZ, !P0 ;  /* 0x000000ff03037207 */ /* 0x000fe40004000000 */
[----:B------:R-:W-:Y:S01]  /*9f510*/  ISETP.GT.AND P3, PT, R64, 0x5b, PT ;  /* 0x0000005b4000780c */ /* 0x000fe20003f64270 */
[----:B------:R1:W-:Y:S01]  /*9f520*/  LDGSTS.E [R2+0x27800], [R4.64], P4 ;  /* 0x2780000004027fae */ /* 0x0003e2000a121848 */
[----:B------:R-:W-:Y:S02]  /*9f530*/  ISETP.NE.U32.AND P2, PT, R3, RZ, PT ;  /* 0x000000ff0300720c */ /* 0x000fe40003f45070 */
[----:B------:R-:W-:-:S02]  /*9f540*/  SEL R3, RZ, 0x4, !P3 ;  /* 0x00000004ff037807 */ /* 0x000fc40005800000 */
[----:B------:R-:W-:Y:S01]  /*9f550*/  ISETP.GT.AND P5, PT, R64, 0x5f, PT ;  /* 0x0000005f4000780c */ /* 0x000fe20003fa4270 */
[----:B-1----:R-:W-:Y:S02]  /*9f560*/  IMAD.MOV.U32 R4, RZ, RZ, R8 ;  /* 0x000000ffff047224 */ /* 0x002fe400078e0008 */
[----:B------:R-:W-:Y:S01]  /*9f570*/  IMAD.MOV.U32 R5, RZ, RZ, R9 ;  /* 0x000000ffff057224 */ /* 0x000fe200078e0009 */
[----:B------:R-:W-:-:S04]  /*9f580*/  SEL R6, RZ, 0x4, !P5 ;  /* 0x00000004ff067807 */ /* 0x000fc80006800000 */
[----:B------:R1:W-:Y:S02]  /*9f590*/  LDGSTS.E [R2+0x27c00], [R4.64], P4 ;  /* 0x27c0000004027fae */ /* 0x0003e4000a121848 */
[----:B-1----:R-:W-:-:S04]  /*9f5a0*/  SEL R4, R3, RZ, !P0 ;  /* 0x000000ff03047207 */ /* 0x002fc80004000000 */
[----:B------:R-:W-:Y:S02]  /*9f5b0*/  ISETP.NE.U32.AND P4, PT, R4, RZ, PT ;  /* 0x000000ff0400720c */ /* 0x000fe40003f85070 */
[----:B------:R-:W-:Y:S02]  /*9f5c0*/  SEL R3, R6, RZ, !P0 ;  /* 0x000000ff06037207 */ /* 0x000fe40004000000 */
[----:B----4-:R-:W-:-:S05]  /*9f5d0*/  IADD3 R35, P3, R35, R199, RZ ;  /* 0x000000c723237210 */ /* 0x010fca0007f7e0ff */
[----:B---3--:R-:W-:Y:S01]  /*9f5e0*/  IMAD.X R36, R36, 0x1, R0, P3 ;  /* 0x0000000124247824 */ /* 0x008fe200018e0600 */
[----:B------:R-:W-:-:S03]  /*9f5f0*/  MOV R4, R35 ;  /* 0x0000002300047202 */ /* 0x000fc60000000f00 */
[----:B------:R-:W-:Y:S01]  /*9f600*/  IMAD.MOV.U32 R5, RZ, RZ, R36 ;  /* 0x000000ffff057224 */ /* 0x000fe200078e0024 */
[----:B------:R-:W-:-:S04]  /*9f610*/  ISETP.NE.U32.AND P3, PT, R3, RZ, PT ;  /* 0x000000ff0300720c */ /* 0x000fc80003f65070 */
[----:B------:R1:W-:Y:S04]  /*9f620*/  LDGSTS.E [R2+0x29800], [R4.64], P1 ;  /* 0x2980000004027fae */ /* 0x0003e80008921848 */
[----:B------:R-:W-:Y:S01]  /*9f630*/  STL [R1+0x251c], R35 ;  /* 0x00251c2301007387 */ /* 0x000fe20000100800 */
[----:B------:R-:W-:-:S05]  /*9f640*/  IADD3 R7, P5, R7, R199, RZ ;  /* 0x000000c707077210 */ /* 0x000fca0007fbe0ff */
[----:B------:R-:W-:Y:S01]  /*9f650*/  IMAD.X R34, R34, 0x1, R0, P5 ;  /* 0x0000000122227824 */ /* 0x000fe200028e0600 */
[----:B------:R-:W-:Y:S01]  /*9f660*/  ISETP.GT.AND P5, PT, R64, 0x63, PT ;  /* 0x000000634000780c */ /* 0x000fe20003fa4270 */
[----:B-1----:R-:W-:Y:S02]  /*9f670*/  IMAD.MOV.U32 R4, RZ, RZ, R7 ;  /* 0x000000ffff047224 */ /* 0x002fe400078e0007 */
[----:B------:R-:W-:Y:S01]  /*9f680*/  IMAD.MOV.U32 R5, RZ, RZ, R34 ;  /* 0x000000ffff057224 */ /* 0x000fe200078e0022 */
[----:B------:R-:W-:Y:S01]  /*9f690*/  SEL R3, RZ, 0x4, !P5 ;  /* 0x00000004ff037807 */ /* 0x000fe20006800000 */
[----:B------:R1:W-:Y:S04]  /*9f6a0*/  STL [R1+0x2154], R7 ;  /* 0x0021540701007387 */ /* 0x0003e80000100800 */
[----:B------:R2:W-:Y:S04]  /*9f6b0*/  LDGSTS.E [R2+0x29c00], [R4.64], P1 ;  /* 0x29c0000004027fae */ /* 0x0005e80008921848 */
[----:B------:R4:W-:Y:S04]  /*9f6c0*/  STL [R1+0x2510], R36 ;  /* 0x0025102401007387 */ /* 0x0009e80000100800 */
[----:B------:R2:W-:Y:S04]  /*9f6d0*/  STL [R1+0x2148], R34 ;  /* 0x0021482201007387 */ /* 0x0005e80000100800 */
[----:B-1----:R-:W3:Y:S04]  /*9f6e0*/  LDL.LU R7, [R1+0x2504] ;  /* 0x0025040001077983 */ /* 0x002ee80000300800 */
[----:B------:R-:W3:Y:S01]  /*9f6f0*/  LDL.LU R38, [R1+0x1cf8] ;  /* 0x001cf80001267983 */ /* 0x000ee20000300800 */
[----:B--2---:R-:W-:-:S02]  /*9f700*/  IADD3 R32, P5, R32, R199, RZ ;  /* 0x000000c720207210 */ /* 0x004fc40007fbe0ff */
[----:B------:R-:W-:-:S03]  /*9f710*/  IADD3 R21, P1, R21, R199, RZ ;  /* 0x000000c715157210 */ /* 0x000fc60007f3e0ff */
[----:B------:R1:W-:Y:S04]  /*9f720*/  STL [R1+0x2514], R32 ;  /* 0x0025142001007387 */ /* 0x0003e80000100800 */
[----:B------:R-:W-:Y:S01]  /*9f730*/  STL [R1+0x214c], R21 ;  /* 0x00214c1501007387 */ /* 0x000fe20000100800 */
[--C-:B------:R-:W-:Y:S01]  /*9f740*/  IMAD.X R33, R33, 0x1, R0.reuse, P5 ;  /* 0x0000000121217824 */ /* 0x100fe200028e0600 */
[----:B------:R-:W-:Y:S01]  /*9f750*/  IADD3 R16, P5, R16, R199, RZ ;  /* 0x000000c710107210 */ /* 0x000fe20007fbe0ff */
[----:B------:R-:W-:-:S03]  /*9f760*/  IMAD.X R23, R23, 0x1, R0, P1 ;  /* 0x0000000117177824 */ /* 0x000fc600008e0600 */
[----:B------:R2:W-:Y:S04]  /*9f770*/  STL [R1+0x2508], R33 ;  /* 0x0025082101007387 */ /* 0x0005e80000100800 */
[----:B------:R-:W-:Y:S04]  /*9f780*/  STL [R1+0x250c], R16 ;  /* 0x00250c1001007387 */ /* 0x000fe80000100800 */
[----:B------:R-:W-:Y:S04]  /*9f790*/  STL [R1+0x2140], R23 ;  /* 0x0021401701007387 */ /* 0x000fe80000100800 */
[----:B------:R-:W3:Y:S01]  /*9f7a0*/  LDL.LU R44, [R1+0x24f8] ;  /* 0x0024f800012c7983 */ /* 0x000ee20000300800 */
[----:B------:R-:W-:Y:S01]  /*9f7b0*/  IMAD.X R20, R20, 0x1, R0, P5 ;  /* 0x0000000114147824 */ /* 0x000fe200028e0600 */
[----:B------:R-:W-:-:S04]  /*9f7c0*/  IADD3 R17, P5, R17, R199, RZ ;  /* 0x000000c711117210 */ /* 0x000fc80007fbe0ff */
[----:B------:R1:W-:Y:S04]  /*9f7d0*/  STL [R1+0x2500], R20 ;  /* 0x0025001401007387 */ /* 0x0003e80000100800 */
[----:B----4-:R-:W4:Y:S04]  /*9f7e0*/  LDL.LU R36, [R1+0x24fc] ;  /* 0x0024fc0001247983 */ /* 0x010f280000300800 */
[----:B------:R-:W-:Y:S04]  /*9f7f0*/  STL [R1+0x2144], R17 ;  /* 0x0021441101007387 */ /* 0x000fe80000100800 */
[----:B------:R-:W4:Y:S01]  /*9f800*/  LDL.LU R39, [R1+0x1cf0] ;  /* 0x001cf00001277983 */ /* 0x000f220000300800 */
[----:B------:R-:W-:-:S03]  /*9f810*/  IMAD.X R22, R22, 0x1, R0, P5 ;  /* 0x0000000116167824 */ /* 0x000fc600028e0600 */
[----:B------:R-:W4:Y:S01]  /*9f820*/  LDL.LU R37, [R1+0x24f0] ;  /* 0x0024f00001257983 */ /* 0x000f220000300800 */
[----:B------:R-:W-:Y:S02]  /*9f830*/  IMAD.MOV.U32 R4, RZ, RZ, R32 ;  /* 0x000000ffff047224 */ /* 0x000fe400078e0020 */
[----:B------:R-:W-:Y:S01]  /*9f840*/  IMAD.MOV.U32 R5, RZ, RZ, R33 ;  /* 0x000000ffff057224 */ /* 0x000fe200078e0021 */
[----:B------:R-:W4:Y:S04]  /*9f850*/  LDL.LU R34, [R1+0x1cf4] ;  /* 0x001cf40001227983 */ /* 0x000f280000300800 */
[----:B-1----:R-:W4:Y:S04]  /*9f860*/  LDL.LU R32, [R1+0x24f4] ;  /* 0x0024f40001207983 */ /* 0x002f280000300800 */
[----:B------:R1:W-:Y:S04]  /*9f870*/  STL [R1+0x2134], R22 ;  /* 0x0021341601007387 */ /* 0x0003e80000100800 */
[----:B------:R-:W4:Y:S04]  /*9f880*/  LDL.LU R35, [R1+0x1ce8] ;  /* 0x001ce80001237983 */ /* 0x000f280000300800 */
[----:B------:R1:W-:Y:S04]  /*9f890*/  LDGSTS.E [R2+0x2b800], [R4.64], P2 ;  /* 0x2b80000004027fae */ /* 0x0003e80009121848 */
[----:B--2---:R-:W2:Y:S01]  /*9f8a0*/  LDL.LU R33, [R1+0x24ec] ;  /* 0x0024ec0001217983 */ /* 0x004ea20000300800 */
[----:B-1----:R-:W-:Y:S01]  /*9f8b0*/  MOV R4, R21 ;  /* 0x0000001500047202 */ /* 0x002fe20000000f00 */
[----:B------:R-:W-:-:S02]  /*9f8c0*/  IMAD.MOV.U32 R5, RZ, RZ, R23 ;  /* 0x000000ffff057224 */ /* 0x000fc400078e0017 */
[----:B------:R-:W2:Y:S04]  /*9f8d0*/  LDL.LU R21, [R1+0x1cec] ;  /* 0x001cec0001157983 */ /* 0x000ea80000300800 */
[----:B------:R1:W-:Y:S02]  /*9f8e0*/  LDGSTS.E [R2+0x2bc00], [R4.64], P2 ;  /* 0x2bc0000004027fae */ /* 0x0003e40009121848 */
[----:B-1----:R-:W-:Y:S02]  /*9f8f0*/  IMAD.MOV.U32 R4, RZ, RZ, R16 ;  /* 0x000000ffff047224 */ /* 0x002fe400078e0010 */
[----:B------:R-:W-:Y:S02]  /*9f900*/  IMAD.MOV.U32 R5, RZ, RZ, R20 ;  /* 0x000000ffff057224 */ /* 0x000fe400078e0014 */
[----:B------:R-:W2:Y:S04]  /*9f910*/  LDL.LU R20, [R1+0x213c] ;  /* 0x00213c0001147983 */ /* 0x000ea80000300800 */
[----:B------:R-:W2:Y:S04]  /*9f920*/  LDL.LU R16, [R1+0x1ce4] ;  /* 0x001ce40001107983 */ /* 0x000ea80000300800 */
[----:B------:R-:W2:Y:S04]  /*9f930*/  LDL.LU R23, [R1+0x1ce0] ;  /* 0x001ce00001177983 */ /* 0x000ea80000300800 */
[----:B------:R1:W-:Y:S02]  /*9f940*/  LDGSTS.E [R2+0x2d800], [R4.64], P4 ;  /* 0x2d80000004027fae */ /* 0x0003e4000a121848 */
[----:B-1----:R-:W-:-:S02]  /*9f950*/  IMAD.MOV.U32 R5, RZ, RZ, R22 ;  /* 0x000000ffff057224 */ /* 0x002fc400078e0016 */
[----:B------:R-:W2:Y:S01]  /*9f960*/  LDL.LU R22, [R1+0x2138] ;  /* 0x0021380001167983 */ /* 0x000ea20000300800 */
[----:B------:R-:W-:-:S03]  /*9f970*/  IMAD.MOV.U32 R4, RZ, RZ, R17 ;  /* 0x000000ffff047224 */ /* 0x000fc600078e0011 */
[----:B------:R-:W2:Y:S01]  /*9f980*/  LDL.LU R17, [R1+0x1cd8] ;  /* 0x001cd80001117983 */ /* 0x000ea20000300800 */
[----:B------:R-:W-:Y:S02]  /*9f990*/  SEL R3, R3, RZ, !P0 ;  /* 0x000000ff03037207 */ /* 0x000fe40004000000 */
[C---:B------:R-:W-:Y:S01]  /*9f9a0*/  ISETP.GT.AND P2, PT, R64.reuse, 0x67, PT ;  /* 0x000000674000780c */ /* 0x040fe20003f44270 */
[----:B------:R1:W-:Y:S01]  /*9f9b0*/  LDGSTS.E [R2+0x2dc00], [R4.64], P4 ;  /* 0x2dc0000004027fae */ /* 0x0003e2000a121848 */
[----:B------:R-:W-:Y:S02]  /*9f9c0*/  ISETP.NE.U32.AND P1, PT, R3, RZ, PT ;  /* 0x000000ff0300720c */ /* 0x000fe40003f25070 */
[----:B------:R-:W-:Y:S02]  /*9f9d0*/  SEL R3, RZ, 0x4, !P2 ;  /* 0x00000004ff037807 */ /* 0x000fe40005000000 */
[----:B------:R-:W-:-:S04]  /*9f9e0*/  ISETP.GT.AND P5, PT, R64, 0x6b, PT ;  /* 0x0000006b4000780c */ /* 0x000fc80003fa4270 */
[----:B------:R-:W-:Y:S02]  /*9f9f0*/  SEL R6, RZ, 0x4, !P5 ;  /* 0x00000004ff067807 */ /* 0x000fe40006800000 */
[----:B-1----:R-:W-:-:S04]  /*9fa00*/  SEL R4, R3, RZ, !P0 ;  /* 0x000000ff03047207 */ /* 0x002fc80004000000 */
[----:B------:R-:W-:Y:S02]  /*9fa10*/  ISETP.NE.U32.AND P2, PT, R4, RZ, PT ;  /* 0x000000ff0400720c */ /* 0x000fe40003f45070 */
[----:B------:R-:W-:Y:S02]  /*9fa20*/  SEL R3, R6, RZ, !P0 ;  /* 0x000000ff06037207 */ /* 0x000fe40004000000 */
[-C--:B---3--:R-:W-:Y:S02]  /*9fa30*/  IADD3 R7, P4, R7, R199.reuse, RZ ;  /* 0x000000c707077210 */ /* 0x088fe40007f9e0ff */
[----:B------:R-:W-:Y:S02]  /*9fa40*/  IADD3 R38, P5, R38, R199, RZ ;  /* 0x000000c726267210 */ /* 0x000fe40007fbe0ff */
[----:B------:R-:W-:Y:S01]  /*9fa50*/  MOV R4, R7 ;  /* 0x0000000700047202 */ /* 0x000fe20000000f00 */
[----:B------:R1:W-:Y:S04]  /*9fa60*/  STL [R1+0x2504], R7 ;  /* 0x0025040701007387 */ /* 0x0003e80000100800 */
[----:B------:R-:W-:Y:S01]  /*9fa70*/  STL [R1+0x1cf8], R38 ;  /* 0x001cf82601007387 */ /* 0x000fe20000100800 */
[----:B------:R-:W-:-:S04]  /*9fa80*/  IMAD.X R44, R44, 0x1, R0, P4 ;  /* 0x000000012c2c7824 */ /* 0x000fc800020e0600 */
[----:B------:R-:W-:-:S05]  /*9fa90*/  IMAD.MOV.U32 R5, RZ, RZ, R44 ;  /* 0x000000ffff057224 */ /* 0x000fca00078e002c */
[----:B------:R3:W-:Y:S01]  /*9faa0*/  LDGSTS.E [R2+0x2f800], [R4.64], P3 ;  /* 0x2f80000004027fae */ /* 0x0007e20009921848 */
[----:B----4-:R-:W-:Y:S01]  /*9fab0*/  IMAD.X R39, R39, 0x1, R0, P5 ;  /* 0x0000000127277824 */ /* 0x010fe200028e0600 */
[-C--:B------:R-:W-:Y:S01]  /*9fac0*/  IADD3 R36, P5, R36, R199.reuse, RZ ;  /* 0x000000c724247210 */ /* 0x080fe20007fbe0ff */
[----:B---3--:R-:W-:Y:S02]  /*9fad0*/  IMAD.MOV.U32 R4, RZ, RZ, R38 ;  /* 0x000000ffff047224 */ /* 0x008fe400078e0026 */
[----:B------:R-:W-:Y:S02]  /*9fae0*/  IMAD.MOV.U32 R5, RZ, RZ, R39 ;  /* 0x000000ffff057224 */ /* 0x000fe400078e0027 */
[----:B------:R-:W-:Y:S01]  /*9faf0*/  IMAD.X R37, R37, 0x1, R0, P5 ;  /* 0x0000000125257824 */ /* 0x000fe200028e0600 */
[-C--:B------:R-:W-:Y:S02]  /*9fb00*/  IADD3 R34, P5, R34, R199.reuse, RZ ;  /* 0x000000c722227210 */ /* 0x080fe40007fbe0ff */
[----:B------:R3:W-:Y:S01]  /*9fb10*/  LDGSTS.E [R2+0x2fc00], [R4.64], P3 ;  /* 0x2fc0000004027fae */ /* 0x0007e20009921848 */
[----:B------:R-:W-:Y:S01]  /*9fb20*/  IADD3 R32, P6, R32, R199, RZ ;  /* 0x000000c720207210 */ /* 0x000fe20007fde0ff */
[----:B---3--:R-:W-:-:S02]  /*9fb30*/  IMAD.MOV.U32 R4, RZ, RZ, R36 ;  /* 0x000000ffff047224 */ /* 0x008fc400078e0024 */
[----:B------:R-:W-:Y:S02]  /*9fb40*/  IMAD.MOV.U32 R5, RZ, RZ, R37 ;  /* 0x000000ffff057224 */ /* 0x000fe400078e0025 */
[----:B------:R-:W-:-:S03]  /*9fb50*/  IMAD.X R35, R35, 0x1, R0, P5 ;  /* 0x0000000123237824 */ /* 0x000fc600028e0600 */
[----:B------:R3:W-:Y:S01]  /*9fb60*/  LDGSTS.E [R2+0x31800], [R4.64], P1 ;  /* 0x3180000004027fae */ /* 0x0007e20008921848 */
[----:B--2---:R-:W-:-:S03]  /*9fb70*/  IMAD.X R33, R33, 0x1, R0, P6 ;  /* 0x0000000121217824 */ /* 0x004fc600030e0600 */
[----:B------:R-:W-:Y:S04]  /*9fb80*/  STL [R1+0x24f8], R44 ;  /* 0x0024f82c01007387 */ /* 0x000fe80000100800 */
[----:B------:R-:W-:Y:S01]  /*9fb90*/  STL [R1+0x1cf0], R39 ;  /* 0x001cf02701007387 */ /* 0x000fe20000100800 */
[----:B---3--:R-:W-:Y:S01]  /*9fba0*/  MOV R4, R34 ;  /* 0x0000002200047202 */ /* 0x008fe20000000f00 */
[----:B------:R-:W-:Y:S01]  /*9fbb0*/  IMAD.MOV.U32 R5, RZ, RZ, R35 ;  /* 0x000000ffff057224 */ /* 0x000fe200078e0023 */
[-C--:B------:R-:W-:Y:S01]  /*9fbc0*/  IADD3 R21, P3, R21, R199.reuse, RZ ;  /* 0x000000c715157210 */ /* 0x080fe20007f7e0ff */
[----:B-1----:R-:W2:Y:S04]  /*9fbd0*/  LDL.LU.64 R6, [R1+0x1ca0] ;  /* 0x001ca00001067983 */ /* 0x002ea80000300a00 */
[----:B------:R1:W-:Y:S04]  /*9fbe0*/  LDGSTS.E [R2+0x31c00], [R4.64], P1 ;  /* 0x31c0000004027fae */ /* 0x0003e80008921848 */
[----:B------:R-:W-:Y:S04]  /*9fbf0*/  STL [R1+0x24fc], R36 ;  /* 0x0024fc2401007387 */ /* 0x000fe80000100800 */
[----:B------:R-:W-:Y:S01]  /*9fc00*/  STL [R1+0x24f0], R37 ;  /* 0x0024f02501007387 */ /* 0x000fe20000100800 */
[----:B------:R-:W-:Y:S01]  /*9fc10*/  IADD3 R20, P5, R20, R199, RZ ;  /* 0x000000c714147210 */ /* 0x000fe20007fbe0ff */
[----:B-1----:R-:W-:-:S02]  /*9fc20*/  IMAD.MOV.U32 R4, RZ, RZ, R32 ;  /* 0x000000ffff047224 */ /* 0x002fc400078e0020 */
[----:B------:R-:W-:Y:S01]  /*9fc30*/  IMAD.MOV.U32 R5, RZ, RZ, R33 ;  /* 0x000000ffff057224 */ /* 0x000fe200078e0021 */
[----:B------:R-:W-:Y:S01]  /*9fc40*/  STL [R1+0x1cf4], R34 ;  /* 0x001cf42201007387 */ /* 0x000fe20000100800 */
[----:B------:R-:W-:Y:S01]  /*9fc50*/  IADD3 R16, P1, R16, R199, RZ ;  /* 0x000000c710107210 */ /* 0x000fe20007f3e0ff */
[--C-:B------:R-:W-:Y:S02]  /*9fc60*/  IMAD.X R23, R23, 0x1, R0.reuse, P3 ;  /* 0x0000000117177824 */ /* 0x100fe400018e0600 */
[----:B------:R-:W-:Y:S04]  /*9fc70*/  STL [R1+0x24f4], R32 ;  /* 0x0024f42001007387 */ /* 0x000fe80000100800 */
[----:B------:R-:W-:Y:S04]  /*9fc80*/  STL [R1+0x1ce8], R35 ;  /* 0x001ce82301007387 */ /* 0x000fe80000100800 */
[----:B------:R1:W-:Y:S04]  /*9fc90*/  STL [R1+0x1cec], R21 ;  /* 0x001cec1501007387 */ /* 0x0003e80000100800 */
[----:B------:R3:W-:Y:S04]  /*9fca0*/  LDGSTS.E [R2+0x33800], [R4.64], P2 ;  /* 0x3380000004027fae */ /* 0x0007e80009121848 */
[----:B------:R-:W-:Y:S01]  /*9fcb0*/  STL [R1+0x24ec], R33 ;  /* 0x0024ec2101007387 */ /* 0x000fe20000100800 */
[----:B------:R-:W-:-:S03]  /*9fcc0*/  IMAD.X R22, R22, 0x1, R0, P5 ;  /* 0x0000000116167824 */ /* 0x000fc600028e0600 */
[----:B------:R-:W-:Y:S01]  /*9fcd0*/  STL [R1+0x213c], R20 ;  /* 0x00213c1401007387 */ /* 0x000fe20000100800 */
[----:B------:R-:W-:Y:S02]  /*9fce0*/  IMAD.X R17, R17, 0x1, R0, P1 ;  /* 0x0000000111117824 */ /* 0x000fe400008e0600 */
[----:B---3--:R-:W-:Y:S02]  /*9fcf0*/  IMAD.MOV.U32 R4, RZ, RZ, R21 ;  /* 0x000000ffff047224 */ /* 0x008fe400078e0015 */
[----:B------:R-:W-:Y:S01]  /*9fd00*/  IMAD.MOV.U32 R5, RZ, RZ, R23 ;  /* 0x000000ffff057224 */ /* 0x000fe200078e0017 */
[----:B------:R-:W-:Y:S04]  /*9fd10*/  STL [R1+0x1ce4], R16 ;  /* 0x001ce41001007387 */ /* 0x000fe80000100800 */
[----:B------:R-:W-:Y:S04]  /*9fd20*/  STL [R1+0x1ce0], R23 ;  /* 0x001ce01701007387 */ /* 0x000fe80000100800 */
[----:B------:R3:W-:Y:S04]  /*9fd30*/  STL [R1+0x2138], R22 ;  /* 0x0021381601007387 */ /* 0x0007e80000100800 */
[----:B-1----:R-:W4:Y:S04]  /*9fd40*/  LDL.LU R21, [R1+0x2130] ;  /* 0x0021300001157983 */ /* 0x002f280000300800 */
[----:B------:R1:W-:Y:S04]  /*9fd50*/  LDGSTS.E [R2+0x33c00], [R4.64], P2 ;  /* 0x33c0000004027fae */ /* 0x0003e80009121848 */
[----:B------:R3:W-:Y:S01]  /*9fd60*/  STL [R1+0x1cd8], R17 ;  /* 0x001cd81101007387 */ /* 0x0007e20000100800 */
[----:B-1----:R-:W-:-:S03]  /*9fd70*/  IMAD.MOV.U32 R5, RZ, RZ, R22 ;  /* 0x000000ffff057224 */ /* 0x002fc600078e0016 */
        /* <DEDUP_REMOVED lines=9> */
[----:B------:R-:W-:-:S02]  /*9fe10*/  ISETP.NE.U32.AND P4, PT, R3, RZ, PT ;  /* 0x000000ff0300720c */ /* 0x000fc40003f85070 */
[----:B------:R-:W-:Y:S01]  /*9fe20*/  MOV R4, R20 ;  /* 0x0000001400047202 */ /* 0x000fe20000000f00 */
[----:B------:R-:W1:Y:S01]  /*9fe30*/  S2R R197, SR_TID.X ;  /* 0x0000000000c57919 */ /* 0x000e620000002100 */
[C---:B------:R-:W-:Y:S02]  /*9fe40*/  ISETP.GT.AND P1, PT, R64.reuse, 0x6f, PT ;  /* 0x0000006f4000780c */ /* 0x040fe40003f24270 */
[C---:B------:R-:W-:Y:S01]  /*9fe50*/  ISETP.GT.AND P6, PT, R64.reuse, 0x73, PT ;  /* 0x000000734000780c */ /* 0x040fe20003fc4270 */
[----:B------:R-:W-:Y:S01]  /*9fe60*/  HMMA.1688.F32.TF32 R24, R216, R96, R108 ;  /* 0x00000060d818723c */ /* 0x000fe2000008106c */
[----:B------:R-:W-:Y:S01]  /*9fe70*/  SEL R3, RZ, 0x4, !P1 ;  /* 0x00000004ff037807 */ /* 0x000fe20004800000 */
[----:B------:R-:W3:Y:S04]  /*9fe80*/  LDL.LU R32, [R1+0x1ccc] ;  /* 0x001ccc0001207983 */ /* 0x000ee80000300800 */
[----:B------:R1:W-:Y:S01]  /*9fe90*/  LDGSTS.E [R2+0x35800], [R4.64], P4 ;  /* 0x3580000004027fae */ /* 0x0003e2000a121848 */
[----:B------:R-:W-:-:S02]  /*9fea0*/  ISETP.GT.AND P5, PT, R64, 0x7b, PT ;  /* 0x0000007b4000780c */ /* 0x000fc40003fa4270 */
[----:B------:R-:W-:Y:S01]  /*9feb0*/  SEL R3, R3, RZ, !P0 ;  /* 0x000000ff03037207 */ /* 0x000fe20004000000 */
[----:B-1----:R-:W-:Y:S02]  /*9fec0*/  IMAD.MOV.U32 R4, RZ, RZ, R16 ;  /* 0x000000ffff047224 */ /* 0x002fe400078e0010 */
[----:B------:R-:W-:-:S05]  /*9fed0*/  IMAD.MOV.U32 R5, RZ, RZ, R17 ;  /* 0x000000ffff057224 */ /* 0x000fca00078e0011 */
[----:B------:R1:W-:Y:S01]  /*9fee0*/  LDGSTS.E [R2+0x35c00], [R4.64], P4 ;  /* 0x35c0000004027fae */ /* 0x0003e2000a121848 */
[----:B------:R-:W-:-:S04]  /*9fef0*/  ISETP.GT.AND P4, PT, R64, 0x77, PT ;  /* 0x000000774000780c */ /* 0x000fc80003f84270 */
[----:B-1----:R-:W-:Y:S02]  /*9ff00*/  SEL R4, RZ, 0x4, !P4 ;  /* 0x00000004ff047807 */ /* 0x002fe40006000000 */
[----:B------:R-:W-:Y:S02]  /*9ff10*/  SEL R5, RZ, 0x4, !P5 ;  /* 0x00000004ff057807 */ /* 0x000fe40006800000 */
[----:B------:R-:W-:Y:S01]  /*9ff20*/  SEL R4, R4, RZ, !P0 ;  /* 0x000000ff04047207 */ /* 0x000fe20004000000 */
[----:B------:R-:W-:Y:S01]  /*9ff30*/  HMMA.1688.F32.TF32 R16, R68, R18, R28 ;  /* 0x000000124410723c */ /* 0x000fe2000008101c */
[----:B------:R-:W-:Y:S02]  /*9ff40*/  LOP3.LUT R33, R197, 0x7f, RZ, 0xc0, !PT ;  /* 0x0000007fc5217812 */ /* 0x000fe400078ec0ff */
[----:B------:R-:W-:Y:S02]  /*9ff50*/  ISETP.GT.AND P3, PT, R64, 0x7f, PT ;  /* 0x0000007f4000780c */ /* 0x000fe40003f64270 */
[----:B------:R-:W-:-:S03]  /*9ff60*/  ISETP.GE.AND P1, PT, R33, R64, PT ;  /* 0x000000402100720c */ /* 0x000fc60003f26270 */
[----:B------:R-:W-:Y:S01]  /*9ff70*/  HMMA.1688.F32.TF32 R96, R68, R98, R24 ;  /* 0x000000624460723c */ /* 0x000fe20000081018 */
[----:B--2---:R-:W-:Y:S02]  /*9ff80*/  IADD3 R20, P2, R6, UR10, RZ ;  /* 0x0000000a06147c10 */ /* 0x004fe4000ff5e0ff */
[----:B------:R-:W-:Y:S02]  /*9ff90*/  SEL R6, RZ, 0x4, !P6 ;  /* 0x00000004ff067807 */ /* 0x000fe40007000000 */
[----:B------:R-:W-:Y:S02]  /*9ffa0*/  IADD3.X R7, R7, UR6, RZ, P2, !PT ;  /* 0x0000000607077c10 */ /* 0x000fe400097fe4ff */
[----:B------:R-:W-:Y:S02]  /*9ffb0*/  ISETP.NE.U32.AND P2, PT, R3, RZ, PT ;  /* 0x000000ff0300720c */ /* 0x000fe40003f45070 */
[----:B------:R-:W-:Y:S02]  /*9ffc0*/  SEL R3, R6, RZ, !P0 ;  /* 0x000000ff06037207 */ /* 0x000fe40004000000 */
[----:B------:R-:W-:-:S02]  /*9ffd0*/  SEL R6, RZ, 0x4, !P3 ;  /* 0x00000004ff067807 */ /* 0x000fc40005800000 */
[----:B----4-:R-:W-:-:S05]  /*9ffe0*/  IADD3 R21, P4, R21, R199, RZ ;  /* 0x000000c715157210 */ /* 0x010fca0007f9e0ff */
[----:B------:R1:W-:Y:S01]  /*9fff0*/  STL [R1+0x2130], R21 ;  /* 0x0021301501007387 */ /* 0x0003e20000100800 */
[----:B---3--:R-:W-:Y:S01]  /*a0000*/  IADD3 R22, P5, R22, R199, RZ ;  /* 0x000000c716167210 */ /* 0x008fe20007fbe0ff */
[--C-:B------:R-:W-:Y:S01]  /*a0010*/  IMAD.X R44, R44, 0x1, R0.reuse, P4 ;  /* 0x000000012c2c7824 */ /* 0x100fe200020e0600 */
[----:B------:R-:W-:Y:S02]  /*a0020*/  ISETP.NE.U32.AND P4, PT, R3, RZ, PT ;  /* 0x000000ff0300720c */ /* 0x000fe40003f85070 */
[----:B------:R-:W-:Y:S01]  /*a0030*/  SEL R3, R5, RZ, !P0 ;  /* 0x000000ff05037207 */ /* 0x000fe20004000000 */
[----:B------:R-:W-:Y:S01]  /*a0040*/  IMAD.X R34, R34, 0x1, R0, P5 ;  /* 0x0000000122227824 */ /* 0x000fe200028e0600 */
[----:B------:R-:W-:Y:S01]  /*a0050*/  ISETP.NE.U32.AND P5, PT, R4, RZ, PT ;  /* 0x000000ff0400720c */ /* 0x000fe20003fa5070 */
[----:B------:R-:W-:Y:S02]  /*a0060*/  IMAD.MOV.U32 R4, RZ, RZ, R21 ;  /* 0x000000ffff047224 */ /* 0x000fe400078e0015 */
[----:B------:R-:W-:Y:S01]  /*a0070*/  IMAD.MOV.U32 R5, RZ, RZ, R44 ;  /* 0x000000ffff057224 */ /* 0x000fe200078e002c */
[----:B------:R-:W-:Y:S04]  /*a0080*/  STL [R1+0x1cdc], R22 ;  /* 0x001cdc1601007387 */ /* 0x000fe80000100800 */
[----:B------:R-:W-:Y:S04]  /*a0090*/  STL [R1+0x212c], R44 ;  /* 0x00212c2c01007387 */ /* 0x000fe80000100800 */
[----:B------:R2:W-:Y:S04]  /*a00a0*/  STL [R1+0x1cd0], R34 ;  /* 0x001cd02201007387 */ /* 0x0005e80000100800 */
[----:B------:R3:W-:Y:S04]  /*a00b0*/  LDGSTS.E [R2+0x37800], [R4.64], P2 ;  /* 0x3780000004027fae */ /* 0x0007e80009121848 */
[----:B-1----:R-:W4:Y:S01]  /*a00c0*/  LDL.LU R21, [R1+0x2118] ;  /* 0x0021180001157983 */ /* 0x002f220000300800 */
[----:B---3--:R-:W-:-:S03]  /*a00d0*/  MOV R5, R34 ;  /* 0x0000002200057202 */ /* 0x008fc60000000f00 */
[----:B--2---:R-:W2:Y:S01]  /*a00e0*/  LDL.LU R34, [R1+0x1cc0] ;  /* 0x001cc00001227983 */ /* 0x004ea20000300800 */
[----:B------:R-:W-:-:S03]  /*a00f0*/  IMAD.MOV.U32 R4, RZ, RZ, R22 ;  /* 0x000000ffff047224 */ /* 0x000fc600078e0016 */
[----:B------:R-:W3:Y:S04]  /*a0100*/  LDL.LU R31, [R1+0x2114] ;  /* 0x00211400011f7983 */ /* 0x000ee80000300800 */
[----:B------:R-:W3:Y:S01]  /*a0110*/  LDL.LU R30, [R1+0x1cb8] ;  /* 0x001cb800011e7983 */ /* 0x000ee20000300800 */
[----:B------:R-:W-:-:S03]  /*a0120*/  ISETP.NE.U32.AND P3, PT, R3, RZ, PT ;  /* 0x000000ff0300720c */ /* 0x000fc60003f65070 */
[----:B------:R-:W3:Y:S01]  /*a0130*/  LDL.LU R24, [R1+0x1cc4] ;  /* 0x001cc40001187983 */ /* 0x000ee20000300800 */
[----:B------:R-:W-:-:S03]  /*a0140*/  SEL R3, RZ, 0x4, P1 ;  /* 0x00000004ff037807 */ /* 0x000fc60000800000 */
[----:B------:R-:W3:Y:S01]  /*a0150*/  LDL.LU R29, [R1+0x210c] ;  /* 0x00210c00011d7983 */ /* 0x000ee20000300800 */
[----:B------:R-:W-:-:S03]  /*a0160*/  IADD3 R38, P1, R38, R199, RZ ;  /* 0x000000c726267210 */ /* 0x000fc60007f3e0ff */
[----:B------:R-:W3:Y:S04]  /*a0170*/  LDL.LU R22, [R1+0x2110] ;  /* 0x0021100001167983 */ /* 0x000ee80000300800 */
[----:B------:R1:W-:Y:S01]  /*a0180*/  LDGSTS.E [R2+0x37c00], [R4.64], P2 ;  /* 0x37c0000004027fae */ /* 0x0003e20009121848 */
[----:B------:R-:W-:-:S03]  /*a0190*/  IADD3 R36, P2, R36, R199, RZ ;  /* 0x000000c724247210 */ /* 0x000fc60007f5e0ff */
[----:B------:R-:W3:Y:S01]  /*a01a0*/  LDL.LU R26, [R1+0x1cbc] ;  /* 0x001cbc00011a7983 */ /* 0x000ee20000300800 */
[--C-:B------:R-:W-:Y:S02]  /*a01b0*/  IMAD.X R39, R39, 0x1, R0.reuse, P1 ;  /* 0x0000000127277824 */ /* 0x100fe400008e0600 */
[----:B------:R-:W-:Y:S01]  /*a01c0*/  IMAD.X R37, R37, 0x1, R0, P2 ;  /* 0x0000000125257824 */ /* 0x000fe200010e0600 */
[----:B------:R-:W3:Y:S04]  /*a01d0*/  LDL.LU R27, [R1+0x2108] ;  /* 0x00210800011b7983 */ /* 0x000ee80000300800 */
[----:B------:R-:W-:Y:S04]  /*a01e0*/  STL [R1+0x2128], R38 ;  /* 0x0021282601007387 */ /* 0x000fe80000100800 */
[----:B------:R-:W-:Y:S04]  /*a01f0*/  STL [R1+0x1cd4], R36 ;  /* 0x001cd42401007387 */ /* 0x000fe80000100800 */
[----:B------:R-:W-:Y:S04]  /*a0200*/  STL [R1+0x2124], R39 ;  /* 0x0021242701007387 */ /* 0x000fe80000100800 */
[----:B------:R-:W-:Y:S04]  /*a0210*/  STL [R1+0x1cc8], R37 ;  /* 0x001cc82501007387 */ /* 0x000fe80000100800 */
[----:B------:R-:W3:Y:S01]  /*a0220*/  LDL.LU R28, [R1+0x1cb4] ;  /* 0x001cb400011c7983 */ /* 0x000ee20000300800 */
[----:B------:R-:W-:-:S02]  /*a0230*/  IADD3 R23, P2, R23, R199, RZ ;  /* 0x000000c717177210 */ /* 0x000fc40007f5e0ff */
[----:B-1----:R-:W-:-:S03]  /*a0240*/  SEL R4, R6, RZ, !P0 ;  /* 0x000000ff06047207 */ /* 0x002fc60004000000 */
[----:B------:R1:W-:Y:S04]  /*a0250*/  STL [R1+0x2120], R23 ;  /* 0x0021201701007387 */ /* 0x0003e80000100800 */
[----:B------:R-:W3:Y:S04]  /*a0260*/  LDL.LU R25, [R1+0x2100] ;  /* 0x0021000001197983 */ /* 0x000ee80000300800 */
[----:B------:R-:W3:Y:S01]  /*a0270*/  LDL.LU R6, [R1+0x2104] ;  /* 0x0021040001067983 */ /* 0x000ee20000300800 */
[----:B------:R-:W-:Y:S01]  /*a0280*/  SEL R3, R3, RZ, !P0 ;  /* 0x000000ff03037207 */ /* 0x000fe20004000000 */
[----:B------:R-:W-:Y:S01]  /*a0290*/  IMAD.MOV.U32 R5, RZ, RZ, R39 ;  /* 0x000000ffff057224 */ /* 0x000fe200078e0027 */
[----:B------:R-:W-:Y:S01]  /*a02a0*/  ISETP.NE.U32.AND P0, PT, R4, RZ, PT ;  /* 0x000000ff0400720c */ /* 0x000fe20003f05070 */
[----:B------:R-:W-:Y:S01]  /*a02b0*/  IMAD.MOV.U32 R4, RZ, RZ, R38 ;  /* 0x000000ffff047224 */ /* 0x000fe200078e0026 */
[----:B------:R-:W1:Y:S01]  /*a02c0*/  S2R R198, SR_TID.X ;  /* 0x0000000000c67919 */ /* 0x000e620000002100 */
[----:B------:R-:W-:-:S03]  /*a02d0*/  IMAD.X R35, R35, 0x1, R0, P2 ;  /* 0x0000000123237824 */ /* 0x000fc600010e0600 */
[----:B------:R1:W-:Y:S01]  /*a02e0*/  LDGSTS.E [R2+0x39800], [R4.64], P4 ;  /* 0x3980000004027fae */ /* 0x0003e2000a121848 */
[----:B------:R-:W-:-:S03]  /*a02f0*/  IADD3 R32, P2, R32, R199, RZ ;  /* 0x000000c720207210 */ /* 0x000fc60007f5e0ff */
[----:B------:R-:W-:Y:S01]  /*a0300*/  STL [R1+0x211c], R35 ;  /* 0x00211c2301007387 */ /* 0x000fe20000100800 */
[----:B-1----:R-:W-:Y:S02]  /*a0310*/  IMAD.MOV.U32 R4, RZ, RZ, R36 ;  /* 0x000000ffff047224 */ /* 0x002fe400078e0024 */
[----:B------:R-:W-:Y:S01]  /*a0320*/  IMAD.MOV.U32 R5, RZ, RZ, R37 ;  /* 0x000000ffff057224 */ /* 0x000fe200078e0025 */
[----:B------:R-:W-:Y:S04]  /*a0330*/  STL [R1+0x1ccc], R32 ;  /* 0x001ccc2001007387 */ /* 0x000fe80000100800 */
[----:B------:R1:W-:Y:S02]  /*a0340*/  LDGSTS.E [R2+0x39c00], [R4.64], P4 ;  /* 0x39c0000004027fae */ /* 0x0003e4000a121848 */
[----:B-1----:R-:W-:Y:S01]  /*a0350*/  MOV R4, R23 ;  /* 0x0000001700047202 */ /* 0x002fe20000000f00 */
[----:B------:R-:W-:Y:S01]  /*a0360*/  IMAD.MOV.U32 R5, RZ, RZ, R35 ;  /* 0x000000ffff057224 */ /* 0x000fe200078e0023 */
[----:B------:R-:W3:Y:S04]  /*a0370*/  LDL.LU R23, [R1+0x20f8] ;  /* 0x0020f80001177983 */ /* 0x000ee80000300800 */
[----:B------:R1:W-:Y:S02]  /*a0380*/  LDGSTS.E [R2+0x3b800], [R4.64], P5 ;  /* 0x3b80000004027fae */ /* 0x0003e4000a921848 */
[----:B-1----:R-:W-:Y:S01]  /*a0390*/  IMAD.MOV.U32 R4, RZ, RZ, R32 ;  /* 0x000000ffff047224 */ /* 0x002fe200078e0020 */
[----:B------:R-:W-:Y:S01]  /*a03a0*/  ISETP.NE.U32.AND P1, PT, R3, RZ, PT ;  /* 0x000000ff0300720c */ /* 0x000fe20003f25070 */
[----:B------:R-:W-:Y:S01]  /*a03b0*/  IMAD.U32 R3, RZ, RZ, UR5 ;  /* 0x00000005ff037e24 */ /* 0x000fe2000f8e00ff */
[----:B----4-:R-:W-:-:S05]  /*a03c0*/  IADD3 R21, P4, R21, R199, RZ ;  /* 0x000000c715157210 */ /* 0x010fca0007f9e0ff */
[----:B------:R-:W-:Y:S01]  /*a03d0*/  STL [R1+0x2118], R21 ;  /* 0x0021181501007387 */ /* 0x000fe20000100800 */
[----:B--2---:R-:W-:-:S04]  /*a03e0*/  IMAD.X R34, R34, 0x1, R0, P2 ;  /* 0x0000000122227824 */ /* 0x004fc800010e0600 */
[----:B------:R-:W-:Y:S01]  /*a03f0*/  IMAD.MOV.U32 R5, RZ, RZ, R34 ;  /* 0x000000ffff057224 */ /* 0x000fe200078e0022 */
[----:B------:R1:W-:Y:S01]  /*a0400*/  STL [R1+0x1cc0], R34 ;  /* 0x001cc02201007387 */ /* 0x0003e20000100800 */
[----:B---3--:R-:W-:-:S03]  /*a0410*/  IMAD.X R31, R31, 0x1, R0, P4 ;  /* 0x000000011f1f7824 */ /* 0x008fc600020e0600 */
[----:B------:R2:W-:Y:S04]  /*a0420*/  LDGSTS.E [R2+0x3bc00], [R4.64], P5 ;  /* 0x3bc0000004027fae */ /* 0x0005e8000a921848 */
[----:B-1----:R-:W3:Y:S01]  /*a0430*/  LDL.LU R34, [R1+0x20fc] ;  /* 0x0020fc0001227983 */ /* 0x002ee20000300800 */
[-C--:B------:R-:W-:Y:S02]  /*a0440*/  IADD3 R24, P2, R24, R199.reuse, RZ ;  /* 0x000000c718187210 */ /* 0x080fe40007f5e0ff */
[-C--:B------:R-:W-:Y:S01]  /*a0450*/  IADD3 R22, P4, R22, R199.reuse, RZ ;  /* 0x000000c716167210 */ /* 0x080fe20007f9e0ff */
[----:B--2---:R-:W-:Y:S02]  /*a0460*/  IMAD.MOV.U32 R4, RZ, RZ, R21 ;  /* 0x000000ffff047224 */ /* 0x004fe400078e0015 */
[----:B------:R-:W-:Y:S01]  /*a0470*/  IMAD.MOV.U32 R5, RZ, RZ, R31 ;  /* 0x000000ffff057224 */ /* 0x000fe200078e001f */
[----:B------:R-:W-:Y:S01]  /*a0480*/  STL [R1+0x1cc4], R24 ;  /* 0x001cc41801007387 */ /* 0x000fe20000100800 */
[----:B------:R-:W-:Y:S01]  /*a0490*/  IMAD.X R30, R30, 0x1, R0, P2 ;  /* 0x000000011e1e7824 */ /* 0x000fe200010e0600 */
[----:B------:R-:W-:-:S02]  /*a04a0*/  IADD3 R26, P2, R26, R199, RZ ;  /* 0x000000c71a1a7210 */ /* 0x000fc40007f5e0ff */
[----:B------:R-:W-:Y:S01]  /*a04b0*/  STL [R1+0x2114], R31 ;  /* 0x0021141f01007387 */ /* 0x000fe20000100800 */
[----:B------:R-:W-:Y:S02]  /*a04c0*/  SHF.R.S32.HI R199, RZ, 0x7, R198 ;  /* 0x00000007ffc77819 */ /* 0x000fe400000114c6 */
[----:B------:R-:W-:Y:S01]  /*a04d0*/  LOP3.LUT R198, R198, 0x7f, RZ, 0xc0, !PT ;  /* 0x0000007fc6c67812 */ /* 0x000fe200078ec0ff */
[----:B------:R-:W2:Y:S01]  /*a04e0*/  LDL.LU R21, [R1+0x20f0] ;  /* 0x0020f00001157983 */ /* 0x000ea20000300800 */
[----:B------:R-:W-:-:S03]  /*a04f0*/  IMAD.X R29, R29, 0x1, R0, P4 ;  /* 0x000000011d1d7824 */ /* 0x000fc600020e0600 */
[----:B------:R-:W-:Y:S04]  /*a0500*/  STL [R1+0x2110], R22 ;  /* 0x0021101601007387 */ /* 0x000fe80000100800 */
[----:B------:R1:W-:Y:S04]  /*a0510*/  LDGSTS.E [R2+0x3d800], [R4.64], P3 ;  /* 0x3d80000004027fae */ /* 0x0003e80009921848 */
[----:B------:R4:W-:Y:S01]  /*a0520*/  STL [R1+0x1cb8], R30 ;  /* 0x001cb81e01007387 */ /* 0x0009e20000100800 */
[----:B------:R-:W-:-:S03]  /*a0530*/  SGXT R199, R199, 0x1 ;  /* 0x00000001c7c7781a */ /* 0x000fc60000000200 */
[----:B------:R-:W2:Y:S01]  /*a0540*/  LDL.LU R32, [R1+0x20f4] ;  /* 0x0020f40001207983 */ /* 0x000ea20000300800 */
[----:B-1----:R-:W-:Y:S01]  /*a0550*/  MOV R4, R24 ;  /* 0x0000001800047202 */ /* 0x002fe20000000f00 */
[----:B------:R-:W-:Y:S02]  /*a0560*/  IMAD.MOV.U32 R5, RZ, RZ, R30 ;  /* 0x000000ffff057224 */ /* 0x000fe400078e001e */
[----:B------:R-:W-:Y:S01]  /*a0570*/  STL [R1+0x1cbc], R26 ;  /* 0x001cbc1a01007387 */ /* 0x000fe20000100800 */
[----:B----4-:R-:W-:-:S03]  /*a0580*/  IMAD.SHL.U32 R30, R198, 0x4, RZ ;  /* 0x00000004c61e7824 */ /* 0x010fc600078e00ff */
[----:B------:R-:W4:Y:S01]  /*a0590*/  LDL.LU R24, [R1+0x20e8] ;  /* 0x0020e80001187983 */ /* 0x000f220000300800 */
[----:B------:R-:W-:-:S03]  /*a05a0*/  IMAD.X R28, R28, 0x1, R0, P2 ;  /* 0x000000011c1c7824 */ /* 0x000fc600010e0600 */
[----:B------:R1:W-:Y:S01]  /*a05b0*/  LDGSTS.E [R2+0x3dc00], [R4.64], P3 ;  /* 0x3dc0000004027fae */ /* 0x0003e20009921848 */
[----:B------:R-:W-:-:S03]  /*a05c0*/  IADD3 R27, P3, R27, UR10, RZ ;  /* 0x0000000a1b1b7c10 */ /* 0x000fc6000ff7e0ff */
[----:B------:R1:W-:Y:S01]  /*a05d0*/  STL [R1+0x210c], R29 ;  /* 0x00210c1d01007387 */ /* 0x0003e20000100800 */
[----:B------:R-:W-:Y:S01]  /*a05e0*/  LOP3.LUT R30, R30, 0x210, R199, 0x78, !PT ;  /* 0x000002101e1e7812 */ /* 0x000fe200078e78c7 */
[----:B-1----:R-:W-:Y:S02]  /*a05f0*/  IMAD.MOV.U32 R5, RZ, RZ, R29 ;  /* 0x000000ffff057224 */ /* 0x002fe400078e001d */
[----:B------:R-:W4:Y:S01]  /*a0600*/  LDL.LU R29, [R1+0x20ec] ;  /* 0x0020ec00011d7983 */ /* 0x000f220000300800 */
[----:B------:R-:W-:-:S03]  /*a0610*/  IMAD.MOV.U32 R4, RZ, RZ, R22 ;  /* 0x000000ffff047224 */ /* 0x000fc600078e0016 */
[----:B------:R-:W-:Y:S01]  /*a0620*/  STL [R1+0x2108], R27 ;  /* 0x0021081b01007387 */ /* 0x000fe20000100800 */
[----:B------:R-:W-:-:S03]  /*a0630*/  IMAD R3, R3, 0x40000, R30 ;  /* 0x0004000003037824 */ /* 0x000fc600078e021e */
[----:B------:R1:W-:Y:S04]  /*a0640*/  STL [R1+0x1cb4], R28 ;  /* 0x001cb41c01007387 */ /* 0x0003e80000100800 */
[----:B------:R-:W4:Y:S04]  /*a0650*/  LDL.LU R22, [R1+0x20e0] ;  /* 0x0020e00001167983 */ /* 0x000f280000300800 */
[----:B------:R-:W4:Y:S01]  /*a0660*/  LDL.LU R30, [R1+0x20e4] ;  /* 0x0020e400011e7983 */ /* 0x000f220000300800 */
[----:B------:R-:W-:Y:S02]  /*a0670*/  IADD3 R25, P2, R25, UR10, RZ ;  /* 0x0000000a19197c10 */ /* 0x000fe4000ff5e0ff */
[----:B------:R-:W-:Y:S01]  /*a0680*/  IADD3.X R6, R6, UR6, RZ, P3, !PT ;  /* 0x0000000606067c10 */ /* 0x000fe20009ffe4ff */
[----:B------:R1:W-:Y:S04]  /*a0690*/  LDGSTS.E [R2+0x3f800], [R4.64], P0 ;  /* 0x3f80000004027fae */ /* 0x0003e80008121848 */
[----:B------:R-:W-:Y:S04]  /*a06a0*/  STL [R1+0x2100], R25 ;  /* 0x0021001901007387 */ /* 0x000fe80000100800 */
[----:B------:R1:W-:Y:S02]  /*a06b0*/  STL [R1+0x2104], R6 ;  /* 0x0021040601007387 */ /* 0x0003e40000100800 */
[----:B-1----:R-:W-:Y:S01]  /*a06c0*/  MOV R5, R28 ;  /* 0x0000001c00057202 */ /* 0x002fe20000000f00 */
[----:B------:R-:W-:Y:S01]  /*a06d0*/  IMAD.MOV.U32 R4, RZ, RZ, R26 ;  /* 0x000000ffff047224 */ /* 0x000fe200078e001a */
[----:B------:R-:W4:Y:S04]  /*a06e0*/  LDL.LU R28, [R1+0x20dc] ;  /* 0x0020dc00011c7983 */ /* 0x000f280000300800 */
[----:B------:R-:W4:Y:S04]  /*a06f0*/  LDL.LU R26, [R1+0x20d8] ;  /* 0x0020d800011a7983 */ /* 0x000f280000300800 */
[----:B------:R1:W-:Y:S01]  /*a0700*/  LDGSTS.E [R2+0x3fc00], [R4.64], P0 ;  /* 0x3fc0000004027fae */ /* 0x0003e20008121848 */
[----:B------:R-:W-:-:S03]  /*a0710*/  IADD3 R23, P0, R23, UR10, RZ ;  /* 0x0000000a17177c10 */ /* 0x000fc6000ff1e0ff */
[----:B------:R-:W0:Y:S04]  /*a0720*/  LDGDEPBAR ;  /* 0x00000000000079af */ /* 0x000e280000000000 */
[----:B------:R-:W-:Y:S04]  /*a0730*/  STL [R1+0x20f8], R23 ;  /* 0x0020f81701007387 */ /* 0x000fe80000100800 */
[----:B------:R-:W4:Y:S01]  /*a0740*/  LDL.LU R31, [R1+0x20d4] ;  /* 0x0020d400011f7983 */ /* 0x000f220000300800 */
[----:B-1----:R-:W-:Y:S01]  /*a0750*/  IMAD.MOV.U32 R4, RZ, RZ, R27 ;  /* 0x000000ffff047224 */ /* 0x002fe200078e001b */
[C---:B------:R-:W-:Y:S01]  /*a0760*/  IADD3 R2, R3.reuse, 0x100000, RZ ;  /* 0x0010000003027810 */ /* 0x040fe20007ffe0ff */
[----:B------:R-:W-:Y:S01]  /*a0770*/  IMAD.MOV.U32 R5, RZ, RZ, R6 ;  /* 0x000000ffff057224 */ /* 0x000fe200078e0006 */
[----:B------:R-:W-:-:S04]  /*a0780*/  IADD3 R6, R3, 0x100000, RZ ;  /* 0x0010000003067810 */ /* 0x000fc80007ffe0ff */
[----:B------:R1:W-:Y:S02]  /*a0790*/  LDGSTS.E [R2+-0x80000], [R4.64], P1 ;  /* 0x8000000004027fae */ /* 0x0003e40008921848 */
[----:B-1----:R-:W-:Y:S01]  /*a07a0*/  IMAD.MOV.U32 R4, RZ, RZ, R25 ;  /* 0x000000ffff047224 */ /* 0x002fe200078e0019 */
[----:B---3--:R-:W-:-:S05]  /*a07b0*/  IADD3.X R34, R34, UR6, RZ, P2, !PT ;  /* 0x0000000622227c10 */ /* 0x008fca00097fe4ff */
[----:B------:R1:W-:Y:S04]  /*a07c0*/  STL [R1+0x20fc], R34 ;  /* 0x0020fc2201007387 */ /* 0x0003e80000100800 */
[----:B------:R-:W3:Y:S01]  /*a07d0*/  LDL.LU R27, [R1+0x20d0] ;  /* 0x0020d000011b7983 */ /* 0x000ee20000300800 */
[----:B------:R-:W-:-:S03]  /*a07e0*/  IMAD.MOV.U32 R5, RZ, RZ, R34 ;  /* 0x000000ffff057224 */ /* 0x000fc600078e0022 */
[----:B-1----:R-:W3:Y:S01]  /*a07f0*/  LDL.LU R34, [R1+0x20cc] ;  /* 0x0020cc0001227983 */ /* 0x002ee20000300800 */
[----:B--2---:R-:W-:-:S03]  /*a0800*/  IADD3 R21, P2, R21, UR10, RZ ;  /* 0x0000000a15157c10 */ /* 0x004fc6000ff5e0ff */
[----:B------:R1:W-:Y:S04]  /*a0810*/  LDGSTS.E [R6+-0x7f000], [R4.64], P1 ;  /* 0x8100000004067fae */ /* 0x0003e80008921848 */
[----:B------:R-:W-:Y:S01]  /*a0820*/  STL [R1+0x20f0], R21 ;  /* 0x0020f01501007387 */ /* 0x000fe20000100800 */
[----:B------:R-:W-:Y:S01]  /*a0830*/  IADD3.X R32, R32, UR6, RZ, P0, !PT ;  /* 0x0000000620207c10 */ /* 0x000fe200087fe4ff */
[----:B-1----:R-:W-:-:S04]  /*a0840*/  IMAD.MOV.U32 R4, RZ, RZ, R23 ;  /* 0x000000ffff047224 */ /* 0x002fc800078e0017 */
[----:B------:R1:W-:Y:S01]  /*a0850*/  STL [R1+0x20f4], R32 ;  /* 0x0020f42001007387 */ /* 0x0003e20000100800 */
[----:B------:R-:W-:-:S03]  /*a0860*/  IMAD.MOV.U32 R5, RZ, RZ, R32 ;  /* 0x000000ffff057224 */ /* 0x000fc600078e0020 */
[----:B------:R-:W2:Y:S01]  /*a0870*/  LDL.LU R25, [R1+0x20c8] ;  /* 0x0020c80001197983 */ /* 0x000ea20000300800 */
[----:B----4-:R-:W-:-:S03]  /*a0880*/  IADD3 R24, P0, R24, UR10, RZ ;  /* 0x0000000a18187c10 */ /* 0x010fc6000ff1e0ff */
[----:B------:R4:W-:Y:S04]  /*a0890*/  LDGSTS.E [R2+-0x7e000], [R4.64], P1 ;  /* 0x8200000004027fae */ /* 0x0009e80008921848 */
[----:B-1----:R-:W2:Y:S04]  /*a08a0*/  LDL.LU R32, [R1+0x20c4] ;  /* 0x0020c40001207983 */ /* 0x002ea80000300800 */
[----:B------:R-:W-:Y:S01]  /*a08b0*/  STL [R1+0x20e8], R24 ;  /* 0x0020e81801007387 */ /* 0x000fe20000100800 */
[----:B------:R-:W-:-:S05]  /*a08c0*/  IADD3.X R29, R29, UR6, RZ, P2, !PT ;  /* 0x000000061d1d7c10 */ /* 0x000fca00097fe4ff */
[----:B------:R1:W-:Y:S01]  /*a08d0*/  STL [R1+0x20ec], R29 ;  /* 0x0020ec1d01007387 */ /* 0x0003e20000100800 */
[----:B----4-:R-:W-:-:S03]  /*a08e0*/  IMAD.MOV.U32 R5, RZ, RZ, R29 ;  /* 0x000000ffff057224 */ /* 0x010fc600078e001d */
[----:B------:R-:W3:Y:S01]  /*a08f0*/  LDL.LU R23, [R1+0x20c0] ;  /* 0x0020c00001177983 */ /* 0x000ee20000300800 */
[----:B------:R-:W-:Y:S02]  /*a0900*/  IADD3 R22, P2, R22, UR10, RZ ;  /* 0x0000000a16167c10 */ /* 0x000fe4000ff5e0ff */
[----:B------:R-:W-:Y:S01]  /*a0910*/  IADD3.X R30, R30, UR6, RZ, P0, !PT ;  /* 0x000000061e1e7c10 */ /* 0x000fe200087fe4ff */
[----:B-1----:R-:W3:Y:S01]  /*a0920*/  LDL.LU R29, [R1+0x20bc] ;  /* 0x0020bc00011d7983 */ /* 0x002ee20000300800 */
[----:B------:R-:W-:-:S03]  /*a0930*/  IMAD.MOV.U32 R4, RZ, RZ, R21 ;  /* 0x000000ffff047224 */ /* 0x000fc600078e0015 */
[----:B------:R-:W-:Y:S04]  /*a0940*/  STL [R1+0x20e0], R22 ;  /* 0x0020e01601007387 */ /* 0x000fe80000100800 */
[----:B------:R1:W-:Y:S04]  /*a0950*/  STL [R1+0x20e4], R30 ;  /* 0x0020e41e01007387 */ /* 0x0003e80000100800 */
[----:B------:R-:W3:Y:S04]  /*a0960*/  LDL.LU R21, [R1+0x20b8] ;  /* 0x0020b80001157983 */ /* 0x000ee80000300800 */
[----:B------:R1:W-:Y:S01]  /*a0970*/  LDGSTS.E [R6+-0x7d000], [R4.64], P1 ;  /* 0x8300000004067fae */ /* 0x0003e20008921848 */
[----:B------:R-:W-:-:S02]  /*a0980*/  IADD3.X R28, R28, UR6, RZ, P2, !PT ;  /* 0x000000061c1c7c10 */ /* 0x000fc400097fe4ff */
[----:B------:R-:W-:Y:S01]  /*a0990*/  IADD3 R26, P0, R26, UR10, RZ ;  /* 0x0000000a1a1a7c10 */ /* 0x000fe2000ff1e0ff */
[----:B-1----:R-:W-:Y:S02]  /*a09a0*/  IMAD.MOV.U32 R5, RZ, RZ, R30 ;  /* 0x000000ffff057224 */ /* 0x002fe400078e001e */
[----:B------:R-:W3:Y:S01]  /*a09b0*/  LDL.LU R30, [R1+0x20b4] ;  /* 0x0020b400011e7983 */ /* 0x000ee20000300800 */
[----:B------:R-:W-:-:S03]  /*a09c0*/  MOV R4, R24 ;  /* 0x0000001800047202 */ /* 0x000fc60000000f00 */
[----:B------:R-:W-:Y:S04]  /*a09d0*/  STL [R1+0x20d8], R26 ;  /* 0x0020d81a01007387 */ /* 0x000fe80000100800 */
[----:B------:R1:W-:Y:S04]  /*a09e0*/  STL [R1+0x20dc], R28 ;  /* 0x0020dc1c01007387 */ /* 0x0003e80000100800 */
[----:B------:R-:W3:Y:S01]  /*a09f0*/  LDL.LU R24, [R1+0x20b0] ;  /* 0x0020b00001187983 */ /* 0x000ee20000300800 */
[----:B------:R-:W-:-:S03]  /*a0a00*/  IADD3.X R31, R31, UR6, RZ, P0, !PT ;  /* 0x000000061f1f7c10 */ /* 0x000fc600087fe4ff */
[----:B------:R1:W-:Y:S02]  /*a0a10*/  LDGSTS.E [R2+-0x7c000], [R4.64], P1 ;  /* 0x8400000004027fae */ /* 0x0003e40008921848 */
[----:B-1----:R-:W-:Y:S02]  /*a0a20*/  IMAD.MOV.U32 R5, RZ, RZ, R28 ;  /* 0x000000ffff057224 */ /* 0x002fe400078e001c */
[----:B------:R-:W3:Y:S01]  /*a0a30*/  LDL.LU R28, [R1+0x20ac] ;  /* 0x0020ac00011c7983 */ /* 0x000ee20000300800 */
[----:B------:R-:W-:-:S05]  /*a0a40*/  IMAD.MOV.U32 R4, RZ, RZ, R22 ;  /* 0x000000ffff047224 */ /* 0x000fca00078e0016 */
[----:B------:R1:W-:Y:S02]  /*a0a50*/  LDGSTS.E [R6+-0x7b000], [R4.64], P1 ;  /* 0x8500000004067fae */ /* 0x0003e40008921848 */
[----:B-1----:R-:W-:Y:S02]  /*a0a60*/  IMAD.MOV.U32 R4, RZ, RZ, R26 ;  /* 0x000000ffff047224 */ /* 0x002fe400078e001a */
[----:B------:R-:W-:-:S05]  /*a0a70*/  IMAD.MOV.U32 R5, RZ, RZ, R31 ;  /* 0x000000ffff057224 */ /* 0x000fca00078e001f */
[----:B------:R1:W-:Y:S01]  /*a0a80*/  LDGSTS.E [R2+-0x7a000], [R4.64], P1 ;  /* 0x8600000004027fae */ /* 0x0003e20008921848 */
[----:B---3--:R-:W-:-:S05]  /*a0a90*/  IADD3 R27, P2, R27, UR10, RZ ;  /* 0x0000000a1b1b7c10 */ /* 0x008fca000ff5e0ff */
[----:B------:R-:W-:Y:S04]  /*a0aa0*/  STL [R1+0x20d0], R27 ;  /* 0x0020d01b01007387 */ /* 0x000fe80000100800 */
[----:B------:R3:W-:Y:S04]  /*a0ab0*/  STL [R1+0x20d4], R31 ;  /* 0x0020d41f01007387 */ /* 0x0007e80000100800 */
[----:B------:R-:W4:Y:S01]  /*a0ac0*/  LDL.LU R22, [R1+0x20a8] ;  /* 0x0020a80001167983 */ /* 0x000f220000300800 */
[----:B------:R-:W-:-:S03]  /*a0ad0*/  IADD3.X R34, R34, UR6, RZ, P2, !PT ;  /* 0x0000000622227c10 */ /* 0x000fc600097fe4ff */
[----:B------:R-:W4:Y:S01]  /*a0ae0*/  LDL.LU R26, [R1+0x20a4] ;  /* 0x0020a400011a7983 */ /* 0x000f220000300800 */
[----:B-1----:R-:W-:Y:S02]  /*a0af0*/  IMAD.MOV.U32 R4, RZ, RZ, R27 ;  /* 0x000000ffff047224 */ /* 0x002fe400078e001b */
[----:B------:R-:W-:-:S05]  /*a0b00*/  IMAD.MOV.U32 R5, RZ, RZ, R34 ;  /* 0x000000ffff057224 */ /* 0x000fca00078e0022 */
[----:B------:R1:W-:Y:S01]  /*a0b10*/  LDGSTS.E [R6+-0x79000], [R4.64], P1 ;  /* 0x8700000004067fae */ /* 0x0003e20008921848 */
[----:B--2---:R-:W-:-:S05]  /*a0b20*/  IADD3 R25, P0, R25, UR10, RZ ;  /* 0x0000000a19197c10 */ /* 0x004fca000ff1e0ff */
[----:B------:R-:W-:Y:S01]  /*a0b30*/  STL [R1+0x20c8], R25 ;  /* 0x0020c81901007387 */ /* 0x000fe20000100800 */
[----:B------:R-:W-:-:S03]  /*a0b40*/  IADD3.X R32, R32, UR6, RZ, P0, !PT ;  /* 0x0000000620207c10 */ /* 0x000fc600087fe4ff */
[----:B------:R2:W-:Y:S04]  /*a0b50*/  STL [R1+0x20cc], R34 ;  /* 0x0020cc2201007387 */ /* 0x0005e80000100800 */
[----:B---3--:R-:W3:Y:S04]  /*a0b60*/  LDL.LU R31, [R1+0x20a0] ;  /* 0x0020a000011f7983 */ /* 0x008ee80000300800 */
[----:B--2---:R-:W3:Y:S01]  /*a0b70*/  LDL.LU R34, [R1+0x209c] ;  /* 0x00209c0001227983 */ /* 0x004ee20000300800 */
[----:B------:R-:W-:-:S05]  /*a0b80*/  IADD3 R23, P2, R23, UR10, RZ ;  /* 0x0000000a17177c10 */ /* 0x000fca000ff5e0ff */
[----:B------:R-:W-:Y:S04]  /*a0b90*/  STL [R1+0x20c0], R23 ;  /* 0x0020c01701007387 */ /* 0x000fe80000100800 */
[----:B------:R1:W-:Y:S01]  /*a0ba0*/  STL [R1+0x20c4], R32 ;  /* 0x0020c42001007387 */ /* 0x0003e20000100800 */
[----:B------:R-:W-:-:S03]  /*a0bb0*/  IADD3.X R29, R29, UR6, RZ, P2, !PT ;  /* 0x000000061d1d7c10 */ /* 0x000fc600097fe4ff */
[----:B------:R-:W3:Y:S01]  /*a0bc0*/  LDL.LU R27, [R1+0x2098] ;  /* 0x00209800011b7983 */ /* 0x000ee20000300800 */
[----:B-1----:R-:W-:Y:S01]  /*a0bd0*/  MOV R5, R32 ;  /* 0x0000002000057202 */ /* 0x002fe20000000f00 */
[----:B------:R-:W-:Y:S02]  /*a0be0*/  IMAD.MOV.U32 R4, RZ, RZ, R25 ;  /* 0x000000ffff047224 */ /* 0x000fe400078e0019 */
[----:B------:R-:W3:Y:S01]  /*a0bf0*/  LDL.LU R32, [R1+0x2094] ;  /* 0x0020940001207983 */ /* 0x000ee20000300800 */
[----:B------:R-:W-:-:S03]  /*a0c00*/  IADD3 R21, P0, R21, UR10, RZ ;  /* 0x0000000a15157c10 */ /* 0x000fc6000ff1e0ff */
[----:B------:R1:W-:Y:S04]  /*a0c10*/  LDGSTS.E [R2+-0x78000], [R4.64], P1 ;  /* 0x8800000004027fae */ /* 0x0003e80008921848 */
[----:B------:R-:W-:Y:S04]  /*a0c20*/  STL [R1+0x20b8], R21 ;  /* 0x0020b81501007387 */ /* 0x000fe80000100800 */
[----:B------:R1:W-:Y:S04]  /*a0c30*/  STL [R1+0x20bc], R29 ;  /* 0x0020bc1d01007387 */ /* 0x0003e80000100800 */
[----:B------:R-:W3:Y:S01]  /*a0c40*/  LDL.LU R25, [R1+0x2090] ;  /* 0x0020900001197983 */ /* 0x000ee20000300800 */
[----:B-1----:R-:W-:Y:S01]  /*a0c50*/  IMAD.MOV.U32 R5, RZ, RZ, R29 ;  /* 0x000000ffff057224 */ /* 0x002fe200078e001d */
[----:B------:R-:W-:Y:S01]  /*a0c60*/  IADD3.X R30, R30, UR6, RZ, P0, !PT ;  /* 0x000000061e1e7c10 */ /* 0x000fe200087fe4ff */
[----:B------:R-:W-:Y:S01]  /*a0c70*/  IMAD.MOV.U32 R4, RZ, RZ, R23 ;  /* 0x000000ffff047224 */ /* 0x000fe200078e0017 */
[----:B------:R-:W3:Y:S04]  /*a0c80*/  LDL.LU R29, [R1+0x208c] ;  /* 0x00208c00011d7983 */ /* 0x000ee80000300800 */
[----:B------:R1:W-:Y:S01]  /*a0c90*/  LDGSTS.E [R6+-0x77000], [R4.64], P1 ;  /* 0x8900000004067fae */ /* 0x0003e20008921848 */
[----:B------:R-:W-:-:S05]  /*a0ca0*/  IADD3 R24, P2, R24, UR10, RZ ;  /* 0x0000000a18187c10 */ /* 0x000fca000ff5e0ff */
[----:B------:R-:W-:Y:S04]  /*a0cb0*/  STL [R1+0x20b0], R24 ;  /* 0x0020b01801007387 */ /* 0x000fe80000100800 */
[----:B------:R1:W-:Y:S04]  /*a0cc0*/  STL [R1+0x20b4], R30 ;  /* 0x0020b41e01007387 */ /* 0x0003e80000100800 */
[----:B------:R-:W3:Y:S01]  /*a0cd0*/  LDL.LU R23, [R1+0x2088] ;  /* 0x0020880001177983 */ /* 0x000ee20000300800 */
[----:B-1----:R-:W-:Y:S01]  /*a0ce0*/  IMAD.MOV.U32 R5, RZ, RZ, R30 ;  /* 0x000000ffff057224 */ /* 0x002fe200078e001e */
[----:B------:R-:W-:-:S02]  /*a0cf0*/  IADD3.X R28, R28, UR6, RZ, P2, !PT ;  /* 0x000000061c1c7c10 */ /* 0x000fc400097fe4ff */
[----:B------:R-:W3:Y:S01]  /*a0d00*/  LDL.LU R30, [R1+0x2084] ;  /* 0x00208400011e7983 */ /* 0x000ee20000300800 */
[----:B------:R-:W-:-:S05]  /*a0d10*/  IMAD.MOV.U32 R4, RZ, RZ, R21 ;  /* 0x000000ffff047224 */ /* 0x000fca00078e0015 */
[----:B------:R1:W-:Y:S02]  /*a0d20*/  LDGSTS.E [R2+-0x76000], [R4.64], P1 ;  /* 0x8a00000004027fae */ /* 0x0003e40008921848 */
[----:B-1----:R-:W-:Y:S02]  /*a0d30*/  IMAD.MOV.U32 R4, RZ, RZ, R24 ;  /* 0x000000ffff047224 */ /* 0x002fe400078e0018 */
[----:B------:R-:W-:-:S05]  /*a0d40*/  IMAD.MOV.U32 R5, RZ, RZ, R28 ;  /* 0x000000ffff057224 */ /* 0x000fca00078e001c */
[----:B------:R1:W-:Y:S01]  /*a0d50*/  LDGSTS.E [R6+-0x75000], [R4.64], P1 ;  /* 0x8b00000004067fae */ /* 0x0003e20008921848 */
[----:B----4-:R-:W-:-:S05]  /*a0d60*/  IADD3 R22, P0, R22, UR10, RZ ;  /* 0x0000000a16167c10 */ /* 0x010fca000ff1e0ff */
[----:B------:R-:W-:Y:S04]  /*a0d70*/  STL [R1+0x20a8], R22 ;  /* 0x0020a81601007387 */ /* 0x000fe80000100800 */
[----:B------:R4:W-:Y:S04]  /*a0d80*/  STL [R1+0x20ac], R28 ;  /* 0x0020ac1c01007387 */ /* 0x0009e80000100800 */
[----:B------:R-:W2:Y:S01]  /*a0d90*/  LDL.LU R21, [R1+0x2080] ;  /* 0x0020800001157983 */ /* 0x000ea20000300800 */
[----:B------:R-:W-:-:S03]  /*a0da0*/  IADD3.X R26, R26, UR6, RZ, P0, !PT ;  /* 0x000000061a1a7c10 */ /* 0x000fc600087fe4ff */
[----:B----4-:R-:W4:Y:S02]  /*a0db0*/  LDL.LU R28, [R1+0x207c] ;  /* 0x00207c00011c7983 */ /* 0x010f240000300800 */
[----:B-1----:R-:W-:Y:S02]  /*a0dc0*/  IMAD.MOV.U32 R5, RZ, RZ, R26 ;  /* 0x000000ffff057224 */ /* 0x002fe400078e001a */
[----:B------:R-:W-:-:S05]  /*a0dd0*/  IMAD.MOV.U32 R4, RZ, RZ, R22 ;  /* 0x000000ffff047224 */ /* 0x000fca00078e0016 */
[----:B------:R1:W-:Y:S01]  /*a0de0*/  LDGSTS.E [R2+-0x74000], [R4.64], P1 ;  /* 0x8c00000004027fae */ /* 0x0003e20008921848 */
[----:B---3--:R-:W-:-:S05]  /*a0df0*/  IADD3 R31, P2, R31, UR10, RZ ;  /* 0x0000000a1f1f7c10 */ /* 0x008fca000ff5e0ff */
[----:B------:R-:W-:Y:S01]  /*a0e00*/  STL [R1+0x20a0], R31 ;  /* 0x0020a01f01007387 */ /* 0x000fe20000100800 */
[----:B------:R-:W-:-:S03]  /*a0e10*/  IADD3.X R34, R34, UR6, RZ, P2, !PT ;  /* 0x0000000622227c10 */ /* 0x000fc600097fe4ff */
[----:B------:R3:W-:Y:S04]  /*a0e20*/  STL [R1+0x20a4], R26 ;  /* 0x0020a41a01007387 */ /* 0x0007e80000100800 */
[----:B------:R-:W4:Y:S04]  /*a0e30*/  LDL.LU R24, [R1+0x2078] ;  /* 0x0020780001187983 */ /* 0x000f280000300800 */
[----:B---3--:R-:W4:Y:S01]  /*a0e40*/  LDL.LU R26, [R1+0x2074] ;  /* 0x00207400011a7983 */ /* 0x008f220000300800 */
[----:B------:R-:W-:-:S05]  /*a0e50*/  IADD3 R27, P0, R27, UR10, RZ ;  /* 0x0000000a1b1b7c10 */ /* 0x000fca000ff1e0ff */
[----:B------:R-:W-:Y:S01]  /*a0e60*/  STL [R1+0x2098], R27 ;  /* 0x0020981b01007387 */ /* 0x000fe20000100800 */
[----:B------:R-:W-:-:S03]  /*a0e70*/  IADD3.X R32, R32, UR6, RZ, P0, !PT ;  /* 0x0000000620207c10 */ /* 0x000fc600087fe4ff */
[----:B------:R1:W-:Y:S02]  /*a0e80*/  STL [R1+0x209c], R34 ;  /* 0x00209c2201007387 */ /* 0x0003e40000100800 */
[----:B-1----:R-:W-:Y:S02]  /*a0e90*/  IMAD.MOV.U32 R5, RZ, RZ, R34 ;  /* 0x000000ffff057224 */ /* 0x002fe400078e0022 */
[----:B------:R-:W4:Y:S01]  /*a0ea0*/  LDL.LU R22, [R1+0x2070] ;  /* 0x0020700001167983 */ /* 0x000f220000300800 */
[----:B------:R-:W-:-:S03]  /*a0eb0*/  MOV R4, R31 ;  /* 0x0000001f00047202 */ /* 0x000fc60000000f00 */
[----:B------:R-:W4:Y:S01]  /*a0ec0*/  LDL.LU R34, [R1+0x206c] ;  /* 0x00206c0001227983 */ /* 0x000f220000300800 */
[----:B------:R-:W-:-:S03]  /*a0ed0*/  IADD3 R25, P2, R25, UR10, RZ ;  /* 0x0000000a19197c10 */ /* 0x000fc6000ff5e0ff */
[----:B------:R1:W-:Y:S04]  /*a0ee0*/  LDGSTS.E [R6+-0x73000], [R4.64], P1 ;  /* 0x8d00000004067fae */ /* 0x0003e80008921848 */
[----:B------:R-:W-:Y:S04]  /*a0ef0*/  STL [R1+0x2090], R25 ;  /* 0x0020901901007387 */ /* 0x000fe80000100800 */
[----:B------:R1:W-:Y:S04]  /*a0f00*/  STL [R1+0x2094], R32 ;  /* 0x0020942001007387 */ /* 0x0003e80000100800 */
[----:B------:R-:W4:Y:S01]  /*a0f10*/  LDL.LU R31, [R1+0x2068] ;  /* 0x00206800011f7983 */ /* 0x000f220000300800 */
[----:B------:R-:W-:Y:S01]  /*a0f20*/  IADD3.X R29, R29, UR6, RZ, P2, !PT ;  /* 0x000000061d1d7c10 */ /* 0x000fe200097fe4ff */
[----:B-1----:R-:W-:-:S02]  /*a0f30*/  IMAD.MOV.U32 R5, RZ, RZ, R32 ;  /* 0x000000ffff057224 */ /* 0x002fc400078e0020 */
[----:B------:R-:W-:Y:S01]  /*a0f40*/  IMAD.MOV.U32 R4, RZ, RZ, R27 ;  /* 0x000000ffff047224 */ /* 0x000fe200078e001b */
[----:B------:R-:W4:Y:S04]  /*a0f50*/  LDL.LU R32, [R1+0x2064] ;  /* 0x0020640001207983 */ /* 0x000f280000300800 */
[----:B------:R1:W-:Y:S01]  /*a0f60*/  LDGSTS.E [R2+-0x72000], [R4.64], P1 ;  /* 0x8e00000004027fae */ /* 0x0003e20008921848 */
[----:B------:R-:W-:-:S05]  /*a0f70*/  IADD3 R23, P0, R23, UR10, RZ ;  /* 0x0000000a17177c10 */ /* 0x000fca000ff1e0ff */
[----:B------:R-:W-:Y:S04]  /*a0f80*/  STL [R1+0x2088], R23 ;  /* 0x0020881701007387 */ /* 0x000fe80000100800 */
[----:B------:R1:W-:Y:S04]  /*a0f90*/  STL [R1+0x208c], R29 ;  /* 0x00208c1d01007387 */ /* 0x0003e80000100800 */
[----:B------:R-:W4:Y:S01]  /*a0fa0*/  LDL.LU R27, [R1+0x2060] ;  /* 0x00206000011b7983 */ /* 0x000f220000300800 */
[----:B------:R-:W-:Y:S01]  /*a0fb0*/  IADD3.X R30, R30, UR6, RZ, P0, !PT ;  /* 0x000000061e1e7c10 */ /* 0x000fe200087fe4ff */
[----:B-1----:R-:W-:-:S02]  /*a0fc0*/  IMAD.MOV.U32 R5, RZ, RZ, R29 ;  /* 0x000000ffff057224 */ /* 0x002fc400078e001d */
[----:B------:R-:W-:Y:S01]  /*a0fd0*/  IMAD.MOV.U32 R4, RZ, RZ, R25 ;  /* 0x000000ffff047224 */ /* 0x000fe200078e0019 */
[----:B------:R-:W4:Y:S04]  /*a0fe0*/  LDL.LU R29, [R1+0x205c] ;  /* 0x00205c00011d7983 */ /* 0x000f280000300800 */
[----:B------:R1:W-:Y:S02]  /*a0ff0*/  LDGSTS.E [R6+-0x71000], [R4.64], P1 ;  /* 0x8f00000004067fae */ /* 0x0003e40008921848 */
[----:B-1----:R-:W-:Y:S02]  /*a1000*/  IMAD.MOV.U32 R4, RZ, RZ, R23 ;  /* 0x000000ffff047224 */ /* 0x002fe400078e0017 */
[----:B------:R-:W-:-:S05]  /*a1010*/  IMAD.MOV.U32 R5, RZ, RZ, R30 ;  /* 0x000000ffff057224 */ /* 0x000fca00078e001e */
[----:B------:R1:W-:Y:S01]  /*a1020*/  LDGSTS.E [R2+-0x70000], [R4.64], P1 ;  /* 0x9000000004027fae */ /* 0x0003e20008921848 */
[----:B--2---:R-:W-:-:S05]  /*a1030*/  IADD3 R21, P2, R21, UR10, RZ ;  /* 0x0000000a15157c10 */ /* 0x004fca000ff5e0ff */
[----:B------:R-:W-:Y:S04]  /*a1040*/  STL [R1+0x2080], R21 ;  /* 0x0020801501007387 */ /* 0x000fe80000100800 */
[----:B------:R2:W-:Y:S04]  /*a1050*/  STL [R1+0x2084], R30 ;  /* 0x0020841e01007387 */ /* 0x0005e80000100800 */
[----:B------:R-:W3:Y:S01]  /*a1060*/  LDL.LU R25, [R1+0x2058] ;  /* 0x0020580001197983 */ /* 0x000ee20000300800 */
[----:B----4-:R-:W-:-:S03]  /*a1070*/  IADD3.X R28, R28, UR6, RZ, P2, !PT ;  /* 0x000000061c1c7c10 */ /* 0x010fc600097fe4ff */
[----:B--2---:R-:W2:Y:S01]  /*a1080*/  LDL.LU R30, [R1+0x2054] ;  /* 0x00205400011e7983 */ /* 0x004ea20000300800 */
[----:B-1----:R-:W-:Y:S01]  /*a1090*/  MOV R5, R28 ;  /* 0x0000001c00057202 */ /* 0x002fe20000000f00 */
[----:B------:R-:W-:-:S05]  /*a10a0*/  IMAD.MOV.U32 R4, RZ, RZ, R21 ;  /* 0x000000ffff047224 */ /* 0x000fca00078e0015 */
[----:B------:R1:W-:Y:S01]  /*a10b0*/  LDGSTS.E [R6+-0x6f000], [R4.64], P1 ;  /* 0x9100000004067fae */ /* 0x0003e20008921848 */
[----:B------:R-:W-:-:S05]  /*a10c0*/  IADD3 R24, P0, R24, UR10, RZ ;  /* 0x0000000a18187c10 */ /* 0x000fca000ff1e0ff */
[----:B------:R-:W-:Y:S01]  /*a10d0*/  STL [R1+0x2078], R24 ;  /* 0x0020781801007387 */ /* 0x000fe20000100800 */
[----:B------:R-:W-:-:S03]  /*a10e0*/  IADD3.X R26, R26, UR6, RZ, P0, !PT ;  /* 0x000000061a1a7c10 */ /* 0x000fc600087fe4ff */
[----:B------:R4:W-:Y:S04]  /*a10f0*/  STL [R1+0x207c], R28 ;  /* 0x00207c1c01007387 */ /* 0x0009e80000100800 */
[----:B------:R-:W2:Y:S04]  /*a1100*/  LDL.LU R23, [R1+0x2050] ;  /* 0x0020500001177983 */ /* 0x000ea80000300800 */
[----:B----4-:R-:W3:Y:S01]  /*a1110*/  LDL.LU R28, [R1+0x204c] ;  /* 0x00204c00011c7983 */ /* 0x010ee20000300800 */
[----:B------:R-:W-:-:S05]  /*a1120*/  IADD3 R22, P2, R22, UR10, RZ ;  /* 0x0000000a16167c10 */ /* 0x000fca000ff5e0ff */
[----:B------:R-:W-:Y:S01]  /*a1130*/  STL [R1+0x2070], R22 ;  /* 0x0020701601007387 */ /* 0x000fe20000100800 */
[----:B------:R-:W-:-:S03]  /*a1140*/  IADD3.X R34, R34, UR6, RZ, P2, !PT ;  /* 0x0000000622227c10 */ /* 0x000fc600097fe4ff */
[----:B------:R1:W-:Y:S02]  /*a1150*/  STL [R1+0x2074], R26 ;  /* 0x0020741a01007387 */ /* 0x0003e40000100800 */
[----:B-1----:R-:W-:Y:S02]  /*a1160*/  IMAD.MOV.U32 R5, RZ, RZ, R26 ;  /* 0x000000ffff057224 */ /* 0x002fe400078e001a */
[----:B------:R-:W3:Y:S01]  /*a1170*/  LDL.LU R21, [R1+0x2048] ;  /* 0x0020480001157983 */ /* 0x000ee20000300800 */
[----:B------:R-:W-:-:S03]  /*a1180*/  IMAD.MOV.U32 R4, RZ, RZ, R24 ;  /* 0x000000ffff047224 */ /* 0x000fc600078e0018 */
[----:B------:R-:W3:Y:S01]  /*a1190*/  LDL.LU R26, [R1+0x2044] ;  /* 0x00204400011a7983 */ /* 0x000ee20000300800 */
[----:B------:R-:W-:-:S03]  /*a11a0*/  IADD3 R31, P0, R31, UR10, RZ ;  /* 0x0000000a1f1f7c10 */ /* 0x000fc6000ff1e0ff */
[----:B------:R1:W-:Y:S04]  /*a11b0*/  LDGSTS.E [R2+-0x6e000], [R4.64], P1 ;  /* 0x9200000004027fae */ /* 0x0003e80008921848 */
[----:B------:R-:W-:Y:S04]  /*a11c0*/  STL [R1+0x2068], R31 ;  /* 0x0020681f01007387 */ /* 0x000fe80000100800 */
[----:B------:R1:W-:Y:S04]  /*a11d0*/  STL [R1+0x206c], R34 ;  /* 0x00206c2201007387 */ /* 0x0003e80000100800 */
[----:B------:R-:W3:Y:S01]  /*a11e0*/  LDL.LU R24, [R1+0x2040] ;  /* 0x0020400001187983 */ /* 0x000ee20000300800 */
[----:B------:R-:W-:Y:S01]  /*a11f0*/  IADD3.X R32, R32, UR6, RZ, P0, !PT ;  /* 0x0000000620207c10 */ /* 0x000fe200087fe4ff */
[----:B-1----:R-:W-:-:S02]  /*a1200*/  IMAD.MOV.U32 R4, RZ, RZ, R22 ;  /* 0x000000ffff047224 */ /* 0x002fc400078e0016 */
[----:B------:R-:W3:Y:S01]  /*a1210*/  LDL.LU R35, [R1+0x203c] ;  /* 0x00203c0001237983 */ /* 0x000ee20000300800 */
[----:B------:R-:W-:-:S05]  /*a1220*/  IADD3 R27, P2, R27, UR10, RZ ;  /* 0x0000000a1b1b7c10 */ /* 0x000fca000ff5e0ff */
[----:B------:R-:W-:Y:S04]  /*a1230*/  STL [R1+0x2060], R27 ;  /* 0x0020601b01007387 */ /* 0x000fe80000100800 */
[----:B------:R1:W-:Y:S04]  /*a1240*/  STL [R1+0x2064], R32 ;  /* 0x0020642001007387 */ /* 0x0003e80000100800 */
[----:B------:R-:W3:Y:S01]  /*a1250*/  LDL.LU R22, [R1+0x2038] ;  /* 0x0020380001167983 */ /* 0x000ee20000300800 */
[----:B------:R-:W-:Y:S01]  /*a1260*/  IMAD.MOV.U32 R5, RZ, RZ, R34 ;  /* 0x000000ffff057224 */ /* 0x000fe200078e0022 */
[----:B------:R-:W-:-:S02]  /*a1270*/  IADD3.X R29, R29, UR6, RZ, P2, !PT ;  /* 0x000000061d1d7c10 */ /* 0x000fc400097fe4ff */
[----:B------:R-:W3:Y:S04]  /*a1280*/  LDL.LU R34, [R1+0x2034] ;  /* 0x0020340001227983 */ /* 0x000ee80000300800 */
[----:B------:R1:W-:Y:S02]  /*a1290*/  LDGSTS.E [R6+-0x6d000], [R4.64], P1 ;  /* 0x9300000004067fae */ /* 0x0003e40008921848 */
[----:B-1----:R-:W-:Y:S02]  /*a12a0*/  IMAD.MOV.U32 R4, RZ, RZ, R31 ;  /* 0x000000ffff047224 */ /* 0x002fe400078e001f */
        /* <DEDUP_REMOVED lines=9> */
[----:B--2---:R-:W-:-:S03]  /*a1340*/  IADD3.X R30, R30, UR6, RZ, P0, !PT ;  /* 0x000000061e1e7c10 */ /* 0x004fc600087fe4ff */
[----:B------:R-:W2:Y:S01]  /*a1350*/  LDL.LU R32, [R1+0x202c] ;  /* 0x00202c0001207983 */ /* 0x000ea20000300800 */
[----:B-1----:R-:W-:Y:S01]  /*a1360*/  MOV R4, R25 ;  /* 0x0000001900047202 */ /* 0x002fe20000000f00 */
[----:B------:R-:W-:-:S05]  /*a1370*/  IMAD.MOV.U32 R5, RZ, RZ, R30 ;  /* 0x000000ffff057224 */ /* 0x000fca00078e001e */
[----:B------:R1:W-:Y:S01]  /*a1380*/  LDGSTS.E [R2+-0x6a000], [R4.64], P1 ;  /* 0x9600000004027fae */ /* 0x0003e20008921848 */
[----:B------:R-:W-:-:S05]  /*a1390*/  IADD3 R23, P2, R23, UR10, RZ ;  /* 0x0000000a17177c10 */ /* 0x000fca000ff5e0ff */
[----:B------:R-:W-:Y:S01]  /*a13a0*/  STL [R1+0x2050], R23 ;  /* 0x0020501701007387 */ /* 0x000fe20000100800 */
[----:B---3--:R-:W-:-:S03]  /*a13b0*/  IADD3.X R28, R28, UR6, RZ, P2, !PT ;  /* 0x000000061c1c7c10 */ /* 0x008fc600097fe4ff */
[----:B------:R3:W-:Y:S04]  /*a13c0*/  STL [R1+0x2054], R30 ;  /* 0x0020541e01007387 */ /* 0x0007e80000100800 */
[----:B------:R-:W2:Y:S04]  /*a13d0*/  LDL.LU R29, [R1+0x2028] ;  /* 0x00202800011d7983 */ /* 0x000ea80000300800 */
[----:B------:R-:W2:Y:S01]  /*a13e0*/  LDL.LU R27, [R1+0x2020] ;  /* 0x00202000011b7983 */ /* 0x000ea20000300800 */
[----:B-1----:R-:W-:-:S03]  /*a13f0*/  IMAD.MOV.U32 R5, RZ, RZ, R28 ;  /* 0x000000ffff057224 */ /* 0x002fc600078e001c */
[----:B---3--:R-:W3:Y:S01]  /*a1400*/  LDL.LU R30, [R1+0x2024] ;  /* 0x00202400011e7983 */ /* 0x008ee20000300800 */
[----:B------:R-:W-:Y:S01]  /*a1410*/  IADD3 R21, P0, R21, UR10, RZ ;  /* 0x0000000a15157c10 */ /* 0x000fe2000ff1e0ff */
[----:B------:R-:W-:-:S04]  /*a1420*/  IMAD.MOV.U32 R4, RZ, RZ, R23 ;  /* 0x000000ffff047224 */ /* 0x000fc800078e0017 */
[----:B------:R-:W-:Y:S01]  /*a1430*/  STL [R1+0x2048], R21 ;  /* 0x0020481501007387 */ /* 0x000fe20000100800 */
[----:B------:R-:W-:-:S03]  /*a1440*/  IADD3.X R26, R26, UR6, RZ, P0, !PT ;  /* 0x000000061a1a7c10 */ /* 0x000fc600087fe4ff */
[----:B------:R1:W-:Y:S04]  /*a1450*/  STL [R1+0x204c], R28 ;  /* 0x00204c1c01007387 */ /* 0x0003e80000100800 */
[----:B------:R-:W3:Y:S04]  /*a1460*/  LDL.LU R25, [R1+0x2018] ;  /* 0x0020180001197983 */ /* 0x000ee80000300800 */
[----:B------:R1:W-:Y:S04]  /*a1470*/  LDGSTS.E [R6+-0x69000], [R4.64], P1 ;  /* 0x9700000004067fae */ /* 0x0003e80008921848 */
[----:B-1----:R-:W3:Y:S01]  /*a1480*/  LDL.LU R28, [R1+0x201c] ;  /* 0x00201c00011c7983 */ /* 0x002ee20000300800 */
[----:B------:R-:W-:-:S05]  /*a1490*/  IADD3 R24, P2, R24, UR10, RZ ;  /* 0x0000000a18187c10 */ /* 0x000fca000ff5e0ff */
[----:B------:R-:W-:Y:S01]  /*a14a0*/  STL [R1+0x2040], R24 ;  /* 0x0020401801007387 */ /* 0x000fe20000100800 */
[----:B------:R-:W-:-:S03]  /*a14b0*/  IMAD.MOV.U32 R5, RZ, RZ, R26 ;  /* 0x000000ffff057224 */ /* 0x000fc600078e001a */
[----:B------:R1:W-:Y:S04]  /*a14c0*/  STL [R1+0x2044], R26 ;  /* 0x0020441a01007387 */ /* 0x0003e80000100800 */
[----:B------:R-:W3:Y:S04]  /*a14d0*/  LDL.LU R23, [R1+0x2010] ;  /* 0x0020100001177983 */ /* 0x000ee80000300800 */
[----:B-1----:R-:W3:Y:S01]  /*a14e0*/  LDL.LU R26, [R1+0x2014] ;  /* 0x00201400011a7983 */ /* 0x002ee20000300800 */
[----:B------:R-:W-:Y:S01]  /*a14f0*/  IADD3.X R35, R35, UR6, RZ, P2, !PT ;  /* 0x0000000623237c10 */ /* 0x000fe200097fe4ff */
[----:B------:R-:W-:-:S05]  /*a1500*/  IMAD.MOV.U32 R4, RZ, RZ, R21 ;  /* 0x000000ffff047224 */ /* 0x000fca00078e0015 */
[----:B------:R1:W-:Y:S01]  /*a1510*/  LDGSTS.E [R2+-0x68000], [R4.64], P1 ;  /* 0x9800000004027fae */ /* 0x0003e20008921848 */
[----:B------:R-:W-:-:S05]  /*a1520*/  IADD3 R22, P0, R22, UR10, RZ ;  /* 0x0000000a16167c10 */ /* 0x000fca000ff1e0ff */
[----:B------:R4:W-:Y:S04]  /*a1530*/  STL [R1+0x2038], R22 ;  /* 0x0020381601007387 */ /* 0x0009e80000100800 */
[----:B------:R-:W-:Y:S01]  /*a1540*/  STL [R1+0x203c], R35 ;  /* 0x00203c2301007387 */ /* 0x000fe20000100800 */
[----:B-1----:R-:W-:-:S03]  /*a1550*/  IMAD.MOV.U32 R4, RZ, RZ, R24 ;  /* 0x000000ffff047224 */ /* 0x002fc600078e0018 */
[----:B------:R-:W3:Y:S04]  /*a1560*/  LDL.LU R21, [R1+0x2008] ;  /* 0x0020080001157983 */ /* 0x000ee80000300800 */
[----:B------:R-:W3:Y:S01]  /*a1570*/  LDL.LU R24, [R1+0x200c] ;  /* 0x00200c0001187983 */ /* 0x000ee20000300800 */
[----:B------:R-:W-:Y:S01]  /*a1580*/  IMAD.MOV.U32 R5, RZ, RZ, R35 ;  /* 0x000000ffff057224 */ /* 0x000fe200078e0023 */
[----:B------:R-:W-:-:S04]  /*a1590*/  IADD3.X R34, R34, UR6, RZ, P0, !PT ;  /* 0x0000000622227c10 */ /* 0x000fc800087fe4ff */
[----:B------:R1:W-:Y:S02]  /*a15a0*/  LDGSTS.E [R6+-0x67000], [R4.64], P1 ;  /* 0x9900000004067fae */ /* 0x0003e40008921848 */
[----:B-1----:R-:W-:Y:S01]  /*a15b0*/  IMAD.MOV.U32 R4, RZ, RZ, R22 ;  /* 0x000000ffff047224 */ /* 0x002fe200078e0016 */
[----:B----4-:R-:W-:-:S05]  /*a15c0*/  IADD3 R31, P2, R31, UR10, RZ ;  /* 0x0000000a1f1f7c10 */ /* 0x010fca000ff5e0ff */
[----:B------:R-:W-:Y:S04]  /*a15d0*/  STL [R1+0x2030], R31 ;  /* 0x0020301f01007387 */ /* 0x000fe80000100800 */
[----:B------:R-:W-:Y:S04]  /*a15e0*/  STL [R1+0x2034], R34 ;  /* 0x0020342201007387 */ /* 0x000fe80000100800 */
[----:B------:R-:W4:Y:S01]  /*a15f0*/  LDL.LU R22, [R1+0x2004] ;  /* 0x0020040001167983 */ /* 0x000f220000300800 */
[----:B--2---:R-:W-:Y:S02]  /*a1600*/  IADD3.X R32, R32, UR6, RZ, P2, !PT ;  /* 0x0000000620207c10 */ /* 0x004fe400097fe4ff */
[----:B------:R-:W-:-:S02]  /*a1610*/  IADD3 R29, P0, R29, UR10, RZ ;  /* 0x0000000a1d1d7c10 */ /* 0x000fc4000ff1e0ff */
[----:B------:R-:W-:-:S03]  /*a1620*/  IADD3 R27, P2, R27, UR10, RZ ;  /* 0x0000000a1b1b7c10 */ /* 0x000fc6000ff5e0ff */
[----:B------:R-:W-:Y:S01]  /*a1630*/  STL [R1+0x2028], R29 ;  /* 0x0020281d01007387 */ /* 0x000fe20000100800 */
[----:B---3--:R-:W-:-:S03]  /*a1640*/  IADD3.X R30, R30, UR6, RZ, P0, !PT ;  /* 0x000000061e1e7c10 */ /* 0x008fc600087fe4ff */
[----:B------:R-:W-:Y:S04]  /*a1650*/  STL [R1+0x202c], R32 ;  /* 0x00202c2001007387 */ /* 0x000fe80000100800 */
[----:B------:R-:W-:Y:S04]  /*a1660*/  STL [R1+0x2020], R27 ;  /* 0x0020201b01007387 */ /* 0x000fe80000100800 */
[----:B------:R-:W-:Y:S04]  /*a1670*/  STL [R1+0x2024], R30 ;  /* 0x0020241e01007387 */ /* 0x000fe80000100800 */
[----:B------:R-:W2:Y:S01]  /*a1680*/  LDL.LU R202, [R1+0x14c] ;  /* 0x00014c0001ca7983 */ /* 0x000ea20000300800 */
[----:B------:R-:W-:-:S02]  /*a1690*/  IADD3 R25, P0, R25, UR10, RZ ;  /* 0x0000000a19197c10 */ /* 0x000fc4000ff1e0ff */
[----:B------:R-:W-:-:S03]  /*a16a0*/  IADD3.X R28, R28, UR6, RZ, P2, !PT ;  /* 0x000000061c1c7c10 */ /* 0x000fc600097fe4ff */
[----:B------:R-:W-:Y:S04]  /*a16b0*/  STL [R1+0x2018], R25 ;  /* 0x0020181901007387 */ /* 0x000fe80000100800 */
[----:B------:R-:W-:Y:S04]  /*a16c0*/  STL [R1+0x201c], R28 ;  /* 0x00201c1c01007387 */ /* 0x000fe80000100800 */
[----:B------:R-:W3:Y:S04]  /*a16d0*/  LDL.LU R203, [R1+0x1d0] ;  /* 0x0001d00001cb7983 */ /* 0x000ee80000300800 */
[----:B------:R-:W3:Y:S01]  /*a16e0*/  LDL.LU R205, [R1+0x16c] ;  /* 0x00016c0001cd7983 */ /* 0x000ee20000300800 */
[----:B------:R-:W-:-:S02]  /*a16f0*/  IADD3 R23, P2, R23, UR10, RZ ;  /* 0x0000000a17177c10 */ /* 0x000fc4000ff5e0ff */
[----:B------:R-:W-:-:S03]  /*a1700*/  IADD3.X R26, R26, UR6, RZ, P0, !PT ;  /* 0x000000061a1a7c10 */ /* 0x000fc600087fe4ff */
[----:B------:R2:W-:Y:S04]  /*a1710*/  STL [R1+0x2010], R23 ;  /* 0x0020101701007387 */ /* 0x0005e80000100800 */
[----:B------:R-:W-:Y:S04]  /*a1720*/  STL [R1+0x2014], R26 ;  /* 0x0020141a01007387 */ /* 0x000fe80000100800 */
[----:B------:R-:W3:Y:S04]  /*a1730*/  LDL.LU R196, [R1+0x1e0] ;  /* 0x0001e00001c47983 */ /* 0x000ee80000300800 */
[----:B------:R-:W3:Y:S04]  /*a1740*/  LDL.LU R198, [R1+0x190] ;  /* 0x0001900001c67983 */ /* 0x000ee80000300800 */
[----:B------:R-:W3:Y:S04]  /*a1750*/  LDL.LU R199, [R1+0x194] ;  /* 0x0001940001c77983 */ /* 0x000ee80000300800 */
[----:B------:R-:W3:Y:S01]  /*a1760*/  LDL.LU R222, [R1+0x130] ;  /* 0x0001300001de7983 */ /* 0x000ee20000300800 */
[----:B------:R-:W-:-:S02]  /*a1770*/  IADD3 R21, P0, R21, UR10, RZ ;  /* 0x0000000a15157c10 */ /* 0x000fc4000ff1e0ff */
[----:B------:R-:W-:-:S03]  /*a1780*/  IADD3.X R24, R24, UR6, RZ, P2, !PT ;  /* 0x0000000618187c10 */ /* 0x000fc600097fe4ff */
[----:B------:R-:W-:Y:S04]  /*a1790*/  STL [R1+0x2008], R21 ;  /* 0x0020081501007387 */ /* 0x000fe80000100800 */
[----:B------:R-:W-:Y:S04]  /*a17a0*/  STL [R1+0x200c], R24 ;  /* 0x00200c1801007387 */ /* 0x000fe80000100800 */
[----:B------:R-:W3:Y:S04]  /*a17b0*/  LDL.LU R223, [R1+0x1c0] ;  /* 0x0001c00001df7983 */ /* 0x000ee80000300800 */
[----:B------:R-:W3:Y:S04]  /*a17c0*/  LDL.LU R206, [R1+0x150] ;  /* 0x0001500001ce7983 */ /* 0x000ee80000300800 */
[----:B------:R-:W3:Y:S01]  /*a17d0*/  LDL.LU R207, [R1+0x1d4] ;  /* 0x0001d40001cf7983 */ /* 0x000ee20000300800 */
[----:B------:R-:W-:-:S03]  /*a17e0*/  MOV R5, R34 ;  /* 0x0000002200057202 */ /* 0x000fc60000000f00 */
[----:B------:R-:W3:Y:S04]  /*a17f0*/  LDL.LU R200, [R1+0x170] ;  /* 0x0001700001c87983 */ /* 0x000ee80000300800 */
[----:B------:R1:W-:Y:S02]  /*a1800*/  LDGSTS.E [R2+-0x66000], [R4.64], P1 ;  /* 0x9a00000004027fae */ /* 0x0003e40008921848 */
[----:B-1----:R-:W-:Y:S02]  /*a1810*/  IMAD.MOV.U32 R4, RZ, RZ, R31 ;  /* 0x000000ffff047224 */ /* 0x002fe400078e001f */
[----:B------:R-:W-:-:S05]  /*a1820*/  IMAD.MOV.U32 R5, RZ, RZ, R32 ;  /* 0x000000ffff057224 */ /* 0x000fca00078e0020 */
        /* <DEDUP_REMOVED lines=10> */
[----:B-1----:R-:W-:Y:S01]  /*a18d0*/  MOV R4, R23 ;  /* 0x0000001700047202 */ /* 0x002fe20000000f00 */
[----:B------:R-:W-:-:S05]  /*a18e0*/  IMAD.MOV.U32 R5, RZ, RZ, R24 ;  /* 0x000000ffff057224 */ /* 0x000fca00078e0018 */
[----:B------:R1:W-:Y:S02]  /*a18f0*/  LDGSTS.E [R6+-0x61000], [R4.64], P1 ;  /* 0x9f00000004067fae */ /* 0x0003e40008921848 */
[----:B-1----:R-:W-:Y:S01]  /*a1900*/  IMAD.MOV.U32 R4, RZ, RZ, R21 ;  /* 0x000000ffff047224 */ /* 0x002fe200078e0015 */
[----:B----4-:R-:W-:-:S05]  /*a1910*/  IADD3.X R22, R22, UR6, RZ, P0, !PT ;  /* 0x0000000616167c10 */ /* 0x010fca00087fe4ff */
[----:B------:R3:W-:Y:S04]  /*a1920*/  STL [R1+0x2004], R22 ;  /* 0x0020041601007387 */ /* 0x0007e80000100800 */
[----:B------:R-:W4:Y:S04]  /*a1930*/  LDL.LU R201, [R1+0x174] ;  /* 0x0001740001c97983 */ /* 0x000f280000300800 */
[----:B------:R-:W4:Y:S04]  /*a1940*/  LDL.LU R221, [R1+0x1a0] ;  /* 0x0001a00001dd7983 */ /* 0x000f280000300800 */
[----:B------:R-:W4:Y:S01]  /*a1950*/  LDL.LU R204, [R1+0x1a4] ;  /* 0x0001a40001cc7983 */ /* 0x000f220000300800 */
[----:B------:R-:W-:-:S05]  /*a1960*/  IMAD.MOV.U32 R5, RZ, RZ, R22 ;  /* 0x000000ffff057224 */ /* 0x000fca00078e0016 */
[----:B------:R1:W-:Y:S01]  /*a1970*/  LDGSTS.E [R2+-0x60000], [R4.64], P1 ;  /* 0xa000000004027fae */ /* 0x0003e20008921848 */
[----:B--2---:R-:W-:-:S03]  /*a1980*/  IMAD.MOV.U32 R23, RZ, RZ, R202 ;  /* 0x000000ffff177224 */ /* 0x004fc600078e00ca */
[----:B------:R-:W2:Y:S01]  /*a1990*/  LDL.LU R202, [R1+0x134] ;  /* 0x0001340001ca7983 */ /* 0x000ea20000300800 */
[----:B---3--:R-:W-:-:S03]  /*a19a0*/  IMAD.MOV.U32 R22, RZ, RZ, R203 ;  /* 0x000000ffff167224 */ /* 0x008fc600078e00cb */
[----:B------:R-:W3:Y:S04]  /*a19b0*/  LDL.LU R203, [R1+0x1c4] ;  /* 0x0001c40001cb7983 */ /* 0x000ee80000300800 */
[----:B------:R1:W-:Y:S04]  /*a19c0*/  STL.64 [R1+0x1c98], R22 ;  /* 0x001c981601007387 */ /* 0x0003e80000100a00 */
[----:B------:R1:W-:Y:S02]  /*a19d0*/  LDGSTS.E [R6+-0x5f000], [R22.64], P1 ;  /* 0xa100000016067fae */ /* 0x0003e40008921848 */
[----:B-1----:R-:W-:-:S02]  /*a19e0*/  IMAD.MOV.U32 R23, RZ, RZ, R205 ;  /* 0x000000ffff177224 */ /* 0x002fc400078e00cd */
[----:B------:R-:W-:Y:S01]  /*a19f0*/  IMAD.MOV.U32 R22, RZ, RZ, R196 ;  /* 0x000000ffff167224 */ /* 0x000fe200078e00c4 */
[----:B------:R-:W3:Y:S04]  /*a1a00*/  LDL.LU R205, [R1+0x154] ;  /* 0x0001540001cd7983 */ /* 0x000ee80000300800 */
[----:B------:R-:W3:Y:S04]  /*a1a10*/  LDL.LU R196, [R1+0x158] ;  /* 0x0001580001c47983 */ /* 0x000ee80000300800 */
[----:B------:R1:W-:Y:S04]  /*a1a20*/  STL.64 [R1+0x1c90], R22 ;  /* 0x001c901601007387 */ /* 0x0003e80000100a00 */
[----:B------:R1:W-:Y:S01]  /*a1a30*/  LDGSTS.E [R2+-0x5e000], [R22.64], P1 ;  /* 0xa200000016027fae */ /* 0x0003e20008921848 */
[----:B------:R-:W-:Y:S01]  /*a1a40*/  IADD3 R4, R3, 0x100000, RZ ;  /* 0x0010000003047810 */ /* 0x000fe20007ffe0ff */
[----:B-1----:R-:W-:Y:S01]  /*a1a50*/  IMAD.MOV.U32 R22, RZ, RZ, R199 ;  /* 0x000000ffff167224 */ /* 0x002fe200078e00c7 */
[----:B------:R-:W-:-:S05]  /*a1a60*/  MOV R23, R198 ;  /* 0x000000c600177202 */ /* 0x000fca0000000f00 */
[----:B------:R1:W-:Y:S04]  /*a1a70*/  STL.64 [R1+0x1c88], R22 ;  /* 0x001c881601007387 */ /* 0x0003e80000100a00 */
[----:B------:R-:W3:Y:S04]  /*a1a80*/  LDL.LU R198, [R1+0x178] ;  /* 0x0001780001c67983 */ /* 0x000ee80000300800 */
[----:B------:R-:W3:Y:S04]  /*a1a90*/  LDL.LU R199, [R1+0x17c] ;  /* 0x00017c0001c77983 */ /* 0x000ee80000300800 */
[----:B------:R1:W-:Y:S02]  /*a1aa0*/  LDGSTS.E [R4+-0x5d000], [R22.64], P1 ;  /* 0xa300000016047fae */ /* 0x0003e40008921848 */
[----:B-1----:R-:W-:-:S02]  /*a1ab0*/  IMAD.MOV.U32 R22, RZ, RZ, R223 ;  /* 0x000000ffff167224 */ /* 0x002fc400078e00df */
[----:B------:R-:W-:-:S05]  /*a1ac0*/  IMAD.MOV.U32 R23, RZ, RZ, R222 ;  /* 0x000000ffff177224 */ /* 0x000fca00078e00de */
[----:B------:R1:W-:Y:S04]  /*a1ad0*/  STL.64 [R1+0x1c80], R22 ;  /* 0x001c801601007387 */ /* 0x0003e80000100a00 */
[----:B------:R1:W-:Y:S04]  /*a1ae0*/  LDGSTS.E [R2+-0x5c000], [R22.64], P1 ;  /* 0xa400000016027fae */ /* 0x0003e80008921848 */
[----:B------:R-:W3:Y:S04]  /*a1af0*/  LDL.LU R222, [R1+0x1b0] ;  /* 0x0001b00001de7983 */ /* 0x000ee80000300800 */
[----:B------:R-:W3:Y:S01]  /*a1b00*/  LDL.LU R223, [R1+0x1b4] ;  /* 0x0001b40001df7983 */ /* 0x000ee20000300800 */
[----:B-1----:R-:W-:-:S02]  /*a1b10*/  IMAD.MOV.U32 R22, RZ, RZ, R207 ;  /* 0x000000ffff167224 */ /* 0x002fc400078e00cf */
[----:B------:R-:W-:-:S05]  /*a1b20*/  IMAD.MOV.U32 R23, RZ, RZ, R206 ;  /* 0x000000ffff177224 */ /* 0x000fca00078e00ce */
[----:B------:R1:W-:Y:S04]  /*a1b30*/  STL.64 [R1+0x1c78], R22 ;  /* 0x001c781601007387 */ /* 0x0003e80000100a00 */
[----:B------:R-:W3:Y:S04]  /*a1b40*/  LDL.LU R206, [R1+0xd0] ;  /* 0x0000d00001ce7983 */ /* 0x000ee80000300800 */
[----:B------:R-:W3:Y:S04]  /*a1b50*/  LDL.LU R207, [R1+0xd4] ;  /* 0x0000d40001cf7983 */ /* 0x000ee80000300800 */
[----:B------:R1:W-:Y:S02]  /*a1b60*/  LDGSTS.E [R4+-0x5b000], [R22.64], P1 ;  /* 0xa500000016047fae */ /* 0x0003e40008921848 */
[----:B-1----:R-:W-:-:S02]  /*a1b70*/  IMAD.MOV.U32 R23, RZ, RZ, R200 ;  /* 0x000000ffff177224 */ /* 0x002fc400078e00c8 */
[----:B----4-:R-:W-:-:S05]  /*a1b80*/  IMAD.MOV.U32 R22, RZ, RZ, R201 ;  /* 0x000000ffff167224 */ /* 0x010fca00078e00c9 */
[----:B------:R1:W-:Y:S04]  /*a1b90*/  STL.64 [R1+0x1c70], R22 ;  /* 0x001c701601007387 */ /* 0x0003e80000100a00 */
[----:B------:R-:W4:Y:S04]  /*a1ba0*/  LDL.LU R200, [R1+0xec] ;  /* 0x0000ec0001c87983 */ /* 0x000f280000300800 */
[----:B------:R-:W4:Y:S04]  /*a1bb0*/  LDL.LU R201, [R1+0xf0] ;  /* 0x0000f00001c97983 */ /* 0x000f280000300800 */
[----:B------:R1:W-:Y:S02]  /*a1bc0*/  LDGSTS.E [R2+-0x5a000], [R22.64], P1 ;  /* 0xa600000016027fae */ /* 0x0003e40008921848 */
[----:B-1----:R-:W-:-:S02]  /*a1bd0*/  IMAD.MOV.U32 R22, RZ, RZ, R204 ;  /* 0x000000ffff167224 */ /* 0x002fc400078e00cc */
[----:B------:R-:W-:-:S05]  /*a1be0*/  IMAD.MOV.U32 R23, RZ, RZ, R221 ;  /* 0x000000ffff177224 */ /* 0x000fca00078e00dd */
[----:B------:R2:W-:Y:S04]  /*a1bf0*/  STL.64 [R1+0x1c60], R22 ;  /* 0x001c601601007387 */ /* 0x0005e80000100a00 */
[----:B------:R2:W-:Y:S02]  /*a1c00*/  LDGSTS.E [R4+-0x59000], [R22.64], P1 ;  /* 0xa700000016047fae */ /* 0x0005e40008921848 */
[----:B--2---:R-:W-:Y:S02]  /*a1c10*/  IMAD.MOV.U32 R23, RZ, RZ, R202 ;  /* 0x000000ffff177224 */ /* 0x004fe400078e00ca */
[----:B------:R-:W2:Y:S01]  /*a1c20*/  LDL.LU R202, [R1+0x108] ;  /* 0x0001080001ca7983 */ /* 0x000ea20000300800 */
[----:B---3--:R-:W-:-:S03]  /*a1c30*/  MOV R22, R203 ;  /* 0x000000cb00167202 */ /* 0x008fc60000000f00 */
[----:B------:R-:W3:Y:S04]  /*a1c40*/  LDL.LU R203, [R1+0x10c] ;  /* 0x00010c0001cb7983 */ /* 0x000ee80000300800 */
        /* <DEDUP_REMOVED lines=11> */
[----:B------:R-:W3:Y:S01]  /*a1d00*/  LDL.LU R198, [R1+0xf4] ;  /* 0x0000f40001c67983 */ /* 0x000ee20000300800 */
[----:B------:R-:W-:-:S03]  /*a1d10*/  IMAD.MOV.U32 R22, RZ, RZ, R199 ;  /* 0x000000ffff167224 */ /* 0x000fc600078e00c7 */
[----:B------:R-:W3:Y:S04]  /*a1d20*/  LDL.LU R199, [R1+0x15c] ;  /* 0x00015c0001c77983 */ /* 0x000ee80000300800 */
[----:B------:R1:W-:Y:S04]  /*a1d30*/  STL.64 [R1+0x1c50], R22 ;  /* 0x001c501601007387 */ /* 0x0003e80000100a00 */
[----:B------:R1:W-:Y:S02]  /*a1d40*/  LDGSTS.E [R2+-0x56000], [R22.64], P1 ;  /* 0xaa00000016027fae */ /* 0x0003e40008921848 */
[----:B-1----:R-:W-:-:S02]  /*a1d50*/  IMAD.MOV.U32 R23, RZ, RZ, R222 ;  /* 0x000000ffff177224 */ /* 0x002fc400078e00de */
[----:B------:R-:W-:-:S05]  /*a1d60*/  IMAD.MOV.U32 R22, RZ, RZ, R223 ;  /* 0x000000ffff167224 */ /* 0x000fca00078e00df */
[----:B------:R1:W-:Y:S04]  /*a1d70*/  STL.64 [R1+0x1c40], R22 ;  /* 0x001c401601007387 */ /* 0x0003e80000100a00 */
[----:B------:R1:W-:Y:S04]  /*a1d80*/  LDGSTS.E [R4+-0x55000], [R22.64], P1 ;  /* 0xab00000016047fae */ /* 0x0003e80008921848 */
[----:B------:R-:W3:Y:S04]  /*a1d90*/  LDL.LU R221, [R1+0x110] ;  /* 0x0001100001dd7983 */ /* 0x000ee80000300800 */
[----:B------:R-:W3:Y:S01]  /*a1da0*/  LDL.LU R222, [R1+0x180] ;  /* 0x0001800001de7983 */ /* 0x000ee20000300800 */
[----:B-1----:R-:W-:Y:S01]  /*a1db0*/  IMAD.MOV.U32 R22, RZ, RZ, R207 ;  /* 0x000000ffff167224 */ /* 0x002fe200078e00cf */
[----:B------:R-:W-:-:S05]  /*a1dc0*/  MOV R23, R206 ;  /* 0x000000ce00177202 */ /* 0x000fca0000000f00 */
[----:B------:R4:W-:Y:S04]  /*a1dd0*/  STL.64 [R1+0x1c48], R22 ;  /* 0x001c481601007387 */ /* 0x0009e80000100a00 */
[----:B------:R-:W3:Y:S04]  /*a1de0*/  LDL.LU R206, [R1+0x128] ;  /* 0x0001280001ce7983 */ /* 0x000ee80000300800 */
[----:B------:R4:W-:Y:S04]  /*a1df0*/  LDGSTS.E [R2+-0x54000], [R22.64], P1 ;  /* 0xac00000016027fae */ /* 0x0009e80008921848 */
[----:B------:R-:W3:Y:S04]  /*a1e00*/  LDL.LU R223, [R1+0xdc] ;  /* 0x0000dc0001df7983 */ /* 0x000ee80000300800 */
[----:B------:R-:W3:Y:S01]  /*a1e10*/  LDL.LU R207, [R1+0x13c] ;  /* 0x00013c0001cf7983 */ /* 0x000ee20000300800 */
[----:B----4-:R-:W-:-:S02]  /*a1e20*/  IMAD.MOV.U32 R23, RZ, RZ, R200 ;  /* 0x000000ffff177224 */ /* 0x010fc400078e00c8 */
[----:B------:R-:W-:-:S05]  /*a1e30*/  IMAD.MOV.U32 R22, RZ, RZ, R201 ;  /* 0x000000ffff167224 */ /* 0x000fca00078e00c9 */
[----:B------:R2:W-:Y:S04]  /*a1e40*/  STL.64 [R1+0x1c38], R22 ;  /* 0x001c381601007387 */ /* 0x0005e80000100a00 */
[----:B------:R-:W4:Y:S04]  /*a1e50*/  LDL.LU R200, [R1+0xf8] ;  /* 0x0000f80001c87983 */ /* 0x000f280000300800 */
[----:B------:R-:W4:Y:S04]  /*a1e60*/  LDL.LU R201, [R1+0x160] ;  /* 0x0001600001c97983 */ /* 0x000f280000300800 */
[----:B------:R2:W-:Y:S02]  /*a1e70*/  LDGSTS.E [R4+-0x53000], [R22.64], P1 ;  /* 0xad00000016047fae */ /* 0x0005e40008921848 */
[----:B--2---:R-:W-:-:S02]  /*a1e80*/  IMAD.MOV.U32 R23, RZ, RZ, R202 ;  /* 0x000000ffff177224 */ /* 0x004fc400078e00ca */
[----:B---3--:R-:W-:-:S05]  /*a1e90*/  IMAD.MOV.U32 R22, RZ, RZ, R203 ;  /* 0x000000ffff167224 */ /* 0x008fca00078e00cb */
[----:B------:R1:W-:Y:S04]  /*a1ea0*/  STL.64 [R1+0x1c30], R22 ;  /* 0x001c301601007387 */ /* 0x0003e80000100a00 */
[----:B------:R1:W-:Y:S04]  /*a1eb0*/  LDGSTS.E [R2+-0x52000], [R22.64], P1 ;  /* 0xae00000016027fae */ /* 0x0003e80008921848 */
[----:B------:R-:W2:Y:S04]  /*a1ec0*/  LDL.LU R202, [R1+0x114] ;  /* 0x0001140001ca7983 */ /* 0x000ea80000300800 */
[----:B------:R-:W3:Y:S01]  /*a1ed0*/  LDL.LU R203, [R1+0x184] ;  /* 0x0001840001cb7983 */ /* 0x000ee20000300800 */
[----:B-1----:R-:W-:-:S02]  /*a1ee0*/  IMAD.MOV.U32 R22, RZ, RZ, R204 ;  /* 0x000000ffff167224 */ /* 0x002fc400078e00cc */
[----:B------:R-:W-:-:S05]  /*a1ef0*/  IMAD.MOV.U32 R23, RZ, RZ, R220 ;  /* 0x000000ffff177224 */ /* 0x000fca00078e00dc */
[----:B------:R1:W-:Y:S04]  /*a1f00*/  STL.64 [R1+0x1c20], R22 ;  /* 0x001c201601007387 */ /* 0x0003e80000100a00 */
[----:B------:R1:W-:Y:S02]  /*a1f10*/  LDGSTS.E [R4+-0x51000], [R22.64], P1 ;  /* 0xaf00000016047fae */ /* 0x0003e40008921848 */
[----:B-1----:R-:W-:Y:S02]  /*a1f20*/  IMAD.MOV.U32 R22, RZ, RZ, R196 ;  /* 0x000000ffff167224 */ /* 0x002fe400078e00c4 */
[----:B------:R-:W3:Y:S01]  /*a1f30*/  LDL.LU R196, [R1+0x12c] ;  /* 0x00012c0001c47983 */ /* 0x000ee20000300800 */
[----:B------:R-:W-:-:S05]  /*a1f40*/  IMAD.MOV.U32 R23, RZ, RZ, R205 ;  /* 0x000000ffff177224 */ /* 0x000fca00078e00cd */
[----:B------:R1:W-:Y:S04]  /*a1f50*/  STL.64 [R1+0x1c28], R22 ;  /* 0x001c281601007387 */ /* 0x0003e80000100a00 */
[----:B------:R1:W-:Y:S02]  /*a1f60*/  LDGSTS.E [R2+-0x50000], [R22.64], P1 ;  /* 0xb000000016027fae */ /* 0x0003e40008921848 */
[----:B-1----:R-:W-:Y:S01]  /*a1f70*/  MOV R22, R199 ;  /* 0x000000c700167202 */ /* 0x002fe20000000f00 */
[----:B------:R-:W-:-:S05]  /*a1f80*/  IMAD.MOV.U32 R23, RZ, RZ, R198 ;  /* 0x000000ffff177224 */ /* 0x000fca00078e00c6 */
[----:B------:R1:W-:Y:S04]  /*a1f90*/  STL.64 [R1+0x1c18], R22 ;  /* 0x001c181601007387 */ /* 0x0003e80000100a00 */
[----:B------:R-:W3:Y:S04]  /*a1fa0*/  LDL.LU R204, [R1+0xe0] ;  /* 0x0000e00001cc7983 */ /* 0x000ee80000300800 */
[----:B------:R-:W3:Y:S04]  /*a1fb0*/  LDL.LU R205, [R1+0x140] ;  /* 0x0001400001cd7983 */ /* 0x000ee80000300800 */
[----:B------:R-:W3:Y:S04]  /*a1fc0*/  LDL.LU R198, [R1+0xfc] ;  /* 0x0000fc0001c67983 */ /* 0x000ee80000300800 */
[----:B------:R-:W3:Y:S04]  /*a1fd0*/  LDL.LU R199, [R1+0x164] ;  /* 0x0001640001c77983 */ /* 0x000ee80000300800 */
[----:B------:R1:W-:Y:S02]  /*a1fe0*/  LDGSTS.E [R4+-0x4f000], [R22.64], P1 ;  /* 0xb100000016047fae */ /* 0x0003e40008921848 */
[----:B-1----:R-:W-:-:S02]  /*a1ff0*/  IMAD.MOV.U32 R23, RZ, RZ, R221 ;  /* 0x000000ffff177224 */ /* 0x002fc400078e00dd */
[----:B------:R-:W-:-:S05]  /*a2000*/  IMAD.MOV.U32 R22, RZ, RZ, R222 ;  /* 0x000000ffff167224 */ /* 0x000fca00078e00de */
[----:B------:R1:W-:Y:S04]  /*a2010*/  STL.64 [R1+0x1c08], R22 ;  /* 0x001c081601007387 */ /* 0x0003e80000100a00 */
[----:B------:R1:W-:Y:S02]  /*a2020*/  LDGSTS.E [R2+-0x4e000], [R22.64], P1 ;  /* 0xb200000016027fae */ /* 0x0003e40008921848 */
[----:B-1----:R-:W-:Y:S02]  /*a2030*/  IMAD.MOV.U32 R22, RZ, RZ, R206 ;  /* 0x000000ffff167224 */ /* 0x002fe400078e00ce */
[----:B------:R-:W-:-:S05]  /*a2040*/  IMAD.MOV.U32 R23, RZ, RZ, R239 ;  /* 0x000000ffff177224 */ /* 0x000fca00078e00ef */
[----:B------:R1:W-:Y:S04]  /*a2050*/  STL.64 [R1+0x1c10], R22 ;  /* 0x001c101601007387 */ /* 0x0003e80000100a00 */
[----:B------:R-:W3:Y:S04]  /*a2060*/  LDL.LU R206, [R1+0x118] ;  /* 0x0001180001ce7983 */ /* 0x000ee80000300800 */
[----:B------:R1:W-:Y:S02]  /*a2070*/  LDGSTS.E [R4+-0x4d000], [R22.64], P1 ;  /* 0xb300000016047fae */ /* 0x0003e40008921848 */
[----:B-1----:R-:W-:-:S02]  /*a2080*/  IMAD.MOV.U32 R22, RZ, RZ, R207 ;  /* 0x000000ffff167224 */ /* 0x002fc400078e00cf */
[----:B------:R-:W-:Y:S01]  /*a2090*/  IMAD.MOV.U32 R23, RZ, RZ, R223 ;  /* 0x000000ffff177224 */ /* 0x000fe200078e00df */
[----:B------:R-:W3:Y:S04]  /*a20a0*/  LDL.LU R207, [R1+0x11c] ;  /* 0x00011c0001cf7983 */ /* 0x000ee80000300800 */
[----:B------:R4:W-:Y:S04]  /*a20b0*/  STL.64 [R1+0x1c00], R22 ;  /* 0x001c001601007387 */ /* 0x0009e80000100a00 */
[----:B------:R4:W-:Y:S01]  /*a20c0*/  LDGSTS.E [R2+-0x4c000], [R22.64], P1 ;  /* 0xb400000016027fae */ /* 0x0009e20008921848 */
[----:B------:R-:W-:Y:S01]  /*a20d0*/  IADD3 R5, R3, 0x100000, RZ ;  /* 0x0010000003057810 */ /* 0x000fe20007ffe0ff */
[----:B------:R-:W-:Y:S01]  /*a20e0*/  IMAD.MOV.U32 R29, RZ, RZ, R237 ;  /* 0x000000ffff1d7224 */ /* 0x000fe200078e00ed */
[----:B----4-:R-:W-:Y:S01]  /*a20f0*/  MOV R23, R200 ;  /* 0x000000c800177202 */ /* 0x010fe20000000f00 */
[----:B------:R-:W-:-:S05]  /*a2100*/  IMAD.MOV.U32 R22, RZ, RZ, R201 ;  /* 0x000000ffff167224 */ /* 0x000fca00078e00c9 */
[----:B------:R2:W-:Y:S04]  /*a2110*/  STL.64 [R1+0x1bf8], R22 ;  /* 0x001bf81601007387 */ /* 0x0005e80000100a00 */
[----:B------:R-:W4:Y:S04]  /*a2120*/  LDL.LU R200, [R1+0xe4] ;  /* 0x0000e40001c87983 */ /* 0x000f280000300800 */
[----:B------:R-:W4:Y:S04]  /*a2130*/  LDL.LU R201, [R1+0x144] ;  /* 0x0001440001c97983 */ /* 0x000f280000300800 */
[----:B------:R2:W-:Y:S02]  /*a2140*/  LDGSTS.E [R4+-0x4b000], [R22.64], P1 ;  /* 0xb500000016047fae */ /* 0x0005e40008921848 */
[----:B--2---:R-:W-:-:S02]  /*a2150*/  IMAD.MOV.U32 R23, RZ, RZ, R202 ;  /* 0x000000ffff177224 */ /* 0x004fc400078e00ca */
[----:B------:R-:W2:Y:S01]  /*a2160*/  LDL.LU R202, [R1+0x100] ;  /* 0x0001000001ca7983 */ /* 0x000ea20000300800 */
[----:B---3--:R-:W-:-:S03]  /*a2170*/  IMAD.MOV.U32 R22, RZ, RZ, R203 ;  /* 0x000000ffff167224 */ /* 0x008fc600078e00cb */
[----:B------:R-:W3:Y:S04]  /*a2180*/  LDL.LU R203, [R1+0x168] ;  /* 0x0001680001cb7983 */ /* 0x000ee80000300800 */
[----:B------:R1:W-:Y:S04]  /*a2190*/  STL.64 [R1+0x1be8], R22 ;  /* 0x001be81601007387 */ /* 0x0003e80000100a00 */
[----:B------:R1:W-:Y:S02]  /*a21a0*/  LDGSTS.E [R2+-0x4a000], [R22.64], P1 ;  /* 0xb600000016027fae */ /* 0x0003e40008921848 */
[----:B-1----:R-:W-:-:S02]  /*a21b0*/  IMAD.MOV.U32 R22, RZ, RZ, R196 ;  /* 0x000000ffff167224 */ /* 0x002fc400078e00c4 */
[----:B------:R-:W3:Y:S01]  /*a21c0*/  LDL.LU R196, [R1+0x104] ;  /* 0x0001040001c47983 */ /* 0x000ee20000300800 */
        /* <DEDUP_REMOVED lines=8> */
[----:B------:R1:W-:Y:S04]  /*a2250*/  LDGSTS.E [R2+-0x48000], [R22.64], P1 ;  /* 0xb800000016027fae */ /* 0x0003e80008921848 */
[----:B------:R-:W3:Y:S01]  /*a2260*/  LDL.LU R27, [R1+0x1ffc] ;  /* 0x001ffc00011b7983 */ /* 0x000ee20000300800 */
[----:B-1----:R-:W-:Y:S02]  /*a2270*/  IMAD.MOV.U32 R22, RZ, RZ, R199 ;  /* 0x000000ffff167224 */ /* 0x002fe400078e00c7 */
[----:B------:R-:W-:-:S05]  /*a2280*/  IMAD.MOV.U32 R23, RZ, RZ, R198 ;  /* 0x000000ffff177224 */ /* 0x000fca00078e00c6 */
[----:B------:R1:W-:Y:S04]  /*a2290*/  STL.64 [R1+0x1bd0], R22 ;  /* 0x001bd01601007387 */ /* 0x0003e80000100a00 */
[----:B------:R-:W3:Y:S04]  /*a22a0*/  LDL.LU R198, [R1+0xe8] ;  /* 0x0000e80001c67983 */ /* 0x000ee80000300800 */
[----:B------:R-:W3:Y:S04]  /*a22b0*/  LDL.LU R199, [R1+0x148] ;  /* 0x0001480001c77983 */ /* 0x000ee80000300800 */
[----:B------:R1:W-:Y:S04]  /*a22c0*/  LDGSTS.E [R5+-0x47000], [R22.64], P1 ;  /* 0xb900000016057fae */ /* 0x0003e80008921848 */
[----:B-1----:R-:W3:Y:S01]  /*a22d0*/  LDL.LU R23, [R1+0x1ff0] ;  /* 0x001ff00001177983 */ /* 0x002ee20000300800 */
[----:B------:R-:W-:-:S05]  /*a22e0*/  MOV R28, R206 ;  /* 0x000000ce001c7202 */ /* 0x000fca0000000f00 */
[----:B------:R1:W-:Y:S04]  /*a22f0*/  STL.64 [R1+0x1bd8], R28 ;  /* 0x001bd81c01007387 */ /* 0x0003e80000100a00 */
        /* <DEDUP_REMOVED lines=8> */
[----:B------:R-:W-:Y:S01]  /*a2380*/  IADD3 R3, R3, 0x100000, RZ ;  /* 0x0010000003037810 */ /* 0x000fe20007ffe0ff */
[----:B----4-:R-:W-:-:S02]  /*a2390*/  IMAD.MOV.U32 R29, RZ, RZ, R200 ;  /* 0x000000ffff1d7224 */ /* 0x010fc400078e00c8 */
[----:B------:R-:W-:-:S05]  /*a23a0*/  IMAD.MOV.U32 R28, RZ, RZ, R201 ;  /* 0x000000ffff1c7224 */ /* 0x000fca00078e00c9 */
[----:B------:R2:W-:Y:S04]  /*a23b0*/  STL.64 [R1+0x1bc0], R28 ;  /* 0x001bc01c01007387 */ /* 0x0005e80000100a00 */
[----:B------:R2:W-:Y:S04]  /*a23c0*/  LDGSTS.E [R5+-0x44000], [R28.64], P1 ;  /* 0xbc0000001c057fae */ /* 0x0005e80008921848 */
[----:B------:R-:W4:Y:S01]  /*a23d0*/  LDL.LU R24, [R1+0x1fe0] ;  /* 0x001fe00001187983 */ /* 0x000f220000300800 */
[----:B--2---:R-:W-:Y:S02]  /*a23e0*/  IMAD.MOV.U32 R29, RZ, RZ, R202 ;  /* 0x000000ffff1d7224 */ /* 0x004fe400078e00ca */
[----:B---3--:R-:W-:-:S05]  /*a23f0*/  IMAD.MOV.U32 R28, RZ, RZ, R203 ;  /* 0x000000ffff1c7224 */ /* 0x008fca00078e00cb */
[----:B------:R1:W-:Y:S04]  /*a2400*/  STL.64 [R1+0x1bb0], R28 ;  /* 0x001bb01c01007387 */ /* 0x0003e80000100a00 */
[----:B------:R1:W-:Y:S04]  /*a2410*/  LDGSTS.E [R4+-0x43000], [R28.64], P1 ;  /* 0xbd0000001c047fae */ /* 0x0003e80008921848 */
[----:B------:R-:W2:Y:S01]  /*a2420*/  S2R R203, SR_TID.X ;  /* 0x0000000000cb7919 */ /* 0x000ea20000002100 */
[----:B-1----:R-:W-:Y:S01]  /*a2430*/  MOV R29, R236 ;  /* 0x000000ec001d7202 */ /* 0x002fe20000000f00 */
[----:B------:R-:W-:-:S05]  /*a2440*/  IMAD.MOV.U32 R28, RZ, RZ, R196 ;  /* 0x000000ffff1c7224 */ /* 0x000fca00078e00c4 */
[----:B------:R1:W-:Y:S04]  /*a2450*/  STL.64 [R1+0x1bb8], R28 ;  /* 0x001bb81c01007387 */ /* 0x0003e80000100a00 */
[----:B------:R1:W-:Y:S04]  /*a2460*/  LDGSTS.E [R2+-0x42000], [R28.64], P1 ;  /* 0xbe0000001c027fae */ /* 0x0003e80008921848 */
[----:B-1----:R-:W3:Y:S01]  /*a2470*/  LDL.LU R29, [R1+0x1fe4] ;  /* 0x001fe400011d7983 */ /* 0x002ee20000300800 */
[----:B--2---:R-:W-:Y:S02]  /*a2480*/  SHF.R.S32.HI R196, RZ, 0x7, R203 ;  /* 0x00000007ffc47819 */ /* 0x004fe400000114cb */
[----:B------:R-:W-:Y:S01]  /*a2490*/  LOP3.LUT R203, R203, 0x7f, RZ, 0xc0, !PT ;  /* 0x0000007fcbcb7812 */ /* 0x000fe200078ec0ff */
[----:B------:R-:W2:Y:S01]  /*a24a0*/  LDL.LU R22, [R1+0x1fd8] ;  /* 0x001fd80001167983 */ /* 0x000ea20000300800 */
[----:B------:R-:W-:-:S02]  /*a24b0*/  IADD3 R6, P0, R6, UR10, RZ ;  /* 0x0000000a06067c10 */ /* 0x000fc4000ff1e0ff */
[----:B------:R-:W-:Y:S01]  /*a24c0*/  SGXT R196, R196, 0x1 ;  /* 0x00000001c4c4781a */ /* 0x000fe20000000200 */
[----:B------:R-:W-:Y:S02]  /*a24d0*/  IMAD.SHL.U32 R26, R203, 0x4, RZ ;  /* 0x00000004cb1a7824 */ /* 0x000fe400078e00ff */
[----:B------:R-:W-:Y:S03]  /*a24e0*/  STL [R1+0x2000], R6 ;  /* 0x0020000601007387 */ /* 0x000fe60000100800 */
[----:B------:R-:W-:Y:S01]  /*a24f0*/  LOP3.LUT R26, R26, 0x210, R196, 0x78, !PT ;  /* 0x000002101a1a7812 */ /* 0x000fe200078e78c4 */
[----:B------:R-:W2:Y:S01]  /*a2500*/  LDL.LU R30, [R1+0x1fdc] ;  /* 0x001fdc00011e7983 */ /* 0x000ea20000300800 */
[----:B------:R-:W-:Y:S01]  /*a2510*/  IADD3 R25, P2, R25, UR10, RZ ;  /* 0x0000000a19197c10 */ /* 0x000fe2000ff5e0ff */
[----:B------:R-:W-:Y:S01]  /*a2520*/  IMAD.U32 R2, RZ, RZ, UR5 ;  /* 0x00000005ff027e24 */ /* 0x000fe2000f8e00ff */
[----:B------:R-:W-:-:S03]  /*a2530*/  LOP3.LUT R26, R26, 0x20, RZ, 0x3c, !PT ;  /* 0x000000201a1a7812 */ /* 0x000fc600078e3cff */
[----:B------:R-:W-:Y:S02]  /*a2540*/  STL [R1+0x1ff8], R25 ;  /* 0x001ff81901007387 */ /* 0x000fe40000100800 */
[----:B------:R-:W-:Y:S02]  /*a2550*/  IMAD R2, R2, 0x40000, R26 ;  /* 0x0004000002027824 */ /* 0x000fe400078e021a */
[----:B------:R-:W2:Y:S01]  /*a2560*/  LDL.LU R26, [R1+0x1fd0] ;  /* 0x001fd000011a7983 */ /* 0x000ea20000300800 */
[----:B------:R-:W-:-:S05]  /*a2570*/  IADD3.X R27, R27, UR6, RZ, P0, !PT ;  /* 0x000000061b1b7c10 */ /* 0x000fca00087fe4ff */
[----:B------:R-:W-:Y:S01]  /*a2580*/  STL [R1+0x1ffc], R27 ;  /* 0x001ffc1b01007387 */ /* 0x000fe20000100800 */
[----:B------:R-:W-:Y:S02]  /*a2590*/  IMAD.MOV.U32 R5, RZ, RZ, R198 ;  /* 0x000000ffff057224 */ /* 0x000fe400078e00c6 */
[----:B------:R-:W-:-:S05]  /*a25a0*/  IMAD.MOV.U32 R4, RZ, RZ, R199 ;  /* 0x000000ffff047224 */ /* 0x000fca00078e00c7 */
[----:B------:R1:W-:Y:S04]  /*a25b0*/  STL.64 [R1+0x1ba8], R4 ;  /* 0x001ba80401007387 */ /* 0x0003e80000100a00 */
[----:B------:R-:W2:Y:S04]  /*a25c0*/  LDL.LU R28, [R1+0x1fd4] ;  /* 0x001fd400011c7983 */ /* 0x000ea80000300800 */
[----:B------:R-:W2:Y:S01]  /*a25d0*/  LDL.LU R31, [R1+0x1fcc] ;  /* 0x001fcc00011f7983 */ /* 0x000ea20000300800 */
[----:B------:R-:W-:-:S03]  /*a25e0*/  IADD3 R23, P0, R23, UR10, RZ ;  /* 0x0000000a17177c10 */ /* 0x000fc6000ff1e0ff */
[----:B------:R1:W-:Y:S04]  /*a25f0*/  LDGSTS.E [R3+-0x41000], [R4.64], P1 ;  /* 0xbf00000004037fae */ /* 0x0003e80008921848 */
[----:B------:R-:W-:Y:S01]  /*a2600*/  STL [R1+0x1ff0], R23 ;  /* 0x001ff01701007387 */ /* 0x000fe20000100800 */
[----:B-1----:R-:W-:Y:S01]  /*a2610*/  IMAD.MOV.U32 R5, RZ, RZ, R27 ;  /* 0x000000ffff057224 */ /* 0x002fe200078e001b */
[----:B------:R-:W-:-:S05]  /*a2620*/  IADD3.X R34, R34, UR6, RZ, P2, !PT ;  /* 0x0000000622227c10 */ /* 0x000fca00097fe4ff */
[----:B------:R1:W-:Y:S04]  /*a2630*/  STL [R1+0x1ff4], R34 ;  /* 0x001ff42201007387 */ /* 0x0003e80000100800 */
[----:B------:R-:W2:Y:S01]  /*a2640*/  LDL.LU R27, [R1+0x1fc8] ;  /* 0x001fc800011b7983 */ /* 0x000ea20000300800 */
[C---:B------:R-:W-:Y:S01]  /*a2650*/  IADD3 R3, R2.reuse, 0x100000, RZ ;  /* 0x0010000002037810 */ /* 0x040fe20007ffe0ff */
[----:B------:R-:W-:Y:S01]  /*a2660*/  IMAD.MOV.U32 R4, RZ, RZ, R6 ;  /* 0x000000ffff047224 */ /* 0x000fe200078e0006 */
[----:B------:R-:W-:-:S04]  /*a2670*/  IADD3 R6, R2, 0x100000, RZ ;  /* 0x0010000002067810 */ /* 0x000fc80007ffe0ff */
[----:B------:R1:W-:Y:S02]  /*a2680*/  LDGSTS.E [R3+-0x7fc00], [R4.64], P1 ;  /* 0x8040000004037fae */ /* 0x0003e40008921848 */
[----:B-1----:R-:W-:Y:S01]  /*a2690*/  IMAD.MOV.U32 R4, RZ, RZ, R25 ;  /* 0x000000ffff047224 */ /* 0x002fe200078e0019 */
[----:B------:R-:W-:Y:S02]  /*a26a0*/  IADD3 R21, P2, R21, UR10, RZ ;  /* 0x0000000a15157c10 */ /* 0x000fe4000ff5e0ff */
[----:B------:R-:W-:Y:S02]  /*a26b0*/  MOV R5, R34 ;  /* 0x0000002200057202 */ /* 0x000fe40000000f00 */
[----:B------:R-:W-:Y:S01]  /*a26c0*/  IADD3.X R32, R32, UR6, RZ, P0, !PT ;  /* 0x0000000620207c10 */ /* 0x000fe200087fe4ff */
[----:B------:R-:W2:Y:S04]  /*a26d0*/  LDL.LU R34, [R1+0x1fc4] ;  /* 0x001fc40001227983 */ /* 0x000ea80000300800 */
[----:B------:R-:W-:Y:S04]  /*a26e0*/  STL [R1+0x1fe8], R21 ;  /* 0x001fe81501007387 */ /* 0x000fe80000100800 */
[----:B------:R1:W-:Y:S04]  /*a26f0*/  STL [R1+0x1fec], R32 ;  /* 0x001fec2001007387 */ /* 0x0003e80000100800 */
[----:B------:R-:W2:Y:S04]  /*a2700*/  LDL.LU R25, [R1+0x1fc0] ;  /* 0x001fc00001197983 */ /* 0x000ea80000300800 */
[----:B------:R1:W-:Y:S02]  /*a2710*/  LDGSTS.E [R6+-0x7ec00], [R4.64], P1 ;  /* 0x8140000004067fae */ /* 0x0003e40008921848 */
[----:B-1----:R-:W-:-:S02]  /*a2720*/  IMAD.MOV.U32 R5, RZ, RZ, R32 ;  /* 0x000000ffff057224 */ /* 0x002fc400078e0020 */
[----:B------:R-:W2:Y:S01]  /*a2730*/  LDL.LU R32, [R1+0x1fbc] ;  /* 0x001fbc0001207983 */ /* 0x000ea20000300800 */
[----:B------:R-:W-:-:S05]  /*a2740*/  IMAD.MOV.U32 R4, RZ, RZ, R23 ;  /* 0x000000ffff047224 */ /* 0x000fca00078e0017 */
[----:B------:R1:W-:Y:S02]  /*a2750*/  LDGSTS.E [R3+-0x7dc00], [R4.64], P1 ;  /* 0x8240000004037fae */ /* 0x0003e40008921848 */
[----:B-1----:R-:W-:Y:S01]  /*a2760*/  IMAD.MOV.U32 R4, RZ, RZ, R21 ;  /* 0x000000ffff047224 */ /* 0x002fe200078e0015 */
[----:B----4-:R-:W-:-:S05]  /*a2770*/  IADD3 R24, P0, R24, UR10, RZ ;  /* 0x0000000a18187c10 */ /* 0x010fca000ff1e0ff */
[----:B------:R-:W-:Y:S01]  /*a2780*/  STL [R1+0x1fe0], R24 ;  /* 0x001fe01801007387 */ /* 0x000fe20000100800 */
[----:B---3--:R-:W-:-:S05]  /*a2790*/  IADD3.X R29, R29, UR6, RZ, P2, !PT ;  /* 0x000000061d1d7c10 */ /* 0x008fca00097fe4ff */
[----:B------:R1:W-:Y:S04]  /*a27a0*/  STL [R1+0x1fe4], R29 ;  /* 0x001fe41d01007387 */ /* 0x0003e80000100800 */
[----:B------:R-:W3:Y:S01]  /*a27b0*/  LDL.LU R23, [R1+0x1fb8] ;  /* 0x001fb80001177983 */ /* 0x000ee20000300800 */
[----:B--2---:R-:W-:Y:S01]  /*a27c0*/  IADD3 R22, P2, R22, UR10, RZ ;  /* 0x0000000a16167c10 */ /* 0x004fe2000ff5e0ff */
[----:B------:R-:W-:Y:S01]  /*a27d0*/  IMAD.MOV.U32 R5, RZ, RZ, R29 ;  /* 0x000000ffff057224 */ /* 0x000fe200078e001d */
[----:B------:R-:W-:Y:S01]  /*a27e0*/  IADD3.X R30, R30, UR6, RZ, P0, !PT ;  /* 0x000000061e1e7c10 */ /* 0x000fe200087fe4ff */
[----:B-1----:R-:W2:Y:S04]  /*a27f0*/  LDL.LU R29, [R1+0x1fb4] ;  /* 0x001fb400011d7983 */ /* 0x002ea80000300800 */
[----:B------:R-:W-:Y:S04]  /*a2800*/  STL [R1+0x1fd8], R22 ;  /* 0x001fd81601007387 */ /* 0x000fe80000100800 */
[----:B------:R1:W-:Y:S04]  /*a2810*/  STL [R1+0x1fdc], R30 ;  /* 0x001fdc1e01007387 */ /* 0x0003e80000100800 */
[----:B------:R-:W3:Y:S01]  /*a2820*/  LDL.LU R21, [R1+0x1fb0] ;  /* 0x001fb00001157983 */ /* 0x000ee20000300800 */
[----:B------:R-:W-:-:S03]  /*a2830*/  IADD3 R26, P0, R26, UR10, RZ ;  /* 0x0000000a1a1a7c10 */ /* 0x000fc6000ff1e0ff */
[----:B------:R1:W-:Y:S02]  /*a2840*/  LDGSTS.E [R6+-0x7cc00], [R4.64], P1 ;  /* 0x8340000004067fae */ /* 0x0003e40008921848 */
[----:B-1----:R-:W-:Y:S02]  /*a2850*/  IMAD.MOV.U32 R5, RZ, RZ, R30 ;  /* 0x000000ffff057224 */ /* 0x002fe400078e001e */
[----:B------:R-:W3:Y:S01]  /*a2860*/  LDL.LU R30, [R1+0x1fac] ;  /* 0x001fac00011e7983 */ /* 0x000ee20000300800 */
[----:B------:R-:W-:-:S03]  /*a2870*/  IMAD.MOV.U32 R4, RZ, RZ, R24 ;  /* 0x000000ffff047224 */ /* 0x000fc600078e0018 */
[----:B------:R-:W-:Y:S04]  /*a2880*/  STL [R1+0x1fd0], R26 ;  /* 0x001fd01a01007387 */ /* 0x000fe80000100800 */
[----:B------:R1:W-:Y:S01]  /*a2890*/  LDGSTS.E [R3+-0x7bc00], [R4.64], P1 ;  /* 0x8440000004037fae */ /* 0x0003e20008921848 */
[----:B------:R-:W-:-:S05]  /*a28a0*/  IADD3.X R28, R28, UR6, RZ, P2, !PT ;  /* 0x000000061c1c7c10 */ /* 0x000fca00097fe4ff */
[----:B------:R1:W-:Y:S04]  /*a28b0*/  STL [R1+0x1fd4], R28 ;  /* 0x001fd41c01007387 */ /* 0x0003e80000100800 */
[----:B------:R-:W3:Y:S01]  /*a28c0*/  LDL.LU R24, [R1+0x1fa8] ;  /* 0x001fa80001187983 */ /* 0x000ee20000300800 */
[----:B------:R-:W-:Y:S01]  /*a28d0*/  IADD3.X R31, R31, UR6, RZ, P0, !PT ;  /* 0x000000061f1f7c10 */ /* 0x000fe200087fe4ff */
[----:B-1----:R-:W-:Y:S02]  /*a28e0*/  IMAD.MOV.U32 R5, RZ, RZ, R28 ;  /* 0x000000ffff057224 */ /* 0x002fe400078e001c */
[----:B------:R-:W-:Y:S01]  /*a28f0*/  IMAD.MOV.U32 R4, RZ, RZ, R22 ;  /* 0x000000ffff047224 */ /* 0x000fe200078e0016 */
[----:B------:R-:W3:Y:S04]  /*a2900*/  LDL.LU R28, [R1+0x1fa4] ;  /* 0x001fa400011c7983 */ /* 0x000ee80000300800 */
[----:B------:R1:W-:Y:S01]  /*a2910*/  LDGSTS.E [R6+-0x7ac00], [R4.64], P1 ;  /* 0x8540000004067fae */ /* 0x0003e20008921848 */
[----:B------:R-:W-:-:S05]  /*a2920*/  IADD3 R27, P2, R27, UR10, RZ ;  /* 0x0000000a1b1b7c10 */ /* 0x000fca000ff5e0ff */
[----:B------:R-:W-:Y:S04]  /*a2930*/  STL [R1+0x1fc8], R27 ;  /* 0x001fc81b01007387 */ /* 0x000fe80000100800 */
[----:B------:R1:W-:Y:S04]  /*a2940*/  STL [R1+0x1fcc], R31 ;  /* 0x001fcc1f01007387 */ /* 0x0003e80000100800 */
[----:B------:R-:W3:Y:S01]  /*a2950*/  LDL.LU R22, [R1+0x1fa0] ;  /* 0x001fa00001167983 */ /* 0x000ee20000300800 */
[----:B-1----:R-:W-:Y:S01]  /*a2960*/  MOV R4, R26 ;  /* 0x0000001a00047202 */ /* 0x002fe20000000f00 */
[----:B------:R-:W-:-:S02]  /*a2970*/  IMAD.MOV.U32 R5, RZ, RZ, R31 ;  /* 0x000000ffff057224 */ /* 0x000fc400078e001f */
[----:B------:R-:W3:Y:S04]  /*a2980*/  LDL.LU R26, [R1+0x1f9c] ;  /* 0x001f9c00011a7983 */ /* 0x000ee80000300800 */
[----:B------:R1:W-:Y:S01]  /*a2990*/  LDGSTS.E [R3+-0x79c00], [R4.64], P1 ;  /* 0x8640000004037fae */ /* 0x0003e20008921848 */
[----:B------:R-:W-:Y:S02]  /*a29a0*/  IADD3.X R34, R34, UR6, RZ, P2, !PT ;  /* 0x0000000622227c10 */ /* 0x000fe400097fe4ff */
[----:B------:R-:W-:-:S03]  /*a29b0*/  IADD3 R25, P0, R25, UR10, RZ ;  /* 0x0000000a19197c10 */ /* 0x000fc6000ff1e0ff */
[----:B-1----:R-:W-:Y:S02]  /*a29c0*/  IMAD.MOV.U32 R5, RZ, RZ, R34 ;  /* 0x000000ffff057224 */ /* 0x002fe400078e0022 */
[----:B------:R-:W-:Y:S04]  /*a29d0*/  STL [R1+0x1fc0], R25 ;  /* 0x001fc01901007387 */ /* 0x000fe80000100800 */
[----:B------:R1:W-:Y:S04]  /*a29e0*/  STL [R1+0x1fc4], R34 ;  /* 0x001fc42201007387 */ /* 0x0003e80000100800 */
[----:B------:R-:W3:Y:S01]  /*a29f0*/  LDL.LU R31, [R1+0x1f98] ;  /* 0x001f9800011f7983 */ /* 0x000ee20000300800 */
[----:B------:R-:W-:-:S03]  /*a2a00*/  IADD3.X R32, R32, UR6, RZ, P0, !PT ;  /* 0x0000000620207c10 */ /* 0x000fc600087fe4ff */
[----:B-1----:R-:W3:Y:S01]  /*a2a10*/  LDL.LU R34, [R1+0x1f94] ;  /* 0x001f940001227983 */ /* 0x002ee20000300800 */
        /* <DEDUP_REMOVED lines=9> */
[----:B--2---:R-:W-:Y:S02]  /*a2ab0*/  IADD3.X R29, R29, UR6, RZ, P2, !PT ;  /* 0x000000061d1d7c10 */ /* 0x004fe400097fe4ff */
[----:B---3--:R-:W-:Y:S01]  /*a2ac0*/  IADD3 R21, P0, R21, UR10, RZ ;  /* 0x0000000a15157c10 */ /* 0x008fe2000ff1e0ff */
[----:B------:R-:W2:Y:S04]  /*a2ad0*/  LDL.LU R32, [R1+0x1f8c] ;  /* 0x001f8c0001207983 */ /* 0x000ea80000300800 */
[----:B------:R-:W-:Y:S04]  /*a2ae0*/  STL [R1+0x1fb0], R21 ;  /* 0x001fb01501007387 */ /* 0x000fe80000100800 */
[----:B------:R3:W-:Y:S04]  /*a2af0*/  STL [R1+0x1fb4], R29 ;  /* 0x001fb41d01007387 */ /* 0x0007e80000100800 */
[----:B------:R-:W2:Y:S01]  /*a2b00*/  LDL.LU R25, [R1+0x1f88] ;  /* 0x001f880001197983 */ /* 0x000ea20000300800 */
[----:B-1----:R-:W-:Y:S01]  /*a2b10*/  IMAD.MOV.U32 R5, RZ, RZ, R29 ;  /* 0x000000ffff057224 */ /* 0x002fe200078e001d */
[----:B------:R-:W-:-:S02]  /*a2b20*/  IADD3.X R30, R30, UR6, RZ, P0, !PT ;  /* 0x000000061e1e7c10 */ /* 0x000fc400087fe4ff */
[----:B---3--:R-:W4:Y:S01]  /*a2b30*/  LDL.LU R29, [R1+0x1f84] ;  /* 0x001f8400011d7983 */ /* 0x008f220000300800 */
[----:B------:R-:W-:-:S05]  /*a2b40*/  IMAD.MOV.U32 R4, RZ, RZ, R23 ;  /* 0x000000ffff047224 */ /* 0x000fca00078e0017 */
[----:B------:R1:W-:Y:S01]  /*a2b50*/  LDGSTS.E [R6+-0x76c00], [R4.64], P1 ;  /* 0x8940000004067fae */ /* 0x0003e20008921848 */
[----:B------:R-:W-:-:S05]  /*a2b60*/  IADD3 R24, P2, R24, UR10, RZ ;  /* 0x0000000a18187c10 */ /* 0x000fca000ff5e0ff */
[----:B------:R-:W-:Y:S04]  /*a2b70*/  STL [R1+0x1fa8], R24 ;  /* 0x001fa81801007387 */ /* 0x000fe80000100800 */
[----:B------:R1:W-:Y:S04]  /*a2b80*/  STL [R1+0x1fac], R30 ;  /* 0x001fac1e01007387 */ /* 0x0003e80000100800 */
[----:B------:R-:W4:Y:S01]  /*a2b90*/  LDL.LU R23, [R1+0x1f80] ;  /* 0x001f800001177983 */ /* 0x000f220000300800 */
[----:B------:R-:W-:Y:S02]  /*a2ba0*/  IADD3.X R28, R28, UR6, RZ, P2, !PT ;  /* 0x000000061c1c7c10 */ /* 0x000fe400097fe4ff */
[----:B-1----:R-:W-:Y:S01]  /*a2bb0*/  MOV R5, R30 ;  /* 0x0000001e00057202 */ /* 0x002fe20000000f00 */
        /* <DEDUP_REMOVED lines=9> */
[----:B------:R-:W-:Y:S02]  /*a2c50*/  IMAD.MOV.U32 R5, RZ, RZ, R28 ;  /* 0x000000ffff057224 */ /* 0x000fe400078e001c */
[----:B------:R-:W4:Y:S04]  /*a2c60*/  LDL.LU R28, [R1+0x1f74] ;  /* 0x001f7400011c7983 */ /* 0x000f280000300800 */
[----:B------:R1:W-:Y:S01]  /*a2c70*/  LDGSTS.E [R6+-0x74c00], [R4.64], P1 ;  /* 0x8b40000004067fae */ /* 0x0003e20008921848 */
[----:B------:R-:W-:Y:S01]  /*a2c80*/  IADD3 R31, P2, R31, UR10, RZ ;  /* 0x0000000a1f1f7c10 */ /* 0x000fe2000ff5e0ff */
[----:B-1----:R-:W-:-:S04]  /*a2c90*/  IMAD.MOV.U32 R5, RZ, RZ, R26 ;  /* 0x000000ffff057224 */ /* 0x002fc800078e001a */
[----:B------:R-:W-:Y:S01]  /*a2ca0*/  STL [R1+0x1f98], R31 ;  /* 0x001f981f01007387 */ /* 0x000fe20000100800 */
[----:B------:R-:W-:-:S03]  /*a2cb0*/  IADD3.X R34, R34, UR6, RZ, P2, !PT ;  /* 0x0000000622227c10 */ /* 0x000fc600097fe4ff */
[----:B------:R1:W-:Y:S04]  /*a2cc0*/  STL [R1+0x1f9c], R26 ;  /* 0x001f9c1a01007387 */ /* 0x0003e80000100800 */
[----:B------:R-:W4:Y:S01]  /*a2cd0*/  LDL.LU R24, [R1+0x1f70] ;  /* 0x001f700001187983 */ /* 0x000f220000300800 */
[----:B------:R-:W-:-:S03]  /*a2ce0*/  IMAD.MOV.U32 R4, RZ, RZ, R22 ;  /* 0x000000ffff047224 */ /* 0x000fc600078e0016 */
[----:B-1----:R-:W4:Y:S04]  /*a2cf0*/  LDL.LU R26, [R1+0x1f6c] ;  /* 0x001f6c00011a7983 */ /* 0x002f280000300800 */
[----:B------:R1:W-:Y:S02]  /*a2d00*/  LDGSTS.E [R3+-0x73c00], [R4.64], P1 ;  /* 0x8c40000004037fae */ /* 0x0003e40008921848 */
[----:B-1----:R-:W-:Y:S02]  /*a2d10*/  IMAD.MOV.U32 R5, RZ, RZ, R34 ;  /* 0x000000ffff057224 */ /* 0x002fe400078e0022 */
[----:B------:R-:W-:-:S05]  /*a2d20*/  IMAD.MOV.U32 R4, RZ, RZ, R31 ;  /* 0x000000ffff047224 */ /* 0x000fca00078e001f */
[----:B------:R1:W-:Y:S01]  /*a2d30*/  LDGSTS.E [R6+-0x72c00], [R4.64], P1 ;  /* 0x8d40000004067fae */ /* 0x0003e20008921848 */
[----:B----4-:R-:W-:-:S05]  /*a2d40*/  IADD3 R27, P0, R27, UR10, RZ ;  /* 0x0000000a1b1b7c10 */ /* 0x010fca000ff1e0ff */
[----:B------:R-:W-:Y:S04]  /*a2d50*/  STL [R1+0x1f90], R27 ;  /* 0x001f901b01007387 */ /* 0x000fe80000100800 */
[----:B------:R4:W-:Y:S04]  /*a2d60*/  STL [R1+0x1f94], R34 ;  /* 0x001f942201007387 */ /* 0x0009e80000100800 */
[----:B------:R-:W3:Y:S01]  /*a2d70*/  LDL.LU R22, [R1+0x1f68] ;  /* 0x001f680001167983 */ /* 0x000ee20000300800 */
[----:B--2---:R-:W-:Y:S02]  /*a2d80*/  IADD3.X R32, R32, UR6, RZ, P0, !PT ;  /* 0x0000000620207c10 */ /* 0x004fe400087fe4ff */
[----:B------:R-:W-:Y:S01]  /*a2d90*/  IADD3 R25, P2, R25, UR10, RZ ;  /* 0x0000000a19197c10 */ /* 0x000fe2000ff5e0ff */
[----:B----4-:R-:W2:Y:S04]  /*a2da0*/  LDL.LU R34, [R1+0x1f64] ;  /* 0x001f640001227983 */ /* 0x010ea80000300800 */
[----:B------:R-:W-:Y:S04]  /*a2db0*/  STL [R1+0x1f88], R25 ;  /* 0x001f881901007387 */ /* 0x000fe80000100800 */
[----:B------:R4:W-:Y:S04]  /*a2dc0*/  STL [R1+0x1f8c], R32 ;  /* 0x001f8c2001007387 */ /* 0x0009e80000100800 */
[----:B------:R-:W2:Y:S01]  /*a2dd0*/  LDL.LU R31, [R1+0x1f60] ;  /* 0x001f6000011f7983 */ /* 0x000ea20000300800 */
[----:B------:R-:W-:Y:S01]  /*a2de0*/  IADD3.X R29, R29, UR6, RZ, P2, !PT ;  /* 0x000000061d1d7c10 */ /* 0x000fe200097fe4ff */
[----:B-1----:R-:W-:-:S02]  /*a2df0*/  IMAD.MOV.U32 R5, RZ, RZ, R32 ;  /* 0x000000ffff057224 */ /* 0x002fc400078e0020 */
[----:B------:R-:W-:Y:S01]  /*a2e00*/  IMAD.MOV.U32 R4, RZ, RZ, R27 ;  /* 0x000000ffff047224 */ /* 0x000fe200078e001b */
[----:B----4-:R-:W3:Y:S04]  /*a2e10*/  LDL.LU R32, [R1+0x1f5c] ;  /* 0x001f5c0001207983 */ /* 0x010ee80000300800 */
[----:B------:R1:W-:Y:S01]  /*a2e20*/  LDGSTS.E [R3+-0x71c00], [R4.64], P1 ;  /* 0x8e40000004037fae */ /* 0x0003e20008921848 */
[----:B------:R-:W-:-:S05]  /*a2e30*/  IADD3 R23, P0, R23, UR10, RZ ;  /* 0x0000000a17177c10 */ /* 0x000fca000ff1e0ff */
[----:B------:R-:W-:Y:S04]  /*a2e40*/  STL [R1+0x1f80], R23 ;  /* 0x001f801701007387 */ /* 0x000fe80000100800 */
[----:B------:R1:W-:Y:S04]  /*a2e50*/  STL [R1+0x1f84], R29 ;  /* 0x001f841d01007387 */ /* 0x0003e80000100800 */
[----:B------:R-:W3:Y:S01]  /*a2e60*/  LDL.LU R27, [R1+0x1f58] ;  /* 0x001f5800011b7983 */ /* 0x000ee20000300800 */
[----:B------:R-:W-:Y:S01]  /*a2e70*/  IADD3.X R30, R30, UR6, RZ, P0, !PT ;  /* 0x000000061e1e7c10 */ /* 0x000fe200087fe4ff */
[----:B-1----:R-:W-:Y:S01]  /*a2e80*/  IMAD.MOV.U32 R5, RZ, RZ, R29 ;  /* 0x000000ffff057224 */ /* 0x002fe200078e001d */
[----:B------:R-:W-:Y:S01]  /*a2e90*/  MOV R4, R25 ;  /* 0x0000001900047202 */ /* 0x000fe20000000f00 */
[----:B------:R-:W3:Y:S04]  /*a2ea0*/  LDL.LU R29, [R1+0x1f54] ;  /* 0x001f5400011d7983 */ /* 0x000ee80000300800 */
[----:B------:R1:W-:Y:S01]  /*a2eb0*/  LDGSTS.E [R6+-0x70c00], [R4.64], P1 ;  /* 0x8f40000004067fae */ /* 0x0003e20008921848 */
[----:B------:R-:W-:-:S05]  /*a2ec0*/  IADD3 R21, P2, R21, UR10, RZ ;  /* 0x0000000a15157c10 */ /* 0x000fca000ff5e0ff */
[----:B------:R-:W-:Y:S04]  /*a2ed0*/  STL [R1+0x1f78], R21 ;  /* 0x001f781501007387 */ /* 0x000fe80000100800 */
[----:B------:R1:W-:Y:S04]  /*a2ee0*/  STL [R1+0x1f7c], R30 ;  /* 0x001f7c1e01007387 */ /* 0x0003e80000100800 */
[----:B------:R-:W3:Y:S01]  /*a2ef0*/  LDL.LU R25, [R1+0x1f50] ;  /* 0x001f500001197983 */ /* 0x000ee20000300800 */
[----:B------:R-:W-:Y:S01]  /*a2f00*/  IADD3.X R28, R28, UR6, RZ, P2, !PT ;  /* 0x000000061c1c7c10 */ /* 0x000fe200097fe4ff */
[----:B-1----:R-:W-:-:S02]  /*a2f10*/  IMAD.MOV.U32 R4, RZ, RZ, R23 ;  /* 0x000000ffff047224 */ /* 0x002fc400078e0017 */
[----:B------:R-:W-:Y:S02]  /*a2f20*/  IMAD.MOV.U32 R5, RZ, RZ, R30 ;  /* 0x000000ffff057224 */ /* 0x000fe400078e001e */
[----:B------:R-:W3:Y:S04]  /*a2f30*/  LDL.LU R30, [R1+0x1f4c] ;  /* 0x001f4c00011e7983 */ /* 0x000ee80000300800 */
[----:B------:R1:W-:Y:S01]  /*a2f40*/  LDGSTS.E [R3+-0x6fc00], [R4.64], P1 ;  /* 0x9040000004037fae */ /* 0x0003e20008921848 */
[----:B------:R-:W-:Y:S01]  /*a2f50*/  IADD3 R24, P0, R24, UR10, RZ ;  /* 0x0000000a18187c10 */ /* 0x000fe2000ff1e0ff */
[----:B-1----:R-:W-:-:S04]  /*a2f60*/  IMAD.MOV.U32 R5, RZ, RZ, R28 ;  /* 0x000000ffff057224 */ /* 0x002fc800078e001c */
[----:B------:R-:W-:Y:S01]  /*a2f70*/  STL [R1+0x1f70], R24 ;  /* 0x001f701801007387 */ /* 0x000fe20000100800 */
[----:B------:R-:W-:-:S03]  /*a2f80*/  IADD3.X R26, R26, UR6, RZ, P0, !PT ;  /* 0x000000061a1a7c10 */ /* 0x000fc600087fe4ff */
[----:B------:R1:W-:Y:S04]  /*a2f90*/  STL [R1+0x1f74], R28 ;  /* 0x001f741c01007387 */ /* 0x0003e80000100800 */
[----:B------:R-:W3:Y:S01]  /*a2fa0*/  LDL.LU R23, [R1+0x1f48] ;  /* 0x001f480001177983 */ /* 0x000ee20000300800 */
[----:B------:R-:W-:-:S03]  /*a2fb0*/  IMAD.MOV.U32 R4, RZ, RZ, R21 ;  /* 0x000000ffff047224 */ /* 0x000fc600078e0015 */
[----:B-1----:R-:W3:Y:S04]  /*a2fc0*/  LDL.LU R28, [R1+0x1f44] ;  /* 0x001f4400011c7983 */ /* 0x002ee80000300800 */
        /* <DEDUP_REMOVED lines=9> */
[----:B------:R-:W-:Y:S01]  /*a3060*/  IADD3 R31, P0, R31, UR10, RZ ;  /* 0x0000000a1f1f7c10 */ /* 0x000fe2000ff1e0ff */
[----:B---3--:R-:W2:Y:S04]  /*a3070*/  LDL.LU R26, [R1+0x1f3c] ;  /* 0x001f3c00011a7983 */ /* 0x008ea80000300800 */
[----:B------:R-:W-:Y:S04]  /*a3080*/  STL [R1+0x1f60], R31 ;  /* 0x001f601f01007387 */ /* 0x000fe80000100800 */
[----:B------:R3:W-:Y:S04]  /*a3090*/  STL [R1+0x1f64], R34 ;  /* 0x001f642201007387 */ /* 0x0007e80000100800 */
[----:B------:R-:W2:Y:S01]  /*a30a0*/  LDL.LU R24, [R1+0x1f38] ;  /* 0x001f380001187983 */ /* 0x000ea20000300800 */
[----:B------:R-:W-:Y:S01]  /*a30b0*/  IADD3.X R32, R32, UR6, RZ, P0, !PT ;  /* 0x0000000620207c10 */ /* 0x000fe200087fe4ff */
[----:B-1----:R-:W-:-:S02]  /*a30c0*/  IMAD.MOV.U32 R4, RZ, RZ, R22 ;  /* 0x000000ffff047224 */ /* 0x002fc400078e0016 */
[----:B------:R-:W2:Y:S01]  /*a30d0*/  LDL.LU R35, [R1+0x1f34] ;  /* 0x001f340001237983 */ /* 0x000ea20000300800 */
[----:B------:R-:W-:-:S05]  /*a30e0*/  MOV R5, R34 ;  /* 0x0000002200057202 */ /* 0x000fca0000000f00 */
[----:B------:R1:W-:Y:S01]  /*a30f0*/  LDGSTS.E [R6+-0x6cc00], [R4.64], P1 ;  /* 0x9340000004067fae */ /* 0x0003e20008921848 */
[----:B------:R-:W-:-:S05]  /*a3100*/  IADD3 R27, P2, R27, UR10, RZ ;  /* 0x0000000a1b1b7c10 */ /* 0x000fca000ff5e0ff */
[----:B------:R-:W-:Y:S04]  /*a3110*/  STL [R1+0x1f58], R27 ;  /* 0x001f581b01007387 */ /* 0x000fe80000100800 */
[----:B------:R3:W-:Y:S04]  /*a3120*/  STL [R1+0x1f5c], R32 ;  /* 0x001f5c2001007387 */ /* 0x0007e80000100800 */
[----:B------:R-:W2:Y:S01]  /*a3130*/  LDL.LU R22, [R1+0x1f30] ;  /* 0x001f300001167983 */ /* 0x000ea20000300800 */
[----:B------:R-:W-:Y:S01]  /*a3140*/  IADD3.X R29, R29, UR6, RZ, P2, !PT ;  /* 0x000000061d1d7c10 */ /* 0x000fe200097fe4ff */
[----:B-1----:R-:W-:-:S02]  /*a3150*/  IMAD.MOV.U32 R4, RZ, RZ, R31 ;  /* 0x000000ffff047224 */ /* 0x002fc400078e001f */
[----:B---3--:R-:W2:Y:S01]  /*a3160*/  LDL.LU R34, [R1+0x1f2c] ;  /* 0x001f2c0001227983 */ /* 0x008ea20000300800 */
[----:B------:R-:W-:-:S05]  /*a3170*/  IADD3 R25, P0, R25, UR10, RZ ;  /* 0x0000000a19197c10 */ /* 0x000fca000ff1e0ff */
[----:B------:R-:W-:Y:S04]  /*a3180*/  STL [R1+0x1f50], R25 ;  /* 0x001f501901007387 */ /* 0x000fe80000100800 */
[----:B------:R1:W-:Y:S04]  /*a3190*/  STL [R1+0x1f54], R29 ;  /* 0x001f541d01007387 */ /* 0x0003e80000100800 */
[----:B------:R-:W2:Y:S01]  /*a31a0*/  LDL.LU R31, [R1+0x1f28] ;  /* 0x001f2800011f7983 */ /* 0x000ea20000300800 */
[----:B------:R-:W-:Y:S01]  /*a31b0*/  IMAD.MOV.U32 R5, RZ, RZ, R32 ;  /* 0x000000ffff057224 */ /* 0x000fe200078e0020 */
[----:B------:R-:W-:-:S02]  /*a31c0*/  IADD3.X R30, R30, UR6, RZ, P0, !PT ;  /* 0x000000061e1e7c10 */ /* 0x000fc400087fe4ff */
[----:B------:R-:W2:Y:S04]  /*a31d0*/  LDL.LU R32, [R1+0x1f24] ;  /* 0x001f240001207983 */ /* 0x000ea80000300800 */
[----:B------:R1:W-:Y:S02]  /*a31e0*/  LDGSTS.E [R3+-0x6bc00], [R4.64], P1 ;  /* 0x9440000004037fae */ /* 0x0003e40008921848 */
[----:B-1----:R-:W-:Y:S02]  /*a31f0*/  IMAD.MOV.U32 R4, RZ, RZ, R27 ;  /* 0x000000ffff047224 */ /* 0x002fe400078e001b */
[----:B------:R-:W-:Y:S01]  /*a3200*/  IMAD.MOV.U32 R5, RZ, RZ, R29 ;  /* 0x000000ffff057224 */ /* 0x000fe200078e001d */
[----:B------:R-:W-:-:S04]  /*a3210*/  IADD3 R23, P2, R23, UR10, RZ ;  /* 0x0000000a17177c10 */ /* 0x000fc8000ff5e0ff */
[----:B------:R1:W-:Y:S04]  /*a3220*/  LDGSTS.E [R6+-0x6ac00], [R4.64], P1 ;  /* 0x9540000004067fae */ /* 0x0003e80008921848 */
[----:B------:R-:W-:Y:S01]  /*a3230*/  STL [R1+0x1f48], R23 ;  /* 0x001f481701007387 */ /* 0x000fe20000100800 */
[----:B------:R-:W-:-:S03]  /*a3240*/  IADD3.X R28, R28, UR6, RZ, P2, !PT ;  /* 0x000000061c1c7c10 */ /* 0x000fc600097fe4ff */
[----:B------:R1:W-:Y:S04]  /*a3250*/  STL [R1+0x1f4c], R30 ;  /* 0x001f4c1e01007387 */ /* 0x0003e80000100800 */
[----:B------:R-:W2:Y:S01]  /*a3260*/  LDL.LU R29, [R1+0x1f20] ;  /* 0x001f2000011d7983 */ /* 0x000ea20000300800 */
[----:B-1----:R-:W-:Y:S02]  /*a3270*/  IMAD.MOV.U32 R4, RZ, RZ, R25 ;  /* 0x000000ffff047224 */ /* 0x002fe400078e0019 */
[----:B------:R-:W-:Y:S01]  /*a3280*/  IMAD.MOV.U32 R5, RZ, RZ, R30 ;  /* 0x000000ffff057224 */ /* 0x000fe200078e001e */
[----:B------:R-:W2:Y:S04]  /*a3290*/  LDL.LU R27, [R1+0x1f18] ;  /* 0x001f1800011b7983 */ /* 0x000ea80000300800 */
[----:B------:R-:W2:Y:S04]  /*a32a0*/  LDL.LU R30, [R1+0x1f1c] ;  /* 0x001f1c00011e7983 */ /* 0x000ea80000300800 */
[----:B------:R1:W-:Y:S02]  /*a32b0*/  LDGSTS.E [R3+-0x69c00], [R4.64], P1 ;  /* 0x9640000004037fae */ /* 0x0003e40008921848 */
[----:B-1----:R-:W-:-:S02]  /*a32c0*/  IMAD.MOV.U32 R5, RZ, RZ, R28 ;  /* 0x000000ffff057224 */ /* 0x002fc400078e001c */
[----:B------:R-:W-:-:S05]  /*a32d0*/  IMAD.MOV.U32 R4, RZ, RZ, R23 ;  /* 0x000000ffff047224 */ /* 0x000fca00078e0017 */
[----:B------:R1:W-:Y:S01]  /*a32e0*/  LDGSTS.E [R6+-0x68c00], [R4.64], P1 ;  /* 0x9740000004067fae */ /* 0x0003e20008921848 */
[----:B----4-:R-:W-:-:S05]  /*a32f0*/  IADD3 R21, P0, R21, UR10, RZ ;  /* 0x0000000a15157c10 */ /* 0x010fca000ff1e0ff */
[----:B------:R-:W-:Y:S04]  /*a3300*/  STL [R1+0x1f40], R21 ;  /* 0x001f401501007387 */ /* 0x000fe80000100800 */
[----:B------:R4:W-:Y:S04]  /*a3310*/  STL [R1+0x1f44], R28 ;  /* 0x001f441c01007387 */ /* 0x0009e80000100800 */
[----:B------:R-:W3:Y:S04]  /*a3320*/  LDL.LU R25, [R1+0x1f10] ;  /* 0x001f100001197983 */ /* 0x000ee80000300800 */
[----:B----4-:R-:W4:Y:S01]  /*a3330*/  LDL.LU R28, [R1+0x1f14] ;  /* 0x001f1400011c7983 */ /* 0x010f220000300800 */
[----:B--2---:R-:W-:-:S02]  /*a3340*/  IADD3 R24, P2, R24, UR10, RZ ;  /* 0x0000000a18187c10 */ /* 0x004fc4000ff5e0ff */
[----:B------:R-:W-:-:S03]  /*a3350*/  IADD3.X R26, R26, UR6, RZ, P0, !PT ;  /* 0x000000061a1a7c10 */ /* 0x000fc600087fe4ff */
[----:B------:R-:W-:Y:S02]  /*a3360*/  STL [R1+0x1f38], R24 ;  /* 0x001f381801007387 */ /* 0x000fe40000100800 */
[----:B-1----:R-:W-:Y:S02]  /*a3370*/  IMAD.MOV.U32 R5, RZ, RZ, R26 ;  /* 0x000000ffff057224 */ /* 0x002fe400078e001a */
[----:B------:R1:W-:Y:S04]  /*a3380*/  STL [R1+0x1f3c], R26 ;  /* 0x001f3c1a01007387 */ /* 0x0003e80000100800 */
[----:B------:R-:W2:Y:S04]  /*a3390*/  LDL.LU R23, [R1+0x1f08] ;  /* 0x001f080001177983 */ /* 0x000ea80000300800 */
[----:B-1----:R-:W2:Y:S01]  /*a33a0*/  LDL.LU R26, [R1+0x1f0c] ;  /* 0x001f0c00011a7983 */ /* 0x002ea20000300800 */
[----:B------:R-:W-:-:S02]  /*a33b0*/  IADD3.X R35, R35, UR6, RZ, P2, !PT ;  /* 0x0000000623237c10 */ /* 0x000fc400097fe4ff */
[----:B------:R-:W-:-:S05]  /*a33c0*/  MOV R4, R21 ;  /* 0x0000001500047202 */ /* 0x000fca0000000f00 */
[----:B------:R1:W-:Y:S01]  /*a33d0*/  LDGSTS.E [R3+-0x67c00], [R4.64], P1 ;  /* 0x9840000004037fae */ /* 0x0003e20008921848 */
[----:B------:R-:W-:Y:S01]  /*a33e0*/  IADD3 R22, P0, R22, UR10, RZ ;  /* 0x0000000a16167c10 */ /* 0x000fe2000ff1e0ff */
[----:B-1----:R-:W-:-:S04]  /*a33f0*/  IMAD.MOV.U32 R4, RZ, RZ, R24 ;  /* 0x000000ffff047224 */ /* 0x002fc800078e0018 */
[----:B------:R1:W-:Y:S04]  /*a3400*/  STL [R1+0x1f30], R22 ;  /* 0x001f301601007387 */ /* 0x0003e80000100800 */
[----:B------:R-:W-:Y:S04]  /*a3410*/  STL [R1+0x1f34], R35 ;  /* 0x001f342301007387 */ /* 0x000fe80000100800 */
[----:B------:R-:W2:Y:S04]  /*a3420*/  LDL.LU R21, [R1+0x1f00] ;  /* 0x001f000001157983 */ /* 0x000ea80000300800 */
[----:B------:R-:W2:Y:S01]  /*a3430*/  LDL.LU R24, [R1+0x1f04] ;  /* 0x001f040001187983 */ /* 0x000ea20000300800 */
[----:B------:R-:W-:Y:S01]  /*a3440*/  IMAD.MOV.U32 R5, RZ, RZ, R35 ;  /* 0x000000ffff057224 */ /* 0x000fe200078e0023 */
[----:B------:R-:W-:-:S04]  /*a3450*/  IADD3.X R34, R34, UR6, RZ, P0, !PT ;  /* 0x0000000622227c10 */ /* 0x000fc800087fe4ff */
[----:B------:R1:W-:Y:S01]  /*a3460*/  LDGSTS.E [R6+-0x66c00], [R4.64], P1 ;  /* 0x9940000004067fae */ /* 0x0003e20008921848 */
[----:B------:R-:W-:Y:S01]  /*a3470*/  IADD3 R31, P2, R31, UR10, RZ ;  /* 0x0000000a1f1f7c10 */ /* 0x000fe2000ff5e0ff */
[----:B-1----:R-:W-:-:S04]  /*a3480*/  IMAD.MOV.U32 R4, RZ, RZ, R22 ;  /* 0x000000ffff047224 */ /* 0x002fc800078e0016 */
[----:B------:R-:W-:Y:S04]  /*a3490*/  STL [R1+0x1f28], R31 ;  /* 0x001f281f01007387 */ /* 0x000fe80000100800 */
[----:B------:R-:W-:Y:S04]  /*a34a0*/  STL [R1+0x1f2c], R34 ;  /* 0x001f2c2201007387 */ /* 0x000fe80000100800 */
[----:B------:R-:W2:Y:S01]  /*a34b0*/  LDL.LU R22, [R1+0x1efc] ;  /* 0x001efc0001167983 */ /* 0x000ea20000300800 */
[----:B------:R-:W-:Y:S02]  /*a34c0*/  IADD3.X R32, R32, UR6, RZ, P2, !PT ;  /* 0x0000000620207c10 */ /* 0x000fe400097fe4ff */
[----:B------:R-:W-:-:S02]  /*a34d0*/  IADD3 R29, P0, R29, UR10, RZ ;  /* 0x0000000a1d1d7c10 */ /* 0x000fc4000ff1e0ff */
[----:B------:R-:W-:-:S03]  /*a34e0*/  IADD3 R27, P2, R27, UR10, RZ ;  /* 0x0000000a1b1b7c10 */ /* 0x000fc6000ff5e0ff */
[----:B------:R-:W-:Y:S01]  /*a34f0*/  STL [R1+0x1f20], R29 ;  /* 0x001f201d01007387 */ /* 0x000fe20000100800 */
[----:B------:R-:W-:-:S03]  /*a3500*/  IADD3.X R30, R30, UR6, RZ, P0, !PT ;  /* 0x000000061e1e7c10 */ /* 0x000fc600087fe4ff */
[----:B------:R-:W-:Y:S04]  /*a3510*/  STL [R1+0x1f24], R32 ;  /* 0x001f242001007387 */ /* 0x000fe80000100800 */
[----:B------:R-:W-:Y:S04]  /*a3520*/  STL [R1+0x1f18], R27 ;  /* 0x001f181b01007387 */ /* 0x000fe80000100800 */
[----:B------:R-:W-:Y:S04]  /*a3530*/  STL [R1+0x1f1c], R30 ;  /* 0x001f1c1e01007387 */ /* 0x000fe80000100800 */
[----:B------:R-:W2:Y:S01]  /*a3540*/  LDL.LU R200, [R1+0x42c] ;  /* 0x00042c0001c87983 */ /* 0x000ea20000300800 */
[----:B---3--:R-:W-:-:S02]  /*a3550*/  IADD3 R25, P0, R25, UR10, RZ ;  /* 0x0000000a19197c10 */ /* 0x008fc4000ff1e0ff */
[----:B----4-:R-:W-:-:S03]  /*a3560*/  IADD3.X R28, R28, UR6, RZ, P2, !PT ;  /* 0x000000061c1c7c10 */ /* 0x010fc600097fe4ff */
[----:B------:R-:W-:Y:S04]  /*a3570*/  STL [R1+0x1f10], R25 ;  /* 0x001f101901007387 */ /* 0x000fe80000100800 */
[----:B------:R-:W-:Y:S04]  /*a3580*/  STL [R1+0x1f14], R28 ;  /* 0x001f141c01007387 */ /* 0x000fe80000100800 */
[----:B------:R-:W3:Y:S04]  /*a3590*/  LDL.LU R196, [R1+0x4b4] ;  /* 0x0004b40001c47983 */ /* 0x000ee80000300800 */
[----:B------:R-:W4:Y:S01]  /*a35a0*/  LDL.LU R201, [R1+0x230] ;  /* 0x0002300001c97983 */ /* 0x000f220000300800 */
[----:B--2---:R-:W-:-:S02]  /*a35b0*/  IADD3 R23, P2, R23, UR10, RZ ;  /* 0x0000000a17177c10 */ /* 0x004fc4000ff5e0ff */
[----:B------:R-:W-:-:S03]  /*a35c0*/  IADD3.X R26, R26, UR6, RZ, P0, !PT ;  /* 0x000000061a1a7c10 */ /* 0x000fc600087fe4ff */
[----:B------:R1:W-:Y:S04]  /*a35d0*/  STL [R1+0x1f08], R23 ;  /* 0x001f081701007387 */ /* 0x0003e80000100800 */
[----:B------:R-:W-:Y:S04]  /*a35e0*/  STL [R1+0x1f0c], R26 ;  /* 0x001f0c1a01007387 */ /* 0x000fe80000100800 */
[----:B------:R-:W2:Y:S04]  /*a35f0*/  LDL.LU R202, [R1+0x484] ;  /* 0x0004840001ca7983 */ /* 0x000ea80000300800 */
[----:B------:R-:W2:Y:S04]  /*a3600*/  LDL.LU R221, [R1+0x3e4] ;  /* 0x0003e40001dd7983 */ /* 0x000ea80000300800 */
[----:B------:R-:W2:Y:S04]  /*a3610*/  LDL.LU R222, [R1+0x498] ;  /* 0x0004980001de7983 */ /* 0x000ea80000300800 */
[----:B------:R-:W4:Y:S01]  /*a3620*/  LDL.LU R198, [R1+0x408] ;  /* 0x0004080001c67983 */ /* 0x000f220000300800 */
[----:B------:R-:W-:-:S02]  /*a3630*/  IADD3 R21, P0, R21, UR10, RZ ;  /* 0x0000000a15157c10 */ /* 0x000fc4000ff1e0ff */
[----:B------:R-:W-:-:S03]  /*a3640*/  IADD3.X R24, R24, UR6, RZ, P2, !PT ;  /* 0x0000000618187c10 */ /* 0x000fc600097fe4ff */
[----:B------:R-:W-:Y:S04]  /*a3650*/  STL [R1+0x1f00], R21 ;  /* 0x001f001501007387 */ /* 0x000fe80000100800 */
[----:B------:R-:W-:Y:S04]  /*a3660*/  STL [R1+0x1f04], R24 ;  /* 0x001f041801007387 */ /* 0x000fe80000100800 */
[----:B------:R-:W4:Y:S04]  /*a3670*/  LDL.LU R199, [R1+0x4a8] ;  /* 0x0004a80001c77983 */ /* 0x000f280000300800 */
[----:B------:R-:W4:Y:S04]  /*a3680*/  LDL.LU R223, [R1+0x430] ;  /* 0x0004300001df7983 */ /* 0x000f280000300800 */
[----:B------:R-:W4:Y:S04]  /*a3690*/  LDL.LU R204, [R1+0x4b8] ;  /* 0x0004b80001cc7983 */ /* 0x000f280000300800 */
[----:B------:R-:W4:Y:S01]  /*a36a0*/  LDL.LU R205, [R1+0x234] ;  /* 0x0002340001cd7983 */ /* 0x000f220000300800 */
[----:B------:R-:W-:-:S05]  /*a36b0*/  IADD3.X R22, R22, UR6, RZ, P0, !PT ;  /* 0x0000000616167c10 */ /* 0x000fca00087fe4ff */
[----:B------:R3:W-:Y:S04]  /*a36c0*/  STL [R1+0x1efc], R22 ;  /* 0x001efc1601007387 */ /* 0x0007e80000100800 */
[----:B------:R-:W4:Y:S04]  /*a36d0*/  LDL.LU R206, [R1+0x488] ;  /* 0x0004880001ce7983 */ /* 0x000f280000300800 */
[----:B------:R-:W4:Y:S04]  /*a36e0*/  LDL.LU R207, [R1+0x3e8] ;  /* 0x0003e80001cf7983 */ /* 0x000f280000300800 */
[----:B------:R-:W4:Y:S01]  /*a36f0*/  LDL.LU R203, [R1+0x49c] ;  /* 0x00049c0001cb7983 */ /* 0x000f220000300800 */
[----:B------:R-:W-:-:S05]  /*a3700*/  IMAD.MOV.U32 R5, RZ, RZ, R34 ;  /* 0x000000ffff057224 */ /* 0x000fca00078e0022 */
[----:B------:R1:W-:Y:S02]  /*a3710*/  LDGSTS.E [R3+-0x65c00], [R4.64], P1 ;  /* 0x9a40000004037fae */ /* 0x0003e40008921848 */
[----:B-1----:R-:W-:Y:S02]  /*a3720*/  IMAD.MOV.U32 R4, RZ, RZ, R31 ;  /* 0x000000ffff047224 */ /* 0x002fe400078e001f */
[----:B------:R-:W-:-:S05]  /*a3730*/  IMAD.MOV.U32 R5, RZ, RZ, R32 ;  /* 0x000000ffff057224 */ /* 0x000fca00078e0020 */
[----:B------:R1:W-:Y:S02]  /*a3740*/  LDGSTS.E [R6+-0x64c00], [R4.64], P1 ;  /* 0x9b40000004067fae */ /* 0x0003e40008921848 */
[----:B-1----:R-:W-:Y:S01]  /*a3750*/  IMAD.MOV.U32 R4, RZ, RZ, R29 ;  /* 0x000000ffff047224 */ /* 0x002fe200078e001d */
[----:B------:R-:W-:-:S05]  /*a3760*/  MOV R5, R30 ;  /* 0x0000001e00057202 */ /* 0x000fca0000000f00 */
        /* <DEDUP_REMOVED lines=8> */
[----:B------:R-:W-:Y:S02]  /*a37f0*/  IMAD.MOV.U32 R5, RZ, RZ, R24 ;  /* 0x000000ffff057224 */ /* 0x000fe400078e0018 */
[----:B------:R-:W-:-:S03]  /*a3800*/  IMAD.MOV.U32 R23, RZ, RZ, R200 ;  /* 0x000000ffff177224 */ /* 0x000fc600078e00c8 */
[----:B------:R1:W-:Y:S02]  /*a3810*/  LDGSTS.E [R6+-0x60c00], [R4.64], P1 ;  /* 0x9f40000004067fae */ /* 0x0003e40008921848 */
[----:B-1----:R-:W-:Y:S02]  /*a3820*/  IMAD.MOV.U32 R5, RZ, RZ, R22 ;  /* 0x000000ffff057224 */ /* 0x002fe400078e0016 */
[----:B------:R-:W-:-:S05]  /*a3830*/  IMAD.MOV.U32 R4, RZ, RZ, R21 ;  /* 0x000000ffff047224 */ /* 0x000fca00078e0015 */
[----:B------:R1:W-:Y:S02]  /*a3840*/  LDGSTS.E [R3+-0x5fc00], [R4.64], P1 ;  /* 0xa040000004037fae */ /* 0x0003e40008921848 */
[----:B-1----:R-:W-:Y:S02]  /*a3850*/  IADD3 R4, R2, 0x100000, RZ ;  /* 0x0010000002047810 */ /* 0x002fe40007ffe0ff */
[----:B---3--:R-:W-:-:S05]  /*a3860*/  MOV R22, R196 ;  /* 0x000000c400167202 */ /* 0x008fca0000000f00 */
[----:B------:R2:W-:Y:S04]  /*a3870*/  STL.64 [R1+0x1ba0], R22 ;  /* 0x001ba01601007387 */ /* 0x0005e80000100a00 */
[----:B------:R-:W3:Y:S04]  /*a3880*/  LDL.LU R200, [R1+0x40c] ;  /* 0x00040c0001c87983 */ /* 0x000ee80000300800 */
[----:B------:R-:W3:Y:S04]  /*a3890*/  LDL.LU R196, [R1+0x4ac] ;  /* 0x0004ac0001c47983 */ /* 0x000ee80000300800 */
[----:B------:R2:W-:Y:S02]  /*a38a0*/  LDGSTS.E [R6+-0x5ec00], [R22.64], P1 ;  /* 0xa140000016067fae */ /* 0x0005e40008921848 */
[----:B--2---:R-:W-:-:S02]  /*a38b0*/  IMAD.MOV.U32 R22, RZ, RZ, R202 ;  /* 0x000000ffff167224 */ /* 0x004fc400078e00ca */
[----:B----4-:R-:W-:-:S05]  /*a38c0*/  IMAD.MOV.U32 R23, RZ, RZ, R201 ;  /* 0x000000ffff177224 */ /* 0x010fca00078e00c9 */
[----:B------:R1:W-:Y:S04]  /*a38d0*/  STL.64 [R1+0x1b98], R22 ;  /* 0x001b981601007387 */ /* 0x0003e80000100a00 */
[----:B------:R-:W2:Y:S04]  /*a38e0*/  LDL.LU R201, [R1+0x218] ;  /* 0x0002180001c97983 */ /* 0x000ea80000300800 */
[----:B------:R1:W-:Y:S04]  /*a38f0*/  LDGSTS.E [R3+-0x5dc00], [R22.64], P1 ;  /* 0xa240000016037fae */ /* 0x0003e80008921848 */
[----:B------:R-:W4:Y:S01]  /*a3900*/  LDL.LU R202, [R1+0x434] ;  /* 0x0004340001ca7983 */ /* 0x000f220000300800 */
[----:B-1----:R-:W-:-:S02]  /*a3910*/  IMAD.MOV.U32 R22, RZ, RZ, R222 ;  /* 0x000000ffff167224 */ /* 0x002fc400078e00de */
[----:B------:R-:W-:-:S05]  /*a3920*/  IMAD.MOV.U32 R23, RZ, RZ, R221 ;  /* 0x000000ffff177224 */ /* 0x000fca00078e00dd */
[----:B------:R1:W-:Y:S04]  /*a3930*/  STL.64 [R1+0x1b90], R22 ;  /* 0x001b901601007387 */ /* 0x0003e80000100a00 */
[----:B------:R1:W-:Y:S04]  /*a3940*/  LDGSTS.E [R4+-0x5cc00], [R22.64], P1 ;  /* 0xa340000016047fae */ /* 0x0003e80008921848 */
[----:B------:R-:W4:Y:S04]  /*a3950*/  LDL.LU R221, [R1+0x238] ;  /* 0x0002380001dd7983 */ /* 0x000f280000300800 */
[----:B------:R-:W4:Y:S01]  /*a3960*/  LDL.LU R222, [R1+0x48c] ;  /* 0x00048c0001de7983 */ /* 0x000f220000300800 */
[----:B-1----:R-:W-:-:S02]  /*a3970*/  IMAD.MOV.U32 R22, RZ, RZ, R199 ;  /* 0x000000ffff167224 */ /* 0x002fc400078e00c7 */
[----:B------:R-:W-:-:S05]  /*a3980*/  IMAD.MOV.U32 R23, RZ, RZ, R198 ;  /* 0x000000ffff177224 */ /* 0x000fca00078e00c6 */
[----:B------:R1:W-:Y:S04]  /*a3990*/  STL.64 [R1+0x1b88], R22 ;  /* 0x001b881601007387 */ /* 0x0003e80000100a00 */
[----:B------:R1:W-:Y:S04]  /*a39a0*/  LDGSTS.E [R3+-0x5bc00], [R22.64], P1 ;  /* 0xa440000016037fae */ /* 0x0003e80008921848 */
[----:B------:R-:W4:Y:S04]  /*a39b0*/  LDL.LU R198, [R1+0x3ec] ;  /* 0x0003ec0001c67983 */ /* 0x000f280000300800 */
[----:B------:R-:W4:Y:S01]  /*a39c0*/  LDL.LU R199, [R1+0x4a0] ;  /* 0x0004a00001c77983 */ /* 0x000f220000300800 */
[----:B-1----:R-:W-:Y:S01]  /*a39d0*/  IMAD.MOV.U32 R22, RZ, RZ, R204 ;  /* 0x000000ffff167224 */ /* 0x002fe200078e00cc */
[----:B------:R-:W-:-:S05]  /*a39e0*/  MOV R23, R223 ;  /* 0x000000df00177202 */ /* 0x000fca0000000f00 */
[----:B------:R1:W-:Y:S04]  /*a39f0*/  STL.64 [R1+0x1b80], R22 ;  /* 0x001b801601007387 */ /* 0x0003e80000100a00 */
[----:B------:R-:W4:Y:S04]  /*a3a00*/  LDL.LU R223, [R1+0x410] ;  /* 0x0004100001df7983 */ /* 0x000f280000300800 */
[----:B------:R-:W4:Y:S04]  /*a3a10*/  LDL.LU R204, [R1+0x4b0] ;  /* 0x0004b00001cc7983 */ /* 0x000f280000300800 */
[----:B------:R1:W-:Y:S02]  /*a3a20*/  LDGSTS.E [R4+-0x5ac00], [R22.64], P1 ;  /* 0xa540000016047fae */ /* 0x0003e40008921848 */
[----:B-1----:R-:W-:-:S02]  /*a3a30*/  IMAD.MOV.U32 R22, RZ, RZ, R206 ;  /* 0x000000ffff167224 */ /* 0x002fc400078e00ce */
[----:B------:R-:W-:-:S05]  /*a3a40*/  IMAD.MOV.U32 R23, RZ, RZ, R205 ;  /* 0x000000ffff177224 */ /* 0x000fca00078e00cd */
        /* <DEDUP_REMOVED lines=10> */
[----:B---3--:R-:W-:-:S02]  /*a3af0*/  IMAD.MOV.U32 R23, RZ, RZ, R200 ;  /* 0x000000ffff177224 */ /* 0x008fc400078e00c8 */
[----:B------:R-:W-:-:S05]  /*a3b00*/  IMAD.MOV.U32 R22, RZ, RZ, R196 ;  /* 0x000000ffff167224 */ /* 0x000fca00078e00c4 */
        /* <DEDUP_REMOVED lines=10> */
[----:B-1----:R-:W-:Y:S01]  /*a3bb0*/  IMAD.MOV.U32 R23, RZ, RZ, R221 ;  /* 0x000000ffff177224 */ /* 0x002fe200078e00dd */
[----:B------:R-:W-:-:S05]  /*a3bc0*/  MOV R22, R222 ;  /* 0x000000de00167202 */ /* 0x000fca0000000f00 */
[----:B------:R1:W-:Y:S04]  /*a3bd0*/  STL.64 [R1+0x1b58], R22 ;  /* 0x001b581601007387 */ /* 0x0003e80000100a00 */
[----:B------:R1:W-:Y:S04]  /*a3be0*/  LDGSTS.E [R3+-0x55c00], [R22.64], P1 ;  /* 0xaa40000016037fae */ /* 0x0003e80008921848 */
[----:B------:R-:W4:Y:S04]  /*a3bf0*/  LDL.LU R221, [R1+0x220] ;  /* 0x0002200001dd7983 */ /* 0x000f280000300800 */
[----:B------:R-:W4:Y:S01]  /*a3c00*/  LDL.LU R222, [R1+0x43c] ;  /* 0x00043c0001de7983 */ /* 0x000f220000300800 */
[----:B-1----:R-:W-:-:S02]  /*a3c10*/  IMAD.MOV.U32 R23, RZ, RZ, R198 ;  /* 0x000000ffff177224 */ /* 0x002fc400078e00c6 */
[----:B------:R-:W-:Y:S01]  /*a3c20*/  IMAD.MOV.U32 R22, RZ, RZ, R199 ;  /* 0x000000ffff167224 */ /* 0x000fe200078e00c7 */
[----:B------:R-:W4:Y:S04]  /*a3c30*/  LDL.LU R198, [R1+0x3d0] ;  /* 0x0003d00001c67983 */ /* 0x000f280000300800 */
[----:B------:R-:W4:Y:S04]  /*a3c40*/  LDL.LU R199, [R1+0x494] ;  /* 0x0004940001c77983 */ /* 0x000f280000300800 */
[----:B------:R1:W-:Y:S04]  /*a3c50*/  STL.64 [R1+0x1b50], R22 ;  /* 0x001b501601007387 */ /* 0x0003e80000100a00 */
        /* <DEDUP_REMOVED lines=8> */
[----:B------:R-:W-:Y:S01]  /*a3ce0*/  IMAD.MOV.U32 R22, RZ, RZ, R206 ;  /* 0x000000ffff167224 */ /* 0x000fe200078e00ce */
[----:B------:R-:W4:Y:S04]  /*a3cf0*/  LDL.LU R205, [R1+0x41c] ;  /* 0x00041c0001cd7983 */ /* 0x000f280000300800 */
[----:B------:R-:W4:Y:S04]  /*a3d00*/  LDL.LU R206, [R1+0x420] ;  /* 0x0004200001ce7983 */ /* 0x000f280000300800 */
[----:B------:R1:W-:Y:S04]  /*a3d10*/  STL.64 [R1+0x1b48], R22 ;  /* 0x001b481601007387 */ /* 0x0003e80000100a00 */
[----:B------:R1:W-:Y:S02]  /*a3d20*/  LDGSTS.E [R4+-0x52c00], [R22.64], P1 ;  /* 0xad40000016047fae */ /* 0x0003e40008921848 */
[----:B-1----:R-:W-:Y:S01]  /*a3d30*/  MOV R23, R207 ;  /* 0x000000cf00177202 */ /* 0x002fe20000000f00 */
[----:B------:R-:W-:Y:S01]  /*a3d40*/  IMAD.MOV.U32 R22, RZ, RZ, R203 ;  /* 0x000000ffff167224 */ /* 0x000fe200078e00cb */
[----:B------:R-:W4:Y:S04]  /*a3d50*/  LDL.LU R207, [R1+0x224] ;  /* 0x0002240001cf7983 */ /* 0x000f280000300800 */
[----:B------:R-:W4:Y:S04]  /*a3d60*/  LDL.LU R203, [R1+0x480] ;  /* 0x0004800001cb7983 */ /* 0x000f280000300800 */
[----:B------:R3:W-:Y:S04]  /*a3d70*/  STL.64 [R1+0x1b38], R22 ;  /* 0x001b381601007387 */ /* 0x0007e80000100a00 */
        /* <DEDUP_REMOVED lines=28> */
[----:B------:R1:W-:Y:S02]  /*a3f40*/  LDGSTS.E [R4+-0x4cc00], [R22.64], P1 ;  /* 0xb340000016047fae */ /* 0x0003e40008921848 */
[----:B-1----:R-:W-:Y:S02]  /*a3f50*/  IMAD.MOV.U32 R23, RZ, RZ, R205 ;  /* 0x000000ffff177224 */ /* 0x002fe400078e00cd */
[----:B------:R-:W-:-:S05]  /*a3f60*/  IMAD.MOV.U32 R22, RZ, RZ, R206 ;  /* 0x000000ffff167224 */ /* 0x000fca00078e00ce */
[----:B------:R1:W-:Y:S04]  /*a3f70*/  STL.64 [R1+0x1ae0], R22 ;  /* 0x001ae01601007387 */ /* 0x0003e80000100a00 */
[----:B------:R-:W4:Y:S04]  /*a3f80*/  LDL.LU R223, [R1+0x1f4] ;  /* 0x0001f40001df7983 */ /* 0x000f280000300800 */
[----:B------:R-:W4:Y:S04]  /*a3f90*/  LDL.LU R204, [R1+0x3dc] ;  /* 0x0003dc0001cc7983 */ /* 0x000f280000300800 */
[----:B------:R1:W-:Y:S04]  /*a3fa0*/  LDGSTS.E [R3+-0x4bc00], [R22.64], P1 ;  /* 0xb440000016037fae */ /* 0x0003e80008921848 */
[----:B------:R-:W4:Y:S04]  /*a3fb0*/  LDL.LU R205, [R1+0x204] ;  /* 0x0002040001cd7983 */ /* 0x000f280000300800 */
[----:B------:R-:W4:Y:S01]  /*a3fc0*/  LDL.LU R206, [R1+0x404] ;  /* 0x0004040001ce7983 */ /* 0x000f220000300800 */
        /* <DEDUP_REMOVED lines=12> */
[----:B--2---:R-:W-:Y:S01]  /*a4090*/  MOV R23, R201 ;  /* 0x000000c900177202 */ /* 0x004fe20000000f00 */
[----:B----4-:R-:W-:-:S05]  /*a40a0*/  IMAD.MOV.U32 R22, RZ, RZ, R202 ;  /* 0x000000ffff167224 */ /* 0x010fca00078e00ca */
[----:B------:R1:W-:Y:S04]  /*a40b0*/  STL.64 [R1+0x1ac0], R22 ;  /* 0x001ac01601007387 */ /* 0x0003e80000100a00 */
[----:B------:R-:W2:Y:S04]  /*a40c0*/  LDL.LU R201, [R1+0x200] ;  /* 0x0002000001c97983 */ /* 0x000ea80000300800 */
[----:B------:R-:W4:Y:S04]  /*a40d0*/  LDL.LU R202, [R1+0x3e0] ;  /* 0x0003e00001ca7983 */ /* 0x000f280000300800 */
[----:B------:R1:W-:Y:S04]  /*a40e0*/  LDGSTS.E [R4+-0x48c00], [R22.64], P1 ;  /* 0xb740000016047fae */ /* 0x0003e80008921848 */
[----:B------:R-:W4:Y:S01]  /*a40f0*/  LDL.LU R25, [R1+0x1ed0] ;  /* 0x001ed00001197983 */ /* 0x000f220000300800 */
[----:B------:R-:W-:-:S02]  /*a4100*/  IMAD.MOV.U32 R27, RZ, RZ, R221 ;  /* 0x000000ffff1b7224 */ /* 0x000fc400078e00dd */
[----:B------:R-:W-:Y:S01]  /*a4110*/  IMAD.MOV.U32 R26, RZ, RZ, R222 ;  /* 0x000000ffff1a7224 */ /* 0x000fe200078e00de */
[----:B-1----:R-:W4:Y:S04]  /*a4120*/  LDL.LU R23, [R1+0x1ed8] ;  /* 0x001ed80001177983 */ /* 0x002f280000300800 */
[----:B------:R1:W-:Y:S04]  /*a4130*/  STL.64 [R1+0x1ab8], R26 ;  /* 0x001ab81a01007387 */ /* 0x0003e80000100a00 */
[----:B------:R1:W-:Y:S02]  /*a4140*/  LDGSTS.E [R3+-0x47c00], [R26.64], P1 ;  /* 0xb84000001a037fae */ /* 0x0003e40008921848 */
[----:B-1----:R-:W-:-:S02]  /*a4150*/  IMAD.MOV.U32 R27, RZ, RZ, R198 ;  /* 0x000000ffff1b7224 */ /* 0x002fc400078e00c6 */
[----:B------:R-:W-:Y:S01]  /*a4160*/  IMAD.MOV.U32 R26, RZ, RZ, R199 ;  /* 0x000000ffff1a7224 */ /* 0x000fe200078e00c7 */
[----:B------:R-:W4:Y:S04]  /*a4170*/  LDL.LU R198, [R1+0x210] ;  /* 0x0002100001c67983 */ /* 0x000f280000300800 */
[----:B------:R-:W4:Y:S04]  /*a4180*/  LDL.LU R199, [R1+0x214] ;  /* 0x0002140001c77983 */ /* 0x000f280000300800 */
[----:B------:R-:W4:Y:S04]  /*a4190*/  LDL.LU R34, [R1+0x1ecc] ;  /* 0x001ecc0001227983 */ /* 0x000f280000300800 */
[----:B------:R1:W-:Y:S04]  /*a41a0*/  STL.64 [R1+0x1b20], R26 ;  /* 0x001b201a01007387 */ /* 0x0003e80000100a00 */
[----:B------:R1:W-:Y:S04]  /*a41b0*/  LDGSTS.E [R4+-0x46c00], [R26.64], P1 ;  /* 0xb94000001a047fae */ /* 0x0003e80008921848 */
[----:B------:R-:W4:Y:S01]  /*a41c0*/  LDL.LU R21, [R1+0x1ee0] ;  /* 0x001ee00001157983 */ /* 0x000f220000300800 */
[----:B-1----:R-:W-:-:S02]  /*a41d0*/  IMAD.MOV.U32 R27, RZ, RZ, R223 ;  /* 0x000000ffff1b7224 */ /* 0x002fc400078e00df */
[----:B------:R-:W-:-:S05]  /*a41e0*/  IMAD.MOV.U32 R26, RZ, RZ, R204 ;  /* 0x000000ffff1a7224 */ /* 0x000fca00078e00cc */
[----:B------:R1:W-:Y:S04]  /*a41f0*/  STL.64 [R1+0x1b08], R26 ;  /* 0x001b081a01007387 */ /* 0x0003e80000100a00 */
[----:B------:R1:W-:Y:S04]  /*a4200*/  LDGSTS.E [R3+-0x45c00], [R26.64], P1 ;  /* 0xba4000001a037fae */ /* 0x0003e80008921848 */
[----:B------:R-:W4:Y:S01]  /*a4210*/  LDL.LU R32, [R1+0x1ed4] ;  /* 0x001ed40001207983 */ /* 0x000f220000300800 */
[----:B-1----:R-:W-:Y:S02]  /*a4220*/  IMAD.MOV.U32 R26, RZ, RZ, R206 ;  /* 0x000000ffff1a7224 */ /* 0x002fe400078e00ce */
[----:B------:R-:W-:-:S05]  /*a4230*/  IMAD.MOV.U32 R27, RZ, RZ, R205 ;  /* 0x000000ffff1b7224 */ /* 0x000fca00078e00cd */
[----:B------:R1:W-:Y:S04]  /*a4240*/  STL.64 [R1+0x1af0], R26 ;  /* 0x001af01a01007387 */ /* 0x0003e80000100a00 */
[----:B------:R1:W-:Y:S04]  /*a4250*/  LDGSTS.E [R4+-0x44c00], [R26.64], P1 ;  /* 0xbb4000001a047fae */ /* 0x0003e80008921848 */
[----:B------:R-:W4:Y:S01]  /*a4260*/  LDL.LU R24, [R1+0x1ee8] ;  /* 0x001ee80001187983 */ /* 0x000f220000300800 */
[----:B-1----:R-:W-:Y:S01]  /*a4270*/  MOV R26, R203 ;  /* 0x000000cb001a7202 */ /* 0x002fe20000000f00 */
[----:B------:R-:W-:-:S05]  /*a4280*/  IMAD.MOV.U32 R27, RZ, RZ, R207 ;  /* 0x000000ffff1b7224 */ /* 0x000fca00078e00cf */
[----:B------:R3:W-:Y:S04]  /*a4290*/  STL.64 [R1+0x1ad0], R26 ;  /* 0x001ad01a01007387 */ /* 0x0007e80000100a00 */
[----:B------:R-:W4:Y:S04]  /*a42a0*/  LDL.LU R29, [R1+0x1edc] ;  /* 0x001edc00011d7983 */ /* 0x000f280000300800 */
[----:B------:R1:W-:Y:S04]  /*a42b0*/  LDGSTS.E [R3+-0x43c00], [R26.64], P1 ;  /* 0xbc4000001a037fae */ /* 0x0003e80008921848 */
[----:B------:R-:W4:Y:S04]  /*a42c0*/  LDL.LU R22, [R1+0x1ef0] ;  /* 0x001ef00001167983 */ /* 0x000f280000300800 */
[----:B------:R-:W3:Y:S01]  /*a42d0*/  S2R R203, SR_TID.X ;  /* 0x0000000000cb7919 */ /* 0x000ee20000002100 */
[C---:B------:R-:W-:Y:S01]  /*a42e0*/  IADD3 R5, R2.reuse, 0x100000, RZ ;  /* 0x0010000002057810 */ /* 0x040fe20007ffe0ff */
[----:B-1----:R-:W-:Y:S01]  /*a42f0*/  IMAD.U32 R3, RZ, RZ, UR5 ;  /* 0x00000005ff037e24 */ /* 0x002fe2000f8e00ff */
[----:B------:R-:W-:Y:S01]  /*a4300*/  IADD3 R2, R2, 0x100000, RZ ;  /* 0x0010000002027810 */ /* 0x000fe20007ffe0ff */
[----:B---3--:R-:W-:-:S02]  /*a4310*/  IMAD.MOV.U32 R27, RZ, RZ, R200 ;  /* 0x000000ffff1b7224 */ /* 0x008fc400078e00c8 */
[----:B------:R-:W-:-:S05]  /*a4320*/  IMAD.MOV.U32 R26, RZ, RZ, R196 ;  /* 0x000000ffff1a7224 */ /* 0x000fca00078e00c4 */
[----:B------:R2:W-:Y:S04]  /*a4330*/  STL.64 [R1+0x1ae8], R26 ;  /* 0x001ae81a01007387 */ /* 0x0005e80000100a00 */
[----:B------:R-:W3:Y:S04]  /*a4340*/  LDL.LU R30, [R1+0x1ee4] ;  /* 0x001ee400011e7983 */ /* 0x000ee80000300800 */
[----:B------:R2:W-:Y:S01]  /*a4350*/  LDGSTS.E [R5+-0x42c00], [R26.64], P1 ;  /* 0xbd4000001a057fae */ /* 0x0005e20008921848 */
[----:B------:R-:W-:Y:S02]  /*a4360*/  SHF.R.S32.HI R196, RZ, 0x7, R203 ;  /* 0x00000007ffc47819 */ /* 0x000fe400000114cb */
[----:B------:R-:W-:-:S02]  /*a4370*/  LOP3.LUT R203, R203, 0x7f, RZ, 0xc0, !PT ;  /* 0x0000007fcbcb7812 */ /* 0x000fc400078ec0ff */
[----:B------:R-:W-:-:S03]  /*a4380*/  SGXT R196, R196, 0x1 ;  /* 0x00000001c4c4781a */ /* 0x000fc60000000200 */
[----:B------:R-:W-:Y:S02]  /*a4390*/  IMAD.SHL.U32 R6, R203, 0x4, RZ ;  /* 0x00000004cb067824 */ /* 0x000fe400078e00ff */
[----:B--2---:R-:W-:Y:S02]  /*a43a0*/  IMAD.MOV.U32 R27, RZ, RZ, R201 ;  /* 0x000000ffff1b7224 */ /* 0x004fe400078e00c9 */
[----:B----4-:R-:W-:-:S05]  /*a43b0*/  IMAD.MOV.U32 R26, RZ, RZ, R202 ;  /* 0x000000ffff1a7224 */ /* 0x010fca00078e00ca */
[----:B------:R1:W-:Y:S04]  /*a43c0*/  STL.64 [R1+0x1ac8], R26 ;  /* 0x001ac81a01007387 */ /* 0x0003e80000100a00 */
[----:B------:R1:W-:Y:S01]  /*a43d0*/  LDGSTS.E [R4+-0x41c00], [R26.64], P1 ;  /* 0xbe4000001a047fae */ /* 0x0003e20008921848 */
[----:B------:R-:W-:-:S03]  /*a43e0*/  IADD3 R25, P0, R25, UR10, RZ ;  /* 0x0000000a19197c10 */ /* 0x000fc6000ff1e0ff */
[----:B-1----:R-:W2:Y:S04]  /*a43f0*/  LDL.LU R26, [R1+0x1ef8] ;  /* 0x001ef800011a7983 */ /* 0x002ea80000300800 */
[----:B------:R-:W4:Y:S01]  /*a4400*/  LDL.LU R28, [R1+0x1eec] ;  /* 0x001eec00011c7983 */ /* 0x000f220000300800 */
[----:B------:R-:W-:-:S03]  /*a4410*/  IADD3 R23, P2, R23, UR10, RZ ;  /* 0x0000000a17177c10 */ /* 0x000fc6000ff5e0ff */
[----:B------:R-:W-:Y:S01]  /*a4420*/  STL [R1+0x1ed0], R25 ;  /* 0x001ed01901007387 */ /* 0x000fe20000100800 */
[----:B------:R-:W-:-:S03]  /*a4430*/  LOP3.LUT R6, R6, 0x210, R196, 0x78, !PT ;  /* 0x0000021006067812 */ /* 0x000fc600078e78c4 */
[----:B------:R-:W4:Y:S01]  /*a4440*/  LDL.LU R27, [R1+0x1ec8] ;  /* 0x001ec800011b7983 */ /* 0x000f220000300800 */
[----:B------:R-:W-:-:S03]  /*a4450*/  IMAD.MOV.U32 R5, RZ, RZ, R198 ;  /* 0x000000ffff057224 */ /* 0x000fc600078e00c6 */
[----:B------:R-:W-:Y:S01]  /*a4460*/  STL [R1+0x1ed8], R23 ;  /* 0x001ed81701007387 */ /* 0x000fe20000100800 */
[----:B------:R-:W-:Y:S02]  /*a4470*/  MOV R4, R199 ;  /* 0x000000c700047202 */ /* 0x000fe40000000f00 */
[----:B------:R-:W-:-:S03]  /*a4480*/  IADD3.X R34, R34, UR6, RZ, P0, !PT ;  /* 0x0000000622227c10 */ /* 0x000fc600087fe4ff */
[----:B------:R1:W-:Y:S04]  /*a4490*/  LDGSTS.E [R2+-0x40c00], [R4.64], P1 ;  /* 0xbf40000004027fae */ /* 0x0003e80008921848 */
[----:B------:R-:W-:Y:S01]  /*a44a0*/  STL [R1+0x1ecc], R34 ;  /* 0x001ecc2201007387 */ /* 0x000fe20000100800 */
[----:B------:R-:W-:-:S03]  /*a44b0*/  LOP3.LUT R6, R6, 0x40, RZ, 0x3c, !PT ;  /* 0x0000004006067812 */ /* 0x000fc600078e3cff */
[----:B------:R1:W-:Y:S04]  /*a44c0*/  STL.64 [R1+0x1ab0], R4 ;  /* 0x001ab00401007387 */ /* 0x0003e80000100a00 */
[----:B------:R-:W4:Y:S01]  /*a44d0*/  LDL.LU R31, [R1+0x1ef4] ;  /* 0x001ef400011f7983 */ /* 0x000f220000300800 */
[----:B------:R-:W-:Y:S01]  /*a44e0*/  IMAD R3, R3, 0x40000, R6 ;  /* 0x0004000003037824 */ /* 0x000fe200078e0206 */
[----:B------:R-:W-:-:S04]  /*a44f0*/  IADD3 R21, P0, R21, UR10, RZ ;  /* 0x0000000a15157c10 */ /* 0x000fc8000ff1e0ff */
[----:B------:R-:W-:Y:S01]  /*a4500*/  IADD3 R6, R3, 0x100000, RZ ;  /* 0x0010000003067810 */ /* 0x000fe20007ffe0ff */
[----:B-1----:R-:W-:Y:S02]  /*a4510*/  IMAD.MOV.U32 R4, RZ, RZ, R25 ;  /* 0x000000ffff047224 */ /* 0x002fe400078e0019 */
[----:B------:R-:W-:Y:S02]  /*a4520*/  IMAD.MOV.U32 R5, RZ, RZ, R34 ;  /* 0x000000ffff057224 */ /* 0x000fe400078e0022 */
[----:B------:R-:W4:Y:S04]  /*a4530*/  LDL.LU R34, [R1+0x1ec4] ;  /* 0x001ec40001227983 */ /* 0x000f280000300800 */
[----:B------:R-:W-:Y:S04]  /*a4540*/  STL [R1+0x1ee0], R21 ;  /* 0x001ee01501007387 */ /* 0x000fe80000100800 */
[----:B------:R1:W-:Y:S01]  /*a4550*/  LDGSTS.E [R6+-0x7f800], [R4.64], P1 ;  /* 0x8080000004067fae */ /* 0x0003e20008921848 */
[----:B------:R-:W-:-:S05]  /*a4560*/  IADD3.X R32, R32, UR6, RZ, P2, !PT ;  /* 0x0000000620207c10 */ /* 0x000fca00097fe4ff */
[----:B------:R1:W-:Y:S02]  /*a4570*/  STL [R1+0x1ed4], R32 ;  /* 0x001ed42001007387 */ /* 0x0003e40000100800 */
[----:B-1----:R-:W-:Y:S02]  /*a4580*/  IMAD.MOV.U32 R5, RZ, RZ, R32 ;  /* 0x000000ffff057224 */ /* 0x002fe400078e0020 */
[----:B------:R-:W4:Y:S01]  /*a4590*/  LDL.LU R25, [R1+0x1ec0] ;  /* 0x001ec00001197983 */ /* 0x000f220000300800 */
[----:B------:R-:W-:-:S03]  /*a45a0*/  IMAD.MOV.U32 R4, RZ, RZ, R23 ;  /* 0x000000ffff047224 */ /* 0x000fc600078e0017 */
[----:B------:R-:W4:Y:S01]  /*a45b0*/  LDL.LU R32, [R1+0x1ebc] ;  /* 0x001ebc0001207983 */ /* 0x000f220000300800 */
[----:B------:R-:W-:-:S05]  /*a45c0*/  IADD3 R24, P2, R24, UR10, RZ ;  /* 0x0000000a18187c10 */ /* 0x000fca000ff5e0ff */
[----:B------:R-:W-:Y:S01]  /*a45d0*/  STL [R1+0x1ee8], R24 ;  /* 0x001ee81801007387 */ /* 0x000fe20000100800 */
[----:B------:R-:W-:-:S05]  /*a45e0*/  IADD3.X R29, R29, UR6, RZ, P0, !PT ;  /* 0x000000061d1d7c10 */ /* 0x000fca00087fe4ff */
[----:B------:R1:W-:Y:S04]  /*a45f0*/  STL [R1+0x1edc], R29 ;  /* 0x001edc1d01007387 */ /* 0x0003e80000100800 */
[----:B------:R-:W4:Y:S01]  /*a4600*/  LDL.LU R23, [R1+0x1eb8] ;  /* 0x001eb80001177983 */ /* 0x000f220000300800 */
[----:B------:R-:W-:Y:S02]  /*a4610*/  IADD3 R2, R3, 0x100000, RZ ;  /* 0x0010000003027810 */ /* 0x000fe40007ffe0ff */
[----:B------:R-:W-:-:S03]  /*a4620*/  IADD3 R22, P0, R22, UR10, RZ ;  /* 0x0000000a16167c10 */ /* 0x000fc6000ff1e0ff */
[----:B------:R1:W-:Y:S02]  /*a4630*/  LDGSTS.E [R2+-0x7e800], [R4.64], P1 ;  /* 0x8180000004027fae */ /* 0x0003e40008921848 */
[----:B-1----:R-:W-:Y:S02]  /*a4640*/  IMAD.MOV.U32 R5, RZ, RZ, R29 ;  /* 0x000000ffff057224 */ /* 0x002fe400078e001d */
[----:B------:R-:W4:Y:S01]  /*a4650*/  LDL.LU R29, [R1+0x1eb4] ;  /* 0x001eb400011d7983 */ /* 0x000f220000300800 */
[----:B------:R-:W-:-:S03]  /*a4660*/  IMAD.MOV.U32 R4, RZ, RZ, R21 ;  /* 0x000000ffff047224 */ /* 0x000fc600078e0015 */
[----:B------:R-:W-:Y:S04]  /*a4670*/  STL [R1+0x1ef0], R22 ;  /* 0x001ef01601007387 */ /* 0x000fe80000100800 */
[----:B------:R1:W-:Y:S02]  /*a4680*/  LDGSTS.E [R6+-0x7d800], [R4.64], P1 ;  /* 0x8280000004067fae */ /* 0x0003e40008921848 */
[----:B-1----:R-:W-:Y:S01]  /*a4690*/  IMAD.MOV.U32 R4, RZ, RZ, R24 ;  /* 0x000000ffff047224 */ /* 0x002fe200078e0018 */
[----:B---3--:R-:W-:-:S05]  /*a46a0*/  IADD3.X R30, R30, UR6, RZ, P2, !PT ;  /* 0x000000061e1e7c10 */ /* 0x008fca00097fe4ff */
[----:B------:R1:W-:Y:S04]  /*a46b0*/  STL [R1+0x1ee4], R30 ;  /* 0x001ee41e01007387 */ /* 0x0003e80000100800 */
[----:B------:R-:W3:Y:S01]  /*a46c0*/  LDL.LU R21, [R1+0x1eb0] ;  /* 0x001eb00001157983 */ /* 0x000ee20000300800 */
[----:B------:R-:W-:-:S03]  /*a46d0*/  MOV R5, R30 ;  /* 0x0000001e00057202 */ /* 0x000fc60000000f00 */
[----:B-1----:R-:W3:Y:S04]  /*a46e0*/  LDL.LU R30, [R1+0x1eac] ;  /* 0x001eac00011e7983 */ /* 0x002ee80000300800 */
[----:B------:R1:W-:Y:S02]  /*a46f0*/  LDGSTS.E [R2+-0x7c800], [R4.64], P1 ;  /* 0x8380000004027fae */ /* 0x0003e40008921848 */
[----:B-1----:R-:W-:Y:S01]  /*a4700*/  IMAD.MOV.U32 R4, RZ, RZ, R22 ;  /* 0x000000ffff047224 */ /* 0x002fe200078e0016 */
[----:B--2---:R-:W-:Y:S02]  /*a4710*/  IADD3 R26, P2, R26, UR10, RZ ;  /* 0x0000000a1a1a7c10 */ /* 0x004fe4000ff5e0ff */
[----:B----4-:R-:W-:-:S03]  /*a4720*/  IADD3.X R28, R28, UR6, RZ, P0, !PT ;  /* 0x000000061c1c7c10 */ /* 0x010fc600087fe4ff */
[----:B------:R-:W-:Y:S04]  /*a4730*/  STL [R1+0x1ef8], R26 ;  /* 0x001ef81a01007387 */ /* 0x000fe80000100800 */
[----:B------:R1:W-:Y:S04]  /*a4740*/  STL [R1+0x1eec], R28 ;  /* 0x001eec1c01007387 */ /* 0x0003e80000100800 */
[----:B------:R-:W2:Y:S01]  /*a4750*/  LDL.LU R24, [R1+0x1ea8] ;  /* 0x001ea80001187983 */ /* 0x000ea20000300800 */
[----:B------:R-:W-:Y:S01]  /*a4760*/  IADD3 R27, P0, R27, UR10, RZ ;  /* 0x0000000a1b1b7c10 */ /* 0x000fe2000ff1e0ff */
[----:B------:R-:W-:-:S02]  /*a4770*/  IMAD.MOV.U32 R5, RZ, RZ, R28 ;  /* 0x000000ffff057224 */ /* 0x000fc400078e001c */
[----:B-1----:R-:W4:Y:S04]  /*a4780*/  LDL.LU R28, [R1+0x1ea4] ;  /* 0x001ea400011c7983 */ /* 0x002f280000300800 */
[----:B------:R-:W-:Y:S04]  /*a4790*/  STL [R1+0x1ec8], R27 ;  /* 0x001ec81b01007387 */ /* 0x000fe80000100800 */
[----:B------:R1:W-:Y:S01]  /*a47a0*/  LDGSTS.E [R6+-0x7b800], [R4.64], P1 ;  /* 0x8480000004067fae */ /* 0x0003e20008921848 */
[----:B------:R-:W-:-:S05]  /*a47b0*/  IADD3.X R31, R31, UR6, RZ, P2, !PT ;  /* 0x000000061f1f7c10 */ /* 0x000fca00097fe4ff */
[----:B------:R1:W-:Y:S04]  /*a47c0*/  STL [R1+0x1ef4], R31 ;  /* 0x001ef41f01007387 */ /* 0x0003e80000100800 */
[----:B------:R-:W4:Y:S01]  /*a47d0*/  LDL.LU R22, [R1+0x1ea0] ;  /* 0x001ea00001167983 */ /* 0x000f220000300800 */
[----:B-1----:R-:W-:Y:S01]  /*a47e0*/  IMAD.MOV.U32 R4, RZ, RZ, R26 ;  /* 0x000000ffff047224 */ /* 0x002fe200078e001a */
[----:B------:R-:W-:Y:S01]  /*a47f0*/  IADD3.X R34, R34, UR6, RZ, P0, !PT ;  /* 0x0000000622227c10 */ /* 0x000fe200087fe4ff */
[----:B------:R-:W-:Y:S01]  /*a4800*/  IMAD.MOV.U32 R5, RZ, RZ, R31 ;  /* 0x000000ffff057224 */ /* 0x000fe200078e001f */
[----:B------:R-:W4:Y:S04]  /*a4810*/  LDL.LU R26, [R1+0x1e9c] ;  /* 0x001e9c00011a7983 */ /* 0x000f280000300800 */
[----:B------:R1:W-:Y:S02]  /*a4820*/  LDGSTS.E [R2+-0x7a800], [R4.64], P1 ;  /* 0x8580000004027fae */ /* 0x0003e40008921848 */
[----:B-1----:R-:W-:Y:S01]  /*a4830*/  IMAD.MOV.U32 R5, RZ, RZ, R34 ;  /* 0x000000ffff057224 */ /* 0x002fe200078e0022 */
[----:B------:R-:W-:-:S05]  /*a4840*/  IADD3 R25, P2, R25, UR10, RZ ;  /* 0x0000000a19197c10 */ /* 0x000fca000ff5e0ff */
[----:B------:R-:W-:Y:S01]  /*a4850*/  STL [R1+0x1ec0], R25 ;  /* 0x001ec01901007387 */ /* 0x000fe20000100800 */
[----:B------:R-:W-:-:S03]  /*a4860*/  IADD3.X R32, R32, UR6, RZ, P2, !PT ;  /* 0x0000000620207c10 */ /* 0x000fc600097fe4ff */
[----:B------:R1:W-:Y:S04]  /*a4870*/  STL [R1+0x1ec4], R34 ;  /* 0x001ec42201007387 */ /* 0x0003e80000100800 */
[----:B------:R-:W4:Y:S01]  /*a4880*/  LDL.LU R31, [R1+0x1e98] ;  /* 0x001e9800011f7983 */ /* 0x000f220000300800 */
[----:B------:R-:W-:-:S03]  /*a4890*/  IMAD.MOV.U32 R4, RZ, RZ, R27 ;  /* 0x000000ffff047224 */ /* 0x000fc600078e001b */
[----:B-1----:R-:W4:Y:S04]  /*a48a0*/  LDL.LU R34, [R1+0x1e94] ;  /* 0x001e940001227983 */ /* 0x002f280000300800 */
[----:B------:R1:W-:Y:S01]  /*a48b0*/  LDGSTS.E [R6+-0x79800], [R4.64], P1 ;  /* 0x8680000004067fae */ /* 0x0003e20008921848 */
[----:B------:R-:W-:-:S05]  /*a48c0*/  IADD3 R23, P0, R23, UR10, RZ ;  /* 0x0000000a17177c10 */ /* 0x000fca000ff1e0ff */
[----:B------:R-:W-:Y:S04]  /*a48d0*/  STL [R1+0x1eb8], R23 ;  /* 0x001eb81701007387 */ /* 0x000fe80000100800 */
[----:B------:R1:W-:Y:S04]  /*a48e0*/  STL [R1+0x1ebc], R32 ;  /* 0x001ebc2001007387 */ /* 0x0003e80000100800 */
[----:B------:R-:W4:Y:S01]  /*a48f0*/  LDL.LU R27, [R1+0x1e90] ;  /* 0x001e9000011b7983 */ /* 0x000f220000300800 */
[----:B-1----:R-:W-:Y:S02]  /*a4900*/  IMAD.MOV.U32 R5, RZ, RZ, R32 ;  /* 0x000000ffff057224 */ /* 0x002fe400078e0020 */
[----:B------:R-:W-:Y:S01]  /*a4910*/  IMAD.MOV.U32 R4, RZ, RZ, R25 ;  /* 0x000000ffff047224 */ /* 0x000fe200078e0019 */
[----:B------:R-:W4:Y:S01]  /*a4920*/  LDL.LU R32, [R1+0x1e8c] ;  /* 0x001e8c0001207983 */ /* 0x000f220000300800 */
[----:B------:R-:W-:-:S03]  /*a4930*/  IADD3.X R29, R29, UR6, RZ, P0, !PT ;  /* 0x000000061d1d7c10 */ /* 0x000fc600087fe4ff */
[----:B------:R1:W-:Y:S02]  /*a4940*/  LDGSTS.E [R2+-0x78800], [R4.64], P1 ;  /* 0x8780000004027fae */ /* 0x0003e40008921848 */
[----:B-1----:R-:W-:Y:S01]  /*a4950*/  IMAD.MOV.U32 R5, RZ, RZ, R29 ;  /* 0x000000ffff057224 */ /* 0x002fe200078e001d */
[----:B------:R-:W-:-:S05]  /*a4960*/  MOV R4, R23 ;  /* 0x0000001700047202 */ /* 0x000fca0000000f00 */
[----:B------:R1:W-:Y:S01]  /*a4970*/  LDGSTS.E [R6+-0x77800], [R4.64], P1 ;  /* 0x8880000004067fae */ /* 0x0003e20008921848 */
[----:B---3--:R-:W-:-:S05]  /*a4980*/  IADD3 R21, P2, R21, UR10, RZ ;  /* 0x0000000a15157c10 */ /* 0x008fca000ff5e0ff */
[----:B------:R-:W-:Y:S04]  /*a4990*/  STL [R1+0x1eb0], R21 ;  /* 0x001eb01501007387 */ /* 0x000fe80000100800 */
[----:B------:R3:W-:Y:S04]  /*a49a0*/  STL [R1+0x1eb4], R29 ;  /* 0x001eb41d01007387 */ /* 0x0007e80000100800 */
[----:B------:R-:W4:Y:S01]  /*a49b0*/  LDL.LU R25, [R1+0x1e88] ;  /* 0x001e880001197983 */ /* 0x000f220000300800 */
[----:B------:R-:W-:-:S03]  /*a49c0*/  IADD3.X R30, R30, UR6, RZ, P2, !PT ;  /* 0x000000061e1e7c10 */ /* 0x000fc600097fe4ff */
[----:B---3--:R-:W3:Y:S02]  /*a49d0*/  LDL.LU R29, [R1+0x1e84] ;  /* 0x001e8400011d7983 */ /* 0x008ee40000300800 */
        /* <DEDUP_REMOVED lines=9> */
[----:B------:R-:W-:-:S05]  /*a4a70*/  IADD3 R22, P2, R22, UR10, RZ ;  /* 0x0000000a16167c10 */ /* 0x000fca000ff5e0ff */
[----:B------:R-:W-:Y:S04]  /*a4a80*/  STL [R1+0x1ea0], R22 ;  /* 0x001ea01601007387 */ /* 0x000fe80000100800 */
[----:B------:R4:W-:Y:S04]  /*a4a90*/  STL [R1+0x1ea4], R28 ;  /* 0x001ea41c01007387 */ /* 0x0009e80000100800 */
[----:B------:R-:W2:Y:S01]  /*a4aa0*/  LDL.LU R21, [R1+0x1e78] ;  /* 0x001e780001157983 */ /* 0x000ea20000300800 */
[----:B------:R-:W-:Y:S01]  /*a4ab0*/  IADD3.X R26, R26, UR6, RZ, P2, !PT ;  /* 0x000000061a1a7c10 */ /* 0x000fe200097fe4ff */
[----:B-1----:R-:W-:-:S02]  /*a4ac0*/  IMAD.MOV.U32 R4, RZ, RZ, R24 ;  /* 0x000000ffff047224 */ /* 0x002fc400078e0018 */
[----:B------:R-:W-:Y:S02]  /*a4ad0*/  IMAD.MOV.U32 R5, RZ, RZ, R28 ;  /* 0x000000ffff057224 */ /* 0x000fe400078e001c */
[----:B----4-:R-:W2:Y:S04]  /*a4ae0*/  LDL.LU R28, [R1+0x1e74] ;  /* 0x001e7400011c7983 */ /* 0x010ea80000300800 */
[----:B------:R1:W-:Y:S02]  /*a4af0*/  LDGSTS.E [R6+-0x75800], [R4.64], P1 ;  /* 0x8a80000004067fae */ /* 0x0003e40008921848 */
[----:B-1----:R-:W-:Y:S01]  /*a4b00*/  IMAD.MOV.U32 R5, RZ, RZ, R26 ;  /* 0x000000ffff057224 */ /* 0x002fe200078e001a */
[----:B------:R-:W-:-:S05]  /*a4b10*/  IADD3 R31, P0, R31, UR10, RZ ;  /* 0x0000000a1f1f7c10 */ /* 0x000fca000ff1e0ff */
[----:B------:R-:W-:Y:S01]  /*a4b20*/  STL [R1+0x1e98], R31 ;  /* 0x001e981f01007387 */ /* 0x000fe20000100800 */
[----:B------:R-:W-:-:S03]  /*a4b30*/  IADD3.X R34, R34, UR6, RZ, P0, !PT ;  /* 0x0000000622227c10 */ /* 0x000fc600087fe4ff */
[----:B------:R1:W-:Y:S04]  /*a4b40*/  STL [R1+0x1e9c], R26 ;  /* 0x001e9c1a01007387 */ /* 0x0003e80000100800 */
[----:B------:R-:W2:Y:S01]  /*a4b50*/  LDL.LU R24, [R1+0x1e70] ;  /* 0x001e700001187983 */ /* 0x000ea20000300800 */
[----:B------:R-:W-:-:S03]  /*a4b60*/  IMAD.MOV.U32 R4, RZ, RZ, R22 ;  /* 0x000000ffff047224 */ /* 0x000fc600078e0016 */
[----:B-1----:R-:W2:Y:S04]  /*a4b70*/  LDL.LU R26, [R1+0x1e6c] ;  /* 0x001e6c00011a7983 */ /* 0x002ea80000300800 */
[----:B------:R1:W-:Y:S01]  /*a4b80*/  LDGSTS.E [R2+-0x74800], [R4.64], P1 ;  /* 0x8b80000004027fae */ /* 0x0003e20008921848 */
[----:B------:R-:W-:-:S05]  /*a4b90*/  IADD3 R27, P2, R27, UR10, RZ ;  /* 0x0000000a1b1b7c10 */ /* 0x000fca000ff5e0ff */
[----:B------:R-:W-:Y:S04]  /*a4ba0*/  STL [R1+0x1e90], R27 ;  /* 0x001e901b01007387 */ /* 0x000fe80000100800 */
[----:B------:R1:W-:Y:S04]  /*a4bb0*/  STL [R1+0x1e94], R34 ;  /* 0x001e942201007387 */ /* 0x0003e80000100800 */
[----:B------:R-:W2:Y:S01]  /*a4bc0*/  LDL.LU R22, [R1+0x1e68] ;  /* 0x001e680001167983 */ /* 0x000ea20000300800 */
[----:B------:R-:W-:Y:S02]  /*a4bd0*/  IADD3.X R32, R32, UR6, RZ, P2, !PT ;  /* 0x0000000620207c10 */ /* 0x000fe400097fe4ff */
[----:B-1----:R-:W-:Y:S01]  /*a4be0*/  MOV R5, R34 ;  /* 0x0000002200057202 */ /* 0x002fe20000000f00 */
[----:B------:R-:W-:Y:S01]  /*a4bf0*/  IMAD.MOV.U32 R4, RZ, RZ, R31 ;  /* 0x000000ffff047224 */ /* 0x000fe200078e001f */
[----:B------:R-:W2:Y:S04]  /*a4c00*/  LDL.LU R34, [R1+0x1e64] ;  /* 0x001e640001227983 */ /* 0x000ea80000300800 */
[----:B------:R1:W-:Y:S02]  /*a4c10*/  LDGSTS.E [R6+-0x73800], [R4.64], P1 ;  /* 0x8c80000004067fae */ /* 0x0003e40008921848 */
[----:B-1----:R-:W-:-:S02]  /*a4c20*/  IMAD.MOV.U32 R5, RZ, RZ, R32 ;  /* 0x000000ffff057224 */ /* 0x002fc400078e0020 */
[----:B------:R-:W-:-:S05]  /*a4c30*/  IMAD.MOV.U32 R4, RZ, RZ, R27 ;  /* 0x000000ffff047224 */ /* 0x000fca00078e001b */
[----:B------:R1:W-:Y:S01]  /*a4c40*/  LDGSTS.E [R2+-0x72800], [R4.64], P1 ;  /* 0x8d80000004027fae */ /* 0x0003e20008921848 */
[----:B------:R-:W-:-:S05]  /*a4c50*/  IADD3 R25, P0, R25, UR10, RZ ;  /* 0x0000000a19197c10 */ /* 0x000fca000ff1e0ff */
[----:B------:R-:W-:Y:S04]  /*a4c60*/  STL [R1+0x1e88], R25 ;  /* 0x001e881901007387 */ /* 0x000fe80000100800 */
[----:B------:R1:W-:Y:S04]  /*a4c70*/  STL [R1+0x1e8c], R32 ;  /* 0x001e8c2001007387 */ /* 0x0003e80000100800 */
[----:B------:R-:W4:Y:S01]  /*a4c80*/  LDL.LU R31, [R1+0x1e60] ;  /* 0x001e6000011f7983 */ /* 0x000f220000300800 */
[----:B---3--:R-:W-:-:S03]  /*a4c90*/  IADD3.X R29, R29, UR6, RZ, P0, !PT ;  /* 0x000000061d1d7c10 */ /* 0x008fc600087fe4ff */
[----:B-1----:R-:W3:Y:S02]  /*a4ca0*/  LDL.LU R32, [R1+0x1e5c] ;  /* 0x001e5c0001207983 */ /* 0x002ee40000300800 */
[----:B------:R-:W-:Y:S02]  /*a4cb0*/  IMAD.MOV.U32 R5, RZ, RZ, R29 ;  /* 0x000000ffff057224 */ /* 0x000fe400078e001d */
[----:B------:R-:W-:-:S05]  /*a4cc0*/  IMAD.MOV.U32 R4, RZ, RZ, R25 ;  /* 0x000000ffff047224 */ /* 0x000fca00078e0019 */
[----:B------:R1:W-:Y:S01]  /*a4cd0*/  LDGSTS.E [R6+-0x71800], [R4.64], P1 ;  /* 0x8e80000004067fae */ /* 0x0003e20008921848 */
[----:B------:R-:W-:-:S05]  /*a4ce0*/  IADD3 R23, P2, R23, UR10, RZ ;  /* 0x0000000a17177c10 */ /* 0x000fca000ff5e0ff */
[----:B------:R-:W-:Y:S04]  /*a4cf0*/  STL [R1+0x1e80], R23 ;  /* 0x001e801701007387 */ /* 0x000fe80000100800 */
[----:B------:R1:W-:Y:S04]  /*a4d00*/  STL [R1+0x1e84], R29 ;  /* 0x001e841d01007387 */ /* 0x0003e80000100800 */
[----:B------:R-:W3:Y:S01]  /*a4d10*/  LDL.LU R27, [R1+0x1e58] ;  /* 0x001e5800011b7983 */ /* 0x000ee20000300800 */
[----:B--2---:R-:W-:-:S03]  /*a4d20*/  IADD3.X R30, R30, UR6, RZ, P2, !PT ;  /* 0x000000061e1e7c10 */ /* 0x004fc600097fe4ff */
[----:B-1----:R-:W4:Y:S01]  /*a4d30*/  LDL.LU R29, [R1+0x1e54] ;  /* 0x001e5400011d7983 */ /* 0x002f220000300800 */
[----:B------:R-:W-:-:S05]  /*a4d40*/  IADD3 R21, P0, R21, UR10, RZ ;  /* 0x0000000a15157c10 */ /* 0x000fca000ff1e0ff */
[----:B------:R-:W-:Y:S04]  /*a4d50*/  STL [R1+0x1e78], R21 ;  /* 0x001e781501007387 */ /* 0x000fe80000100800 */
[----:B------:R1:W-:Y:S04]  /*a4d60*/  STL [R1+0x1e7c], R30 ;  /* 0x001e7c1e01007387 */ /* 0x0003e80000100800 */
[----:B------:R-:W4:Y:S01]  /*a4d70*/  LDL.LU R25, [R1+0x1e50] ;  /* 0x001e500001197983 */ /* 0x000f220000300800 */
[----:B------:R-:W-:Y:S01]  /*a4d80*/  IADD3.X R28, R28, UR6, RZ, P0, !PT ;  /* 0x000000061c1c7c10 */ /* 0x000fe200087fe4ff */
[----:B------:R-:W-:-:S02]  /*a4d90*/  IMAD.MOV.U32 R4, RZ, RZ, R23 ;  /* 0x000000ffff047224 */ /* 0x000fc400078e0017 */
[----:B------:R-:W-:Y:S02]  /*a4da0*/  IMAD.MOV.U32 R5, RZ, RZ, R30 ;  /* 0x000000ffff057224 */ /* 0x000fe400078e001e */
[----:B-1----:R-:W4:Y:S04]  /*a4db0*/  LDL.LU R30, [R1+0x1e4c] ;  /* 0x001e4c00011e7983 */ /* 0x002f280000300800 */
        /* <DEDUP_REMOVED lines=14> */
[----:B------:R-:W-:Y:S01]  /*a4ea0*/  IADD3.X R34, R34, UR6, RZ, P0, !PT ;  /* 0x0000000622227c10 */ /* 0x000fe200087fe4ff */
[----:B-1----:R-:W-:Y:S01]  /*a4eb0*/  IMAD.MOV.U32 R5, RZ, RZ, R26 ;  /* 0x000000ffff057224 */ /* 0x002fe200078e001a */
[----:B------:R-:W-:Y:S01]  /*a4ec0*/  MOV R4, R24 ;  /* 0x0000001800047202 */ /* 0x000fe20000000f00 */
[----:B------:R-:W4:Y:S04]  /*a4ed0*/  LDL.LU R26, [R1+0x1e3c] ;  /* 0x001e3c00011a7983 */ /* 0x000f280000300800 */
[----:B------:R1:W-:Y:S02]  /*a4ee0*/  LDGSTS.E [R2+-0x6e800], [R4.64], P1 ;  /* 0x9180000004027fae */ /* 0x0003e40008921848 */
[----:B-1----:R-:W-:-:S02]  /*a4ef0*/  IMAD.MOV.U32 R4, RZ, RZ, R22 ;  /* 0x000000ffff047224 */ /* 0x002fc400078e0016 */
[----:B------:R-:W-:-:S05]  /*a4f00*/  IMAD.MOV.U32 R5, RZ, RZ, R34 ;  /* 0x000000ffff057224 */ /* 0x000fca00078e0022 */
[----:B------:R1:W-:Y:S01]  /*a4f10*/  LDGSTS.E [R6+-0x6d800], [R4.64], P1 ;  /* 0x9280000004067fae */ /* 0x0003e20008921848 */
[----:B----4-:R-:W-:-:S05]  /*a4f20*/  IADD3 R31, P2, R31, UR10, RZ ;  /* 0x0000000a1f1f7c10 */ /* 0x010fca000ff5e0ff */
[----:B------:R-:W-:Y:S04]  /*a4f30*/  STL [R1+0x1e60], R31 ;  /* 0x001e601f01007387 */ /* 0x000fe80000100800 */
[----:B------:R4:W-:Y:S04]  /*a4f40*/  STL [R1+0x1e64], R34 ;  /* 0x001e642201007387 */ /* 0x0009e80000100800 */
[----:B------:R-:W2:Y:S01]  /*a4f50*/  LDL.LU R24, [R1+0x1e38] ;  /* 0x001e380001187983 */ /* 0x000ea20000300800 */
[----:B---3--:R-:W-:-:S03]  /*a4f60*/  IADD3.X R32, R32, UR6, RZ, P2, !PT ;  /* 0x0000000620207c10 */ /* 0x008fc600097fe4ff */
[----:B------:R-:W3:Y:S01]  /*a4f70*/  LDL.LU R35, [R1+0x1e34] ;  /* 0x001e340001237983 */ /* 0x000ee20000300800 */
[----:B-1----:R-:W-:Y:S02]  /*a4f80*/  IMAD.MOV.U32 R4, RZ, RZ, R31 ;  /* 0x000000ffff047224 */ /* 0x002fe400078e001f */
[----:B------:R-:W-:-:S05]  /*a4f90*/  IMAD.MOV.U32 R5, RZ, RZ, R32 ;  /* 0x000000ffff057224 */ /* 0x000fca00078e0020 */
[----:B------:R1:W-:Y:S01]  /*a4fa0*/  LDGSTS.E [R2+-0x6c800], [R4.64], P1 ;  /* 0x9380000004027fae */ /* 0x0003e20008921848 */
[----:B------:R-:W-:-:S05]  /*a4fb0*/  IADD3 R27, P0, R27, UR10, RZ ;  /* 0x0000000a1b1b7c10 */ /* 0x000fca000ff1e0ff */
[----:B------:R-:W-:Y:S04]  /*a4fc0*/  STL [R1+0x1e58], R27 ;  /* 0x001e581b01007387 */ /* 0x000fe80000100800 */
[----:B------:R1:W-:Y:S04]  /*a4fd0*/  STL [R1+0x1e5c], R32 ;  /* 0x001e5c2001007387 */ /* 0x0003e80000100800 */
[----:B------:R-:W3:Y:S01]  /*a4fe0*/  LDL.LU R22, [R1+0x1e30] ;  /* 0x001e300001167983 */ /* 0x000ee20000300800 */
[----:B----4-:R-:W-:-:S03]  /*a4ff0*/  IADD3.X R29, R29, UR6, RZ, P0, !PT ;  /* 0x000000061d1d7c10 */ /* 0x010fc600087fe4ff */
[----:B------:R-:W4:Y:S01]  /*a5000*/  LDL.LU R34, [R1+0x1e2c] ;  /* 0x001e2c0001227983 */ /* 0x000f220000300800 */
        /* <DEDUP_REMOVED lines=9> */
[----:B-1----:R-:W-:Y:S01]  /*a50a0*/  IMAD.MOV.U32 R4, RZ, RZ, R25 ;  /* 0x000000ffff047224 */ /* 0x002fe200078e0019 */
[----:B------:R-:W-:-:S05]  /*a50b0*/  MOV R5, R30 ;  /* 0x0000001e00057202 */ /* 0x000fca0000000f00 */
[----:B------:R1:W-:Y:S01]  /*a50c0*/  LDGSTS.E [R2+-0x6a800], [R4.64], P1 ;  /* 0x9580000004027fae */ /* 0x0003e20008921848 */
[----:B------:R-:W-:-:S05]  /*a50d0*/  IADD3 R23, P0, R23, UR10, RZ ;  /* 0x0000000a17177c10 */ /* 0x000fca000ff1e0ff */
[----:B------:R-:W-:Y:S01]  /*a50e0*/  STL [R1+0x1e48], R23 ;  /* 0x001e481701007387 */ /* 0x000fe20000100800 */
[----:B------:R-:W-:-:S03]  /*a50f0*/  IADD3.X R28, R28, UR6, RZ, P0, !PT ;  /* 0x000000061c1c7c10 */ /* 0x000fc600087fe4ff */
[----:B------:R1:W-:Y:S04]  /*a5100*/  STL [R1+0x1e4c], R30 ;  /* 0x001e4c1e01007387 */ /* 0x0003e80000100800 */
[----:B------:R-:W4:Y:S04]  /*a5110*/  LDL.LU R29, [R1+0x1e20] ;  /* 0x001e2000011d7983 */ /* 0x000f280000300800 */
[----:B------:R-:W4:Y:S01]  /*a5120*/  LDL.LU R27, [R1+0x1e18] ;  /* 0x001e1800011b7983 */ /* 0x000f220000300800 */
[----:B-1----:R-:W-:-:S03]  /*a5130*/  IMAD.MOV.U32 R5, RZ, RZ, R28 ;  /* 0x000000ffff057224 */ /* 0x002fc600078e001c */
[----:B------:R-:W4:Y:S01]  /*a5140*/  LDL.LU R30, [R1+0x1e1c] ;  /* 0x001e1c00011e7983 */ /* 0x000f220000300800 */
[----:B------:R-:W-:-:S05]  /*a5150*/  IADD3 R21, P2, R21, UR10, RZ ;  /* 0x0000000a15157c10 */ /* 0x000fca000ff5e0ff */
[----:B------:R-:W-:Y:S04]  /*a5160*/  STL [R1+0x1e40], R21 ;  /* 0x001e401501007387 */ /* 0x000fe80000100800 */
[----:B------:R1:W-:Y:S04]  /*a5170*/  STL [R1+0x1e44], R28 ;  /* 0x001e441c01007387 */ /* 0x0003e80000100800 */
[----:B------:R-:W4:Y:S04]  /*a5180*/  LDL.LU R25, [R1+0x1e10] ;  /* 0x001e100001197983 */ /* 0x000f280000300800 */
[----:B-1----:R-:W4:Y:S01]  /*a5190*/  LDL.LU R28, [R1+0x1e14] ;  /* 0x001e1400011c7983 */ /* 0x002f220000300800 */
[----:B------:R-:W-:Y:S01]  /*a51a0*/  IADD3.X R26, R26, UR6, RZ, P2, !PT ;  /* 0x000000061a1a7c10 */ /* 0x000fe200097fe4ff */
[----:B------:R-:W-:-:S05]  /*a51b0*/  IMAD.MOV.U32 R4, RZ, RZ, R23 ;  /* 0x000000ffff047224 */ /* 0x000fca00078e0017 */
[----:B------:R1:W-:Y:S02]  /*a51c0*/  LDGSTS.E [R6+-0x69800], [R4.64], P1 ;  /* 0x9680000004067fae */ /* 0x0003e40008921848 */
[----:B-1----:R-:W-:Y:S02]  /*a51d0*/  IMAD.MOV.U32 R5, RZ, RZ, R26 ;  /* 0x000000ffff057224 */ /* 0x002fe400078e001a */
[----:B------:R-:W-:-:S05]  /*a51e0*/  IMAD.MOV.U32 R4, RZ, RZ, R21 ;  /* 0x000000ffff047224 */ /* 0x000fca00078e0015 */
[----:B------:R1:W-:Y:S01]  /*a51f0*/  LDGSTS.E [R2+-0x68800], [R4.64], P1 ;  /* 0x9780000004027fae */ /* 0x0003e20008921848 */
[----:B--2---:R-:W-:-:S05]  /*a5200*/  IADD3 R24, P0, R24, UR10, RZ ;  /* 0x0000000a18187c10 */ /* 0x004fca000ff1e0ff */
[----:B------:R-:W-:Y:S04]  /*a5210*/  STL [R1+0x1e38], R24 ;  /* 0x001e381801007387 */ /* 0x000fe80000100800 */
[----:B------:R2:W-:Y:S04]  /*a5220*/  STL [R1+0x1e3c], R26 ;  /* 0x001e3c1a01007387 */ /* 0x0005e80000100800 */
[----:B------:R-:W4:Y:S04]  /*a5230*/  LDL.LU R23, [R1+0x1e08] ;  /* 0x001e080001177983 */ /* 0x000f280000300800 */
[----:B--2---:R-:W2:Y:S01]  /*a5240*/  LDL.LU R26, [R1+0x1e0c] ;  /* 0x001e0c00011a7983 */ /* 0x004ea20000300800 */
[----:B---3--:R-:W-:Y:S01]  /*a5250*/  IADD3.X R35, R35, UR6, RZ, P0, !PT ;  /* 0x0000000623237c10 */ /* 0x008fe200087fe4ff */
[----:B-1----:R-:W-:-:S04]  /*a5260*/  IMAD.MOV.U32 R4, RZ, RZ, R24 ;  /* 0x000000ffff047224 */ /* 0x002fc800078e0018 */
[----:B------:R-:W-:-:S05]  /*a5270*/  IMAD.MOV.U32 R5, RZ, RZ, R35 ;  /* 0x000000ffff057224 */ /* 0x000fca00078e0023 */
[----:B------:R1:W-:Y:S01]  /*a5280*/  LDGSTS.E [R6+-0x67800], [R4.64], P1 ;  /* 0x9880000004067fae */ /* 0x0003e20008921848 */
[----:B------:R-:W-:-:S05]  /*a5290*/  IADD3 R22, P2, R22, UR10, RZ ;  /* 0x0000000a16167c10 */ /* 0x000fca000ff5e0ff */
[----:B------:R3:W-:Y:S04]  /*a52a0*/  STL [R1+0x1e30], R22 ;  /* 0x001e301601007387 */ /* 0x0007e80000100800 */
[----:B------:R-:W-:Y:S04]  /*a52b0*/  STL [R1+0x1e34], R35 ;  /* 0x001e342301007387 */ /* 0x000fe80000100800 */
[----:B------:R-:W2:Y:S04]  /*a52c0*/  LDL.LU R21, [R1+0x1e00] ;  /* 0x001e000001157983 */ /* 0x000ea80000300800 */
[----:B------:R-:W2:Y:S01]  /*a52d0*/  LDL.LU R24, [R1+0x1e04] ;  /* 0x001e040001187983 */ /* 0x000ea20000300800 */
[----:B----4-:R-:W-:Y:S01]  /*a52e0*/  IADD3.X R34, R34, UR6, RZ, P2, !PT ;  /* 0x0000000622227c10 */ /* 0x010fe200097fe4ff */
[----:B-1----:R-:W-:Y:S01]  /*a52f0*/  IMAD.MOV.U32 R4, RZ, RZ, R22 ;  /* 0x000000ffff047224 */ /* 0x002fe200078e0016 */
[----:B------:R-:W-:-:S05]  /*a5300*/  IADD3 R31, P0, R31, UR10, RZ ;  /* 0x0000000a1f1f7c10 */ /* 0x000fca000ff1e0ff */
[----:B------:R-:W-:Y:S04]  /*a5310*/  STL [R1+0x1e28], R31 ;  /* 0x001e281f01007387 */ /* 0x000fe80000100800 */
[----:B------:R-:W-:Y:S04]  /*a5320*/  STL [R1+0x1e2c], R34 ;  /* 0x001e2c2201007387 */ /* 0x000fe80000100800 */
[----:B---3--:R-:W3:Y:S01]  /*a5330*/  LDL.LU R22, [R1+0x1dfc] ;  /* 0x001dfc0001167983 */ /* 0x008ee20000300800 */
        /* <DEDUP_REMOVED lines=8> */
[----:B------:R-:W4:Y:S01]  /*a53c0*/  LDL.LU R207, [R1+0xe28] ;  /* 0x000e280001cf7983 */ /* 0x000f220000300800 */
[----:B------:R-:W-:-:S02]  /*a53d0*/  IADD3 R25, P2, R25, UR10, RZ ;  /* 0x0000000a19197c10 */ /* 0x000fc4000ff5e0ff */
[----:B------:R-:W-:-:S03]  /*a53e0*/  IADD3.X R28, R28, UR6, RZ, P0, !PT ;  /* 0x000000061c1c7c10 */ /* 0x000fc600087fe4ff */
[----:B------:R-:W-:Y:S04]  /*a53f0*/  STL [R1+0x1e10], R25 ;  /* 0x001e101901007387 */ /* 0x000fe80000100800 */
[----:B------:R-:W-:Y:S04]  /*a5400*/  STL [R1+0x1e14], R28 ;  /* 0x001e141c01007387 */ /* 0x000fe80000100800 */
[----:B------:R-:W4:Y:S04]  /*a5410*/  LDL.LU R200, [R1+0xe2c] ;  /* 0x000e2c0001c87983 */ /* 0x000f280000300800 */
[----:B------:R-:W4:Y:S01]  /*a5420*/  LDL.LU R201, [R1+0xde4] ;  /* 0x000de40001c97983 */ /* 0x000f220000300800 */
[----:B------:R-:W-:-:S05]  /*a5430*/  IMAD.MOV.U32 R5, RZ, RZ, R34 ;  /* 0x000000ffff057224 */ /* 0x000fca00078e0022 */
[----:B------:R1:W-:Y:S02]  /*a5440*/  LDGSTS.E [R2+-0x66800], [R4.64], P1 ;  /* 0x9980000004027fae */ /* 0x0003e40008921848 */
[----:B-1----:R-:W-:Y:S01]  /*a5450*/  MOV R4, R31 ;  /* 0x0000001f00047202 */ /* 0x002fe20000000f00 */
[----:B------:R-:W-:-:S05]  /*a5460*/  IMAD.MOV.U32 R5, RZ, RZ, R32 ;  /* 0x000000ffff057224 */ /* 0x000fca00078e0020 */
[----:B------:R1:W-:Y:S02]  /*a5470*/  LDGSTS.E [R6+-0x65800], [R4.64], P1 ;  /* 0x9a80000004067fae */ /* 0x0003e40008921848 */
[----:B-1----:R-:W-:Y:S02]  /*a5480*/  IMAD.MOV.U32 R4, RZ, RZ, R29 ;  /* 0x000000ffff047224 */ /* 0x002fe400078e001d */
[----:B------:R-:W-:-:S05]  /*a5490*/  IMAD.MOV.U32 R5, RZ, RZ, R30 ;  /* 0x000000ffff057224 */ /* 0x000fca00078e001e */
[----:B------:R1:W-:Y:S02]  /*a54a0*/  LDGSTS.E [R2+-0x64800], [R4.64], P1 ;  /* 0x9b80000004027fae */ /* 0x0003e40008921848 */
[----:B-1----:R-:W-:Y:S02]  /*a54b0*/  IMAD.MOV.U32 R4, RZ, RZ, R27 ;  /* 0x000000ffff047224 */ /* 0x002fe400078e001b */
[----:B------:R-:W-:-:S05]  /*a54c0*/  IMAD.MOV.U32 R5, RZ, RZ, R28 ;  /* 0x000000ffff057224 */ /* 0x000fca00078e001c */
[----:B------:R1:W-:Y:S01]  /*a54d0*/  LDGSTS.E [R6+-0x63800], [R4.64], P1 ;  /* 0x9c80000004067fae */ /* 0x0003e20008921848 */
[----:B------:R-:W-:Y:S02]  /*a54e0*/  IADD3 R23, P0, R23, UR10, RZ ;  /* 0x0000000a17177c10 */ /* 0x000fe4000ff1e0ff */
[----:B--2---:R-:W-:-:S03]  /*a54f0*/  IADD3.X R26, R26, UR6, RZ, P2, !PT ;  /* 0x000000061a1a7c10 */ /* 0x004fc600097fe4ff */
[----:B------:R4:W-:Y:S04]  /*a5500*/  STL [R1+0x1e08], R23 ;  /* 0x001e081701007387 */ /* 0x0009e80000100800 */
[----:B------:R-:W-:Y:S04]  /*a5510*/  STL [R1+0x1e0c], R26 ;  /* 0x001e0c1a01007387 */ /* 0x000fe80000100800 */
[----:B------:R-:W2:Y:S04]  /*a5520*/  LDL.LU R202, [R1+0xe38] ;  /* 0x000e380001ca7983 */ /* 0x000ea80000300800 */
[----:B------:R-:W2:Y:S04]  /*a5530*/  LDL.LU R203, [R1+0xe00] ;  /* 0x000e000001cb7983 */ /* 0x000ea80000300800 */
[----:B------:R-:W2:Y:S04]  /*a5540*/  LDL.LU R196, [R1+0xe04] ;  /* 0x000e040001c47983 */ /* 0x000ea80000300800 */
[----:B------:R-:W2:Y:S01]  /*a5550*/  LDL.LU R221, [R1+0xe18] ;  /* 0x000e180001dd7983 */ /* 0x000ea20000300800 */
[----:B-1----:R-:W-:-:S02]  /*a5560*/  IMAD.MOV.U32 R4, RZ, RZ, R25 ;  /* 0x000000ffff047224 */ /* 0x002fc400078e0019 */
[----:B------:R-:W-:-:S05]  /*a5570*/  IMAD.MOV.U32 R5, RZ, RZ, R26 ;  /* 0x000000ffff057224 */ /* 0x000fca00078e001a */
[----:B------:R1:W-:Y:S01]  /*a5580*/  LDGSTS.E [R2+-0x62800], [R4.64], P1 ;  /* 0x9d80000004027fae */ /* 0x0003e20008921848 */
[----:B------:R-:W-:Y:S02]  /*a5590*/  IADD3 R21, P2, R21, UR10, RZ ;  /* 0x0000000a15157c10 */ /* 0x000fe4000ff5e0ff */
[----:B------:R-:W-:-:S03]  /*a55a0*/  IADD3.X R24, R24, UR6, RZ, P0, !PT ;  /* 0x0000000618187c10 */ /* 0x000fc600087fe4ff */
[----:B------:R-:W-:Y:S04]  /*a55b0*/  STL [R1+0x1e00], R21 ;  /* 0x001e001501007387 */ /* 0x000fe80000100800 */
[----:B------:R-:W-:Y:S04]  /*a55c0*/  STL [R1+0x1e04], R24 ;  /* 0x001e041801007387 */ /* 0x000fe80000100800 */
[----:B------:R-:W2:Y:S04]  /*a55d0*/  LDL.LU R222, [R1+0xe1c] ;  /* 0x000e1c0001de7983 */ /* 0x000ea80000300800 */
[----:B------:R-:W2:Y:S04]  /*a55e0*/  LDL.LU R198, [R1+0xe30] ;  /* 0x000e300001c67983 */ /* 0x000ea80000300800 */
[----:B------:R-:W2:Y:S04]  /*a55f0*/  LDL.LU R199, [R1+0xe34] ;  /* 0x000e340001c77983 */ /* 0x000ea80000300800 */
[----:B------:R-:W2:Y:S01]  /*a5600*/  LDL.LU R223, [R1+0xd68] ;  /* 0x000d680001df7983 */ /* 0x000ea20000300800 */
[----:B---3--:R-:W-:-:S05]  /*a5610*/  IADD3.X R22, R22, UR6, RZ, P2, !PT ;  /* 0x0000000616167c10 */ /* 0x008fca00097fe4ff */
[----:B------:R3:W-:Y:S04]  /*a5620*/  STL [R1+0x1dfc], R22 ;  /* 0x001dfc1601007387 */ /* 0x0007e80000100800 */
[----:B------:R-:W2:Y:S01]  /*a5630*/  LDL.LU R204, [R1+0xd6c] ;  /* 0x000d6c0001cc7983 */ /* 0x000ea20000300800 */
[----:B-1----:R-:W-:Y:S01]  /*a5640*/  IMAD.MOV.U32 R4, RZ, RZ, R23 ;  /* 0x000000ffff047224 */ /* 0x002fe200078e0017 */
[----:B------:R-:W-:Y:S02]  /*a5650*/  MOV R5, R24 ;  /* 0x0000001800057202 */ /* 0x000fe40000000f00 */
[----:B------:R-:W2:Y:S04]  /*a5660*/  LDL.LU R205, [R1+0xd88] ;  /* 0x000d880001cd7983 */ /* 0x000ea80000300800 */
[----:B------:R-:W2:Y:S04]  /*a5670*/  LDL.LU R206, [R1+0xd8c] ;  /* 0x000d8c0001ce7983 */ /* 0x000ea80000300800 */
[----:B------:R1:W-:Y:S02]  /*a5680*/  LDGSTS.E [R6+-0x61800], [R4.64], P1 ;  /* 0x9e80000004067fae */ /* 0x0003e40008921848 */
[----:B-1----:R-:W-:-:S02]  /*a5690*/  IMAD.MOV.U32 R5, RZ, RZ, R22 ;  /* 0x000000ffff057224 */ /* 0x002fc400078e0016 */
[----:B----4-:R-:W-:Y:S02]  /*a56a0*/  IMAD.MOV.U32 R23, RZ, RZ, R207 ;  /* 0x000000ffff177224 */ /* 0x010fe400078e00cf */
[----:B---3--:R-:W-:-:S05]  /*a56b0*/  IMAD.MOV.U32 R22, RZ, RZ, R200 ;  /* 0x000000ffff167224 */ /* 0x008fca00078e00c8 */
[----:B------:R1:W-:Y:S04]  /*a56c0*/  STL.64 [R1+0x1aa8], R22 ;  /* 0x001aa81601007387 */ /* 0x0003e80000100a00 */
[----:B------:R-:W3:Y:S04]  /*a56d0*/  LDL.LU R207, [R1+0xda8] ;  /* 0x000da80001cf7983 */ /* 0x000ee80000300800 */
[----:B------:R-:W4:Y:S01]  /*a56e0*/  LDL.LU R200, [R1+0xdac] ;  /* 0x000dac0001c87983 */ /* 0x000f220000300800 */
[----:B------:R-:W-:-:S05]  /*a56f0*/  IMAD.MOV.U32 R4, RZ, RZ, R21 ;  /* 0x000000ffff047224 */ /* 0x000fca00078e0015 */
[----:B------:R1:W-:Y:S04]  /*a5700*/  LDGSTS.E [R2+-0x60800], [R4.64], P1 ;  /* 0x9f80000004027fae */ /* 0x0003e80008921848 */
[----:B------:R1:W-:Y:S02]  /*a5710*/  LDGSTS.E [R6+-0x5f800], [R22.64], P1 ;  /* 0xa080000016067fae */ /* 0x0003e40008921848 */
[----:B-1----:R-:W-:Y:S01]  /*a5720*/  IMAD.MOV.U32 R23, RZ, RZ, R201 ;  /* 0x000000ffff177224 */ /* 0x002fe200078e00c9 */
[----:B------:R-:W-:Y:S01]  /*a5730*/  IADD3 R4, R3, 0x100000, RZ ;  /* 0x0010000003047810 */ /* 0x000fe20007ffe0ff */
[----:B--2---:R-:W-:-:S05]  /*a5740*/  IMAD.MOV.U32 R22, RZ, RZ, R202 ;  /* 0x000000ffff167224 */ /* 0x004fca00078e00ca */
[----:B------:R1:W-:Y:S04]  /*a5750*/  STL.64 [R1+0x1aa0], R22 ;  /* 0x001aa01601007387 */ /* 0x0003e80000100a00 */
[----:B------:R-:W2:Y:S04]  /*a5760*/  LDL.LU R201, [R1+0xdc4] ;  /* 0x000dc40001c97983 */ /* 0x000ea80000300800 */
[----:B------:R-:W2:Y:S04]  /*a5770*/  LDL.LU R202, [R1+0xdc8] ;  /* 0x000dc80001ca7983 */ /* 0x000ea80000300800 */
[----:B------:R1:W-:Y:S02]  /*a5780*/  LDGSTS.E [R2+-0x5e800], [R22.64], P1 ;  /* 0xa180000016027fae */ /* 0x0003e40008921848 */
[----:B-1----:R-:W-:-:S02]  /*a5790*/  IMAD.MOV.U32 R22, RZ, RZ, R196 ;  /* 0x000000ffff167224 */ /* 0x002fc400078e00c4 */
[----:B------:R-:W-:-:S05]  /*a57a0*/  IMAD.MOV.U32 R23, RZ, RZ, R203 ;  /* 0x000000ffff177224 */ /* 0x000fca00078e00cb */
[----:B------:R1:W-:Y:S04]  /*a57b0*/  STL.64 [R1+0x1a98], R22 ;  /* 0x001a981601007387 */ /* 0x0003e80000100a00 */
[----:B------:R-:W2:Y:S04]  /*a57c0*/  LDL.LU R203, [R1+0xd70] ;  /* 0x000d700001cb7983 */ /* 0x000ea80000300800 */
[----:B------:R-:W2:Y:S04]  /*a57d0*/  LDL.LU R196, [R1+0xde8] ;  /* 0x000de80001c47983 */ /* 0x000ea80000300800 */
[----:B------:R1:W-:Y:S02]  /*a57e0*/  LDGSTS.E [R4+-0x5d800], [R22.64], P1 ;  /* 0xa280000016047fae */ /* 0x0003e40008921848 */
[----:B-1----:R-:W-:Y:S01]  /*a57f0*/  MOV R22, R222 ;  /* 0x000000de00167202 */ /* 0x002fe20000000f00 */
[----:B------:R-:W-:-:S05]  /*a5800*/  IMAD.MOV.U32 R23, RZ, RZ, R221 ;  /* 0x000000ffff177224 */ /* 0x000fca00078e00dd */
[----:B------:R1:W-:Y:S04]  /*a5810*/  STL.64 [R1+0x1a90], R22 ;  /* 0x001a901601007387 */ /* 0x0003e80000100a00 */
[----:B------:R1:W-:Y:S04]  /*a5820*/  LDGSTS.E [R2+-0x5c800], [R22.64], P1 ;  /* 0xa380000016027fae */ /* 0x0003e80008921848 */
[----:B------:R-:W2:Y:S04]  /*a5830*/  LDL.LU R221, [R1+0xd90] ;  /* 0x000d900001dd7983 */ /* 0x000ea80000300800 */
[----:B------:R-:W2:Y:S01]  /*a5840*/  LDL.LU R222, [R1+0xe08] ;  /* 0x000e080001de7983 */ /* 0x000ea20000300800 */
[----:B-1----:R-:W-:-:S02]  /*a5850*/  IMAD.MOV.U32 R22, RZ, RZ, R199 ;  /* 0x000000ffff167224 */ /* 0x002fc400078e00c7 */
        /* <DEDUP_REMOVED lines=17> */
[----:B---3--:R-:W-:Y:S01]  /*a5970*/  MOV R23, R207 ;  /* 0x000000cf00177202 */ /* 0x008fe20000000f00 */
[----:B----4-:R-:W-:-:S05]  /*a5980*/  IMAD.MOV.U32 R22, RZ, RZ, R200 ;  /* 0x000000ffff167224 */ /* 0x010fca00078e00c8 */
[----:B------:R2:W-:Y:S04]  /*a5990*/  STL.64 [R1+0x1a70], R22 ;  /* 0x001a701601007387 */ /* 0x0005e80000100a00 */
[----:B------:R-:W3:Y:S04]  /*a59a0*/  LDL.LU R207, [R1+0xd94] ;  /* 0x000d940001cf7983 */ /* 0x000ee80000300800 */
[----:B------:R-:W4:Y:S04]  /*a59b0*/  LDL.LU R200, [R1+0xe0c] ;  /* 0x000e0c0001c87983 */ /* 0x000f280000300800 */
[----:B------:R2:W-:Y:S02]  /*a59c0*/  LDGSTS.E [R2+-0x58800], [R22.64], P1 ;  /* 0xa780000016027fae */ /* 0x0005e40008921848 */
[----:B--2---:R-:W-:-:S02]  /*a59d0*/  IMAD.MOV.U32 R23, RZ, RZ, R201 ;  /* 0x000000ffff177224 */ /* 0x004fc400078e00c9 */
        /* <DEDUP_REMOVED lines=14> */
[----:B------:R1:W-:Y:S04]  /*a5ac0*/  LDGSTS.E [R4+-0x55800], [R22.64], P1 ;  /* 0xaa80000016047fae */ /* 0x0003e80008921848 */
[----:B------:R-:W2:Y:S04]  /*a5ad0*/  LDL.LU R221, [R1+0xd78] ;  /* 0x000d780001dd7983 */ /* 0x000ea80000300800 */
[----:B------:R-:W2:Y:S01]  /*a5ae0*/  LDL.LU R222, [R1+0xdf0] ;  /* 0x000df00001de7983 */ /* 0x000ea20000300800 */
[----:B-1----:R-:W-:-:S02]  /*a5af0*/  IMAD.MOV.U32 R23, RZ, RZ, R198 ;  /* 0x000000ffff177224 */ /* 0x002fc400078e00c6 */
[----:B------:R-:W-:Y:S01]  /*a5b00*/  IMAD.MOV.U32 R22, RZ, RZ, R199 ;  /* 0x000000ffff167224 */ /* 0x000fe200078e00c7 */
[----:B------:R-:W2:Y:S04]  /*a5b10*/  LDL.LU R198, [R1+0xd98] ;  /* 0x000d980001c67983 */ /* 0x000ea80000300800 */
[----:B------:R-:W2:Y:S04]  /*a5b20*/  LDL.LU R199, [R1+0xe10] ;  /* 0x000e100001c77983 */ /* 0x000ea80000300800 */
[----:B------:R1:W-:Y:S04]  /*a5b30*/  STL.64 [R1+0x1a48], R22 ;  /* 0x001a481601007387 */ /* 0x0003e80000100a00 */
[----:B------:R1:W-:Y:S02]  /*a5b40*/  LDGSTS.E [R2+-0x54800], [R22.64], P1 ;  /* 0xab80000016027fae */ /* 0x0003e40008921848 */
[----:B-1----:R-:W-:Y:S01]  /*a5b50*/  MOV R22, R204 ;  /* 0x000000cc00167202 */ /* 0x002fe20000000f00 */
[----:B------:R-:W-:-:S05]  /*a5b60*/  IMAD.MOV.U32 R23, RZ, RZ, R223 ;  /* 0x000000ffff177224 */ /* 0x000fca00078e00df */
[----:B------:R1:W-:Y:S04]  /*a5b70*/  STL.64 [R1+0x1a50], R22 ;  /* 0x001a501601007387 */ /* 0x0003e80000100a00 */
[----:B------:R-:W2:Y:S04]  /*a5b80*/  LDL.LU R223, [R1+0x4c4] ;  /* 0x0004c40001df7983 */ /* 0x000ea80000300800 */
[----:B------:R-:W2:Y:S04]  /*a5b90*/  LDL.LU R204, [R1+0xdb8] ;  /* 0x000db80001cc7983 */ /* 0x000ea80000300800 */
[----:B------:R1:W-:Y:S02]  /*a5ba0*/  LDGSTS.E [R4+-0x53800], [R22.64], P1 ;  /* 0xac80000016047fae */ /* 0x0003e40008921848 */
[----:B-1----:R-:W-:-:S02]  /*a5bb0*/  IMAD.MOV.U32 R23, RZ, RZ, R205 ;  /* 0x000000ffff177224 */ /* 0x002fc400078e00cd */
[----:B------:R-:W-:Y:S01]  /*a5bc0*/  IMAD.MOV.U32 R22, RZ, RZ, R206 ;  /* 0x000000ffff167224 */ /* 0x000fe200078e00ce */
[----:B------:R-:W2:Y:S04]  /*a5bd0*/  LDL.LU R205, [R1+0xd58] ;  /* 0x000d580001cd7983 */ /* 0x000ea80000300800 */
[----:B------:R-:W2:Y:S04]  /*a5be0*/  LDL.LU R206, [R1+0xdd4] ;  /* 0x000dd40001ce7983 */ /* 0x000ea80000300800 */
[----:B------:R3:W-:Y:S04]  /*a5bf0*/  STL.64 [R1+0x1a40], R22 ;  /* 0x001a401601007387 */ /* 0x0007e80000100a00 */
[----:B------:R3:W-:Y:S02]  /*a5c00*/  LDGSTS.E [R2+-0x52800], [R22.64], P1 ;  /* 0xad80000016027fae */ /* 0x0007e40008921848 */
[----:B---3--:R-:W-:-:S02]  /*a5c10*/  IMAD.MOV.U32 R23, RZ, RZ, R207 ;  /* 0x000000ffff177224 */ /* 0x008fc400078e00cf */
[----:B------:R-:W3:Y:S01]  /*a5c20*/  LDL.LU R207, [R1+0xd7c] ;  /* 0x000d7c0001cf7983 */ /* 0x000ee20000300800 */
[----:B----4-:R-:W-:-:S03]  /*a5c30*/  IMAD.MOV.U32 R22, RZ, RZ, R200 ;  /* 0x000000ffff167224 */ /* 0x010fc600078e00c8 */
[----:B------:R-:W4:Y:S04]  /*a5c40*/  LDL.LU R200, [R1+0xdf4] ;  /* 0x000df40001c87983 */ /* 0x000f280000300800 */
[----:B------:R2:W-:Y:S04]  /*a5c50*/  STL.64 [R1+0x1a38], R22 ;  /* 0x001a381601007387 */ /* 0x0005e80000100a00 */
[----:B------:R2:W-:Y:S02]  /*a5c60*/  LDGSTS.E [R4+-0x51800], [R22.64], P1 ;  /* 0xae80000016047fae */ /* 0x0005e40008921848 */
[----:B--2---:R-:W-:-:S02]  /*a5c70*/  IMAD.MOV.U32 R23, RZ, RZ, R201 ;  /* 0x000000ffff177224 */ /* 0x004fc400078e00c9 */
        /* <DEDUP_REMOVED lines=26> */
[----:B------:R1:W-:Y:S02]  /*a5e20*/  LDGSTS.E [R2+-0x4c800], [R22.64], P1 ;  /* 0xb380000016027fae */ /* 0x0003e40008921848 */
[----:B-1----:R-:W-:Y:S02]  /*a5e30*/  IMAD.MOV.U32 R23, RZ, RZ, R205 ;  /* 0x000000ffff177224 */ /* 0x002fe400078e00cd */
[----:B------:R-:W-:-:S05]  /*a5e40*/  IMAD.MOV.U32 R22, RZ, RZ, R206 ;  /* 0x000000ffff167224 */ /* 0x000fca00078e00ce */
[----:B------:R3:W-:Y:S04]  /*a5e50*/  STL.64 [R1+0x1a08], R22 ;  /* 0x001a081601007387 */ /* 0x0007e80000100a00 */
[----:B------:R-:W2:Y:S04]  /*a5e60*/  LDL.LU R223, [R1+0x4bc] ;  /* 0x0004bc0001df7983 */ /* 0x000ea80000300800 */
[----:B------:R-:W2:Y:S04]  /*a5e70*/  LDL.LU R204, [R1+0xda0] ;  /* 0x000da00001cc7983 */ /* 0x000ea80000300800 */
[----:B------:R3:W-:Y:S04]  /*a5e80*/  LDGSTS.E [R4+-0x4b800], [R22.64], P1 ;  /* 0xb480000016047fae */ /* 0x0007e80008921848 */
[----:B------:R-:W2:Y:S04]  /*a5e90*/  LDL.LU R205, [R1+0x4cc] ;  /* 0x0004cc0001cd7983 */ /* 0x000ea80000300800 */
[----:B------:R-:W2:Y:S01]  /*a5ea0*/  LDL.LU R206, [R1+0xdc0] ;  /* 0x000dc00001ce7983 */ /* 0x000ea20000300800 */
[----:B---3--:R-:W-:Y:S01]  /*a5eb0*/  IMAD.MOV.U32 R23, RZ, RZ, R207 ;  /* 0x000000ffff177224 */ /* 0x008fe200078e00cf */
[----:B----4-:R-:W-:-:S05]  /*a5ec0*/  MOV R22, R200 ;  /* 0x000000c800167202 */ /* 0x010fca0000000f00 */
        /* <DEDUP_REMOVED lines=15> */
[----:B------:R1:W-:Y:S04]  /*a5fc0*/  LDGSTS.E [R2+-0x48800], [R22.64], P1 ;  /* 0xb780000016027fae */ /* 0x0003e80008921848 */
[----:B------:R-:W2:Y:S04]  /*a5fd0*/  LDL.LU R5, [R1+0x1d00] ;  /* 0x001d000001057983 */ /* 0x000ea80000300800 */
[----:B-1----:R-:W2:Y:S01]  /*a5fe0*/  LDL.LU R23, [R1+0x1d08] ;  /* 0x001d080001177983 */ /* 0x002ea20000300800 */
[----:B------:R-:W-:-:S02]  /*a5ff0*/  IMAD.MOV.U32 R25, RZ, RZ, R221 ;  /* 0x000000ffff197224 */ /* 0x000fc400078e00dd */
[----:B------:R-:W-:-:S05]  /*a6000*/  IMAD.MOV.U32 R24, RZ, RZ, R222 ;  /* 0x000000ffff187224 */ /* 0x000fca00078e00de */
[----:B------:R1:W-:Y:S04]  /*a6010*/  STL.64 [R1+0x19e8], R24 ;  /* 0x0019e81801007387 */ /* 0x0003e80000100a00 */
[----:B------:R1:W-:Y:S01]  /*a6020*/  LDGSTS.E [R4+-0x47800], [R24.64], P1 ;  /* 0xb880000018047fae */ /* 0x0003e20008921848 */
[----:B------:R-:W-:-:S03]  /*a6030*/  MOV R27, R198 ;  /* 0x000000c6001b7202 */ /* 0x000fc60000000f00 */
[----:B------:R-:W2:Y:S01]  /*a6040*/  LDL.LU R198, [R1+0xd64] ;  /* 0x000d640001c67983 */ /* 0x000ea20000300800 */
[----:B------:R-:W-:-:S03]  /*a6050*/  IMAD.MOV.U32 R26, RZ, RZ, R199 ;  /* 0x000000ffff1a7224 */ /* 0x000fc600078e00c7 */
[----:B------:R-:W2:Y:S04]  /*a6060*/  LDL.LU R199, [R1+0xde0] ;  /* 0x000de00001c77983 */ /* 0x000ea80000300800 */
[----:B-1----:R-:W2:Y:S04]  /*a6070*/  LDL.LU R25, [R1+0x1cfc] ;  /* 0x001cfc0001197983 */ /* 0x002ea80000300800 */
[----:B------:R1:W-:Y:S04]  /*a6080*/  STL.64 [R1+0x19d8], R26 ;  /* 0x0019d81a01007387 */ /* 0x0003e80000100a00 */
[----:B------:R1:W-:Y:S04]  /*a6090*/  LDGSTS.E [R2+-0x46800], [R26.64], P1 ;  /* 0xb98000001a027fae */ /* 0x0003e80008921848 */
[----:B------:R-:W2:Y:S01]  /*a60a0*/  LDL.LU R21, [R1+0x1d10] ;  /* 0x001d100001157983 */ /* 0x000ea20000300800 */
[----:B-1----:R-:W-:-:S02]  /*a60b0*/  IMAD.MOV.U32 R27, RZ, RZ, R223 ;  /* 0x000000ffff1b7224 */ /* 0x002fc400078e00df */
[----:B------:R-:W-:-:S05]  /*a60c0*/  IMAD.MOV.U32 R26, RZ, RZ, R204 ;  /* 0x000000ffff1a7224 */ /* 0x000fca00078e00cc */
[----:B------:R1:W-:Y:S04]  /*a60d0*/  STL.64 [R1+0x19e0], R26 ;  /* 0x0019e01a01007387 */ /* 0x0003e80000100a00 */
[----:B------:R1:W-:Y:S04]  /*a60e0*/  LDGSTS.E [R4+-0x45800], [R26.64], P1 ;  /* 0xba8000001a047fae */ /* 0x0003e80008921848 */
[----:B------:R-:W2:Y:S01]  /*a60f0*/  LDL.LU R32, [R1+0x1d04] ;  /* 0x001d040001207983 */ /* 0x000ea20000300800 */
[----:B-1----:R-:W-:Y:S02]  /*a6100*/  IMAD.MOV.U32 R26, RZ, RZ, R206 ;  /* 0x000000ffff1a7224 */ /* 0x002fe400078e00ce */
[----:B------:R-:W-:-:S05]  /*a6110*/  IMAD.MOV.U32 R27, RZ, RZ, R205 ;  /* 0x000000ffff1b7224 */ /* 0x000fca00078e00cd */
[----:B------:R4:W-:Y:S04]  /*a6120*/  STL.64 [R1+0x19d0], R26 ;  /* 0x0019d01a01007387 */ /* 0x0009e80000100a00 */
[----:B------:R4:W-:Y:S04]  /*a6130*/  LDGSTS.E [R2+-0x44800], [R26.64], P1 ;  /* 0xbb8000001a027fae */ /* 0x0009e80008921848 */
[----:B------:R-:W2:Y:S01]  /*a6140*/  LDL.LU R24, [R1+0x1d18] ;  /* 0x001d180001187983 */ /* 0x000ea20000300800 */
[----:B----4-:R-:W-:Y:S02]  /*a6150*/  IMAD.MOV.U32 R26, RZ, RZ, R200 ;  /* 0x000000ffff1a7224 */ /* 0x010fe400078e00c8 */
[----:B---3--:R-:W-:-:S05]  /*a6160*/  IMAD.MOV.U32 R27, RZ, RZ, R207 ;  /* 0x000000ffff1b7224 */ /* 0x008fca00078e00cf */
[----:B------:R2:W-:Y:S04]  /*a6170*/  STL.64 [R1+0x19c8], R26 ;  /* 0x0019c81a01007387 */ /* 0x0005e80000100a00 */
[----:B------:R-:W3:Y:S04]  /*a6180*/  LDL.LU R29, [R1+0x1d0c] ;  /* 0x001d0c00011d7983 */ /* 0x000ee80000300800 */
[----:B------:R2:W-:Y:S04]  /*a6190*/  LDGSTS.E [R4+-0x43800], [R26.64], P1 ;  /* 0xbc8000001a047fae */ /* 0x0005e80008921848 */
[----:B------:R-:W4:Y:S01]  /*a61a0*/  LDL.LU R22, [R1+0x1d20] ;  /* 0x001d200001167983 */ /* 0x000f220000300800 */
[----:B------:R-:W-:Y:S01]  /*a61b0*/  SHF.R.S32.HI R197, RZ, 0x7, R197 ;  /* 0x00000007ffc57819 */ /* 0x000fe200000114c5 */
[----:B------:R-:W-:-:S03]  /*a61c0*/  IMAD.SHL.U32 R6, R33, 0x4, RZ ;  /* 0x0000000421067824 */ /* 0x000fc600078e00ff */
[----:B------:R-:W-:-:S04]  /*a61d0*/  SGXT R197, R197, 0x1 ;  /* 0x00000001c5c5781a */ /* 0x000fc80000000200 */
[----:B------:R-:W-:-:S04]  /*a61e0*/  LOP3.LUT R6, R6, 0x210, R197, 0x78, !PT ;  /* 0x0000021006067812 */ /* 0x000fc800078e78c5 */
[----:B------:R-:W-:Y:S02]  /*a61f0*/  LOP3.LUT R6, R6, 0x60, RZ, 0x3c, !PT ;  /* 0x0000006006067812 */ /* 0x000fe400078e3cff */
[----:B------:R-:W-:Y:S01]  /*a6200*/  IADD3 R3, R3, 0x100000, RZ ;  /* 0x0010000003037810 */ /* 0x000fe20007ffe0ff */
[----:B--2---:R-:W-:Y:S02]  /*a6210*/  IMAD.MOV.U32 R27, RZ, RZ, R201 ;  /* 0x000000ffff1b7224 */ /* 0x004fe400078e00c9 */
[----:B------:R-:W-:-:S05]  /*a6220*/  IMAD.MOV.U32 R26, RZ, RZ, R202 ;  /* 0x000000ffff1a7224 */ /* 0x000fca00078e00ca */
[----:B------:R1:W-:Y:S04]  /*a6230*/  STL.64 [R1+0x19b8], R26 ;  /* 0x0019b81a01007387 */ /* 0x0003e80000100a00 */
[----:B------:R-:W2:Y:S04]  /*a6240*/  LDL.LU R30, [R1+0x1d14] ;  /* 0x001d1400011e7983 */ /* 0x000ea80000300800 */
[----:B------:R1:W-:Y:S02]  /*a6250*/  LDGSTS.E [R2+-0x42800], [R26.64], P1 ;  /* 0xbd8000001a027fae */ /* 0x0003e40008921848 */
[----:B-1----:R-:W-:-:S02]  /*a6260*/  IMAD.MOV.U32 R27, RZ, RZ, R203 ;  /* 0x000000ffff1b7224 */ /* 0x002fc400078e00cb */
[----:B------:R-:W-:-:S05]  /*a6270*/  IMAD.MOV.U32 R26, RZ, RZ, R196 ;  /* 0x000000ffff1a7224 */ /* 0x000fca00078e00c4 */
[----:B------:R1:W-:Y:S04]  /*a6280*/  STL.64 [R1+0x19c0], R26 ;  /* 0x0019c01a01007387 */ /* 0x0003e80000100a00 */
[----:B------:R1:W-:Y:S01]  /*a6290*/  LDGSTS.E [R4+-0x41800], [R26.64], P1 ;  /* 0xbe8000001a047fae */ /* 0x0003e20008921848 */
[----:B------:R-:W-:-:S03]  /*a62a0*/  IADD3 R5, P0, R5, UR10, RZ ;  /* 0x0000000a05057c10 */ /* 0x000fc6000ff1e0ff */
[----:B-1----:R-:W2:Y:S04]  /*a62b0*/  LDL.LU R26, [R1+0x1d28] ;  /* 0x001d2800011a7983 */ /* 0x002ea80000300800 */
[----:B------:R-:W2:Y:S01]  /*a62c0*/  LDL.LU R28, [R1+0x1d1c] ;  /* 0x001d1c00011c7983 */ /* 0x000ea20000300800 */
[----:B------:R-:W-:-:S03]  /*a62d0*/  IADD3 R23, P2, R23, UR10, RZ ;  /* 0x0000000a17177c10 */ /* 0x000fc6000ff5e0ff */
[----:B------:R1:W-:Y:S04]  /*a62e0*/  STL [R1+0x1d00], R5 ;  /* 0x001d000501007387 */ /* 0x0003e80000100800 */
[----:B------:R-:W2:Y:S04]  /*a62f0*/  LDL.LU R27, [R1+0x1d30] ;  /* 0x001d3000011b7983 */ /* 0x000ea80000300800 */
[----:B------:R-:W-:Y:S01]  /*a6300*/  STL [R1+0x1d08], R23 ;  /* 0x001d081701007387 */ /* 0x000fe20000100800 */
[----:B------:R-:W-:Y:S02]  /*a6310*/  IMAD.MOV.U32 R35, RZ, RZ, R198 ;  /* 0x000000ffff237224 */ /* 0x000fe400078e00c6 */
[----:B------:R-:W-:Y:S01]  /*a6320*/  IMAD.MOV.U32 R34, RZ, RZ, R199 ;  /* 0x000000ffff227224 */ /* 0x000fe200078e00c7 */
[----:B------:R-:W-:-:S02]  /*a6330*/  IADD3.X R25, R25, UR6, RZ, P0, !PT ;  /* 0x0000000619197c10 */ /* 0x000fc400087fe4ff */
[----:B------:R-:W-:Y:S01]  /*a6340*/  MOV R2, UR5 ;  /* 0x0000000500027c02 */ /* 0x000fe20008000f00 */
[----:B------:R-:W-:Y:S01]  /*a6350*/  IMAD.MOV.U32 R4, RZ, RZ, R5 ;  /* 0x000000ffff047224 */ /* 0x000fe200078e0005 */
[----:B------:R1:W-:Y:S04]  /*a6360*/  LDGSTS.E [R3+-0x40800], [R34.64], P1 ;  /* 0xbf80000022037fae */ /* 0x0003e80008921848 */
[----:B------:R1:W-:Y:S04]  /*a6370*/  STL [R1+0x1cfc], R25 ;  /* 0x001cfc1901007387 */ /* 0x0003e80000100800 */
[----:B------:R-:W-:Y:S04]  /*a6380*/  STL.64 [R1+0x19b0], R34 ;  /* 0x0019b02201007387 */ /* 0x000fe80000100a00 */
[----:B------:R-:W2:Y:S01]  /*a6390*/  LDL.LU R31, [R1+0x1d24] ;  /* 0x001d2400011f7983 */ /* 0x000ea20000300800 */
[----:B------:R-:W-:Y:S01]  /*a63a0*/  IMAD R2, R2, 0x40000, R6 ;  /* 0x0004000002027824 */ /* 0x000fe200078e0206 */
[----:B------:R-:W-:Y:S01]  /*a63b0*/  IADD3 R21, P0, R21, UR10, RZ ;  /* 0x0000000a15157c10 */ /* 0x000fe2000ff1e0ff */
[----:B-1----:R-:W-:Y:S01]  /*a63c0*/  IMAD.MOV.U32 R5, RZ, RZ, R25 ;  /* 0x000000ffff057224 */ /* 0x002fe200078e0019 */
[----:B------:R-:W2:Y:S02]  /*a63d0*/  LDL.LU R33, [R1+0x1d2c] ;  /* 0x001d2c0001217983 */ /* 0x000ea40000300800 */
[----:B------:R-:W-:-:S02]  /*a63e0*/  IADD3 R6, R2, 0x100000, RZ ;  /* 0x0010000002067810 */ /* 0x000fc40007ffe0ff */
[----:B------:R-:W-:Y:S04]  /*a63f0*/  STL [R1+0x1d10], R21 ;  /* 0x001d101501007387 */ /* 0x000fe80000100800 */
[----:B------:R1:W-:Y:S01]  /*a6400*/  LDGSTS.E [R6+-0x7f400], [R4.64], P1 ;  /* 0x80c0000004067fae */ /* 0x0003e20008921848 */
[----:B------:R-:W-:-:S05]  /*a6410*/  IADD3.X R32, R32, UR6, RZ, P2, !PT ;  /* 0x0000000620207c10 */ /* 0x000fca00097fe4ff */
[----:B------:R1:W-:Y:S02]  /*a6420*/  STL [R1+0x1d04], R32 ;  /* 0x001d042001007387 */ /* 0x0003e40000100800 */
[----:B-1----:R-:W-:Y:S02]  /*a6430*/  IMAD.MOV.U32 R5, RZ, RZ, R32 ;  /* 0x000000ffff057224 */ /* 0x002fe400078e0020 */
[----:B------:R-:W2:Y:S01]  /*a6440*/  LDL.LU R25, [R1+0x1d38] ;  /* 0x001d380001197983 */ /* 0x000ea20000300800 */
[----:B------:R-:W-:-:S03]  /*a6450*/  MOV R4, R23 ;  /* 0x0000001700047202 */ /* 0x000fc60000000f00 */
[----:B------:R-:W2:Y:S01]  /*a6460*/  LDL.LU R32, [R1+0x1d34] ;  /* 0x001d340001207983 */ /* 0x000ea20000300800 */
[----:B------:R-:W-:-:S05]  /*a6470*/  IADD3 R24, P2, R24, UR10, RZ ;  /* 0x0000000a18187c10 */ /* 0x000fca000ff5e0ff */
[----:B------:R-:W-:Y:S01]  /*a6480*/  STL [R1+0x1d18], R24 ;  /* 0x001d181801007387 */ /* 0x000fe20000100800 */
[----:B---3--:R-:W-:-:S05]  /*a6490*/  IADD3.X R29, R29, UR6, RZ, P0, !PT ;  /* 0x000000061d1d7c10 */ /* 0x008fca00087fe4ff */
[----:B------:R1:W-:Y:S04]  /*a64a0*/  STL [R1+0x1d0c], R29 ;  /* 0x001d0c1d01007387 */ /* 0x0003e80000100800 */
[----:B------:R-:W3:Y:S01]  /*a64b0*/  LDL.LU R23, [R1+0x1d40] ;  /* 0x001d400001177983 */ /* 0x000ee20000300800 */
[----:B------:R-:W-:Y:S02]  /*a64c0*/  IADD3 R3, R2, 0x100000, RZ ;  /* 0x0010000002037810 */ /* 0x000fe40007ffe0ff */
[----:B----4-:R-:W-:-:S03]  /*a64d0*/  IADD3 R22, P0, R22, UR10, RZ ;  /* 0x0000000a16167c10 */ /* 0x010fc6000ff1e0ff */
[----:B------:R4:W-:Y:S02]  /*a64e0*/  LDGSTS.E [R3+-0x7e400], [R4.64], P1 ;  /* 0x81c0000004037fae */ /* 0x0009e40008921848 */
[----:B----4-:R-:W-:Y:S02]  /*a64f0*/  IMAD.MOV.U32 R5, RZ, RZ, R29 ;  /* 0x000000ffff057224 */ /* 0x010fe400078e001d */
[----:B-1----:R-:W4:Y:S01]  /*a6500*/  LDL.LU R29, [R1+0x1d3c] ;  /* 0x001d3c00011d7983 */ /* 0x002f220000300800 */
[----:B------:R-:W-:-:S03]  /*a6510*/  IMAD.MOV.U32 R4, RZ, RZ, R21 ;  /* 0x000000ffff047224 */ /* 0x000fc600078e0015 */
[----:B------:R-:W-:Y:S04]  /*a6520*/  STL [R1+0x1d20], R22 ;  /* 0x001d201601007387 */ /* 0x000fe80000100800 */
[----:B------:R1:W-:Y:S02]  /*a6530*/  LDGSTS.E [R6+-0x7d400], [R4.64], P1 ;  /* 0x82c0000004067fae */ /* 0x0003e40008921848 */
[----:B-1----:R-:W-:Y:S01]  /*a6540*/  IMAD.MOV.U32 R4, RZ, RZ, R24 ;  /* 0x000000ffff047224 */ /* 0x002fe200078e0018 */
[----:B--2---:R-:W-:-:S05]  /*a6550*/  IADD3.X R30, R30, UR6, RZ, P2, !PT ;  /* 0x000000061e1e7c10 */ /* 0x004fca00097fe4ff */
[----:B------:R1:W-:Y:S04]  /*a6560*/  STL [R1+0x1d14], R30 ;  /* 0x001d141e01007387 */ /* 0x0003e80000100800 */
[----:B------:R-:W2:Y:S01]  /*a6570*/  LDL.LU R21, [R1+0x1d48] ;  /* 0x001d480001157983 */ /* 0x000ea20000300800 */
[----:B------:R-:W-:-:S03]  /*a6580*/  IMAD.MOV.U32 R5, RZ, RZ, R30 ;  /* 0x000000ffff057224 */ /* 0x000fc600078e001e */
[----:B-1----:R-:W2:Y:S04]  /*a6590*/  LDL.LU R30, [R1+0x1d44] ;  /* 0x001d4400011e7983 */ /* 0x002ea80000300800 */
[----:B------:R1:W-:Y:S01]  /*a65a0*/  LDGSTS.E [R3+-0x7c400], [R4.64], P1 ;  /* 0x83c0000004037fae */ /* 0x0003e20008921848 */
[----:B------:R-:W-:Y:S02]  /*a65b0*/  IADD3 R26, P2, R26, UR10, RZ ;  /* 0x0000000a1a1a7c10 */ /* 0x000fe4000ff5e0ff */
[----:B------:R-:W-:-:S03]  /*a65c0*/  IADD3.X R28, R28, UR6, RZ, P0, !PT ;  /* 0x000000061c1c7c10 */ /* 0x000fc600087fe4ff */
[----:B------:R-:W-:Y:S04]  /*a65d0*/  STL [R1+0x1d28], R26 ;  /* 0x001d281a01007387 */ /* 0x000fe80000100800 */
[----:B------:R1:W-:Y:S04]  /*a65e0*/  STL [R1+0x1d1c], R28 ;  /* 0x001d1c1c01007387 */ /* 0x0003e80000100800 */
[----:B------:R-:W2:Y:S01]  /*a65f0*/  LDL.LU R24, [R1+0x1d50] ;  /* 0x001d500001187983 */ /* 0x000ea20000300800 */
[----:B------:R-:W-:Y:S01]  /*a6600*/  IADD3 R27, P0, R27, UR10, RZ ;  /* 0x0000000a1b1b7c10 */ /* 0x000fe2000ff1e0ff */
[----:B-1----:R-:W-:-:S02]  /*a6610*/  IMAD.MOV.U32 R5, RZ, RZ, R28 ;  /* 0x000000ffff057224 */ /* 0x002fc400078e001c */
[----:B------:R-:W-:Y:S01]  /*a6620*/  IMAD.MOV.U32 R4, RZ, RZ, R22 ;  /* 0x000000ffff047224 */ /* 0x000fe200078e0016 */
[----:B------:R-:W2:Y:S04]  /*a6630*/  LDL.LU R28, [R1+0x1d4c] ;  /* 0x001d4c00011c7983 */ /* 0x000ea80000300800 */
[----:B------:R-:W-:Y:S04]  /*a6640*/  STL [R1+0x1d30], R27 ;  /* 0x001d301b01007387 */ /* 0x000fe80000100800 */
[----:B------:R1:W-:Y:S01]  /*a6650*/  LDGSTS.E [R6+-0x7b400], [R4.64], P1 ;  /* 0x84c0000004067fae */ /* 0x0003e20008921848 */
[----:B------:R-:W-:-:S05]  /*a6660*/  IADD3.X R31, R31, UR6, RZ, P2, !PT ;  /* 0x000000061f1f7c10 */ /* 0x000fca00097fe4ff */
[----:B------:R1:W-:Y:S04]  /*a6670*/  STL [R1+0x1d24], R31 ;  /* 0x001d241f01007387 */ /* 0x0003e80000100800 */
[----:B------:R-:W2:Y:S01]  /*a6680*/  LDL.LU R22, [R1+0x1d58] ;  /* 0x001d580001167983 */ /* 0x000ea20000300800 */
[----:B------:R-:W-:Y:S01]  /*a6690*/  IADD3.X R33, R33, UR6, RZ, P0, !PT ;  /* 0x0000000621217c10 */ /* 0x000fe200087fe4ff */
[----:B-1----:R-:W-:Y:S01]  /*a66a0*/  IMAD.MOV.U32 R4, RZ, RZ, R26 ;  /* 0x000000ffff047224 */ /* 0x002fe200078e001a */
[----:B------:R-:W-:Y:S01]  /*a66b0*/  MOV R5, R31 ;  /* 0x0000001f00057202 */ /* 0x000fe20000000f00 */
[----:B------:R-:W2:Y:S04]  /*a66c0*/  LDL.LU R26, [R1+0x1d54] ;  /* 0x001d5400011a7983 */ /* 0x000ea80000300800 */
        /* <DEDUP_REMOVED lines=10> */
[----:B---3--:R-:W-:-:S05]  /*a6770*/  IADD3 R23, P0, R23, UR10, RZ ;  /* 0x0000000a17177c10 */ /* 0x008fca000ff1e0ff */
[----:B------:R-:W-:Y:S04]  /*a6780*/  STL [R1+0x1d40], R23 ;  /* 0x001d401701007387 */ /* 0x000fe80000100800 */
[----:B------:R3:W-:Y:S04]  /*a6790*/  STL [R1+0x1d34], R32 ;  /* 0x001d342001007387 */ /* 0x0007e80000100800 */
[----:B------:R-:W2:Y:S01]  /*a67a0*/  LDL.LU R27, [R1+0x1d68] ;  /* 0x001d6800011b7983 */ /* 0x000ea20000300800 */
[----:B-1----:R-:W-:Y:S02]  /*a67b0*/  IMAD.MOV.U32 R5, RZ, RZ, R32 ;  /* 0x000000ffff057224 */ /* 0x002fe400078e0020 */
[----:B------:R-:W-:Y:S01]  /*a67c0*/  IMAD.MOV.U32 R4, RZ, RZ, R25 ;  /* 0x000000ffff047224 */ /* 0x000fe200078e0019 */
[----:B---3--:R-:W3:Y:S01]  /*a67d0*/  LDL.LU R32, [R1+0x1d64] ;  /* 0x001d640001207983 */ /* 0x008ee20000300800 */
[----:B----4-:R-:W-:-:S03]  /*a67e0*/  IADD3.X R29, R29, UR6, RZ, P0, !PT ;  /* 0x000000061d1d7c10 */ /* 0x010fc600087fe4ff */
[----:B------:R1:W-:Y:S02]  /*a67f0*/  LDGSTS.E [R3+-0x78400], [R4.64], P1 ;  /* 0x87c0000004037fae */ /* 0x0003e40008921848 */
[----:B-1----:R-:W-:Y:S02]  /*a6800*/  IMAD.MOV.U32 R5, RZ, RZ, R29 ;  /* 0x000000ffff057224 */ /* 0x002fe400078e001d */
[----:B------:R-:W-:-:S05]  /*a6810*/  IMAD.MOV.U32 R4, RZ, RZ, R23 ;  /* 0x000000ffff047224 */ /* 0x000fca00078e0017 */
[----:B------:R1:W-:Y:S01]  /*a6820*/  LDGSTS.E [R6+-0x77400], [R4.64], P1 ;  /* 0x88c0000004067fae */ /* 0x0003e20008921848 */
[----:B--2---:R-:W-:-:S05]  /*a6830*/  IADD3 R21, P2, R21, UR10, RZ ;  /* 0x0000000a15157c10 */ /* 0x004fca000ff5e0ff */
[----:B------:R-:W-:Y:S04]  /*a6840*/  STL [R1+0x1d48], R21 ;  /* 0x001d481501007387 */ /* 0x000fe80000100800 */
[----:B------:R2:W-:Y:S04]  /*a6850*/  STL [R1+0x1d3c], R29 ;  /* 0x001d3c1d01007387 */ /* 0x0005e80000100800 */
[----:B------:R-:W4:Y:S01]  /*a6860*/  LDL.LU R25, [R1+0x1d70] ;  /* 0x001d700001197983 */ /* 0x000f220000300800 */
[----:B------:R-:W-:-:S03]  /*a6870*/  IADD3.X R30, R30, UR6, RZ, P2, !PT ;  /* 0x000000061e1e7c10 */ /* 0x000fc600097fe4ff */
[----:B--2---:R-:W2:Y:S02]  /*a6880*/  LDL.LU R29, [R1+0x1d6c] ;  /* 0x001d6c00011d7983 */ /* 0x004ea40000300800 */
[----:B-1----:R-:W-:Y:S02]  /*a6890*/  IMAD.MOV.U32 R5, RZ, RZ, R30 ;  /* 0x000000ffff057224 */ /* 0x002fe400078e001e */
[----:B------:R-:W-:-:S05]  /*a68a0*/  IMAD.MOV.U32 R4, RZ, RZ, R21 ;  /* 0x000000ffff047224 */ /* 0x000fca00078e0015 */
[----:B------:R1:W-:Y:S01]  /*a68b0*/  LDGSTS.E [R3+-0x76400], [R4.64], P1 ;  /* 0x89c0000004037fae */ /* 0x0003e20008921848 */
[----:B------:R-:W-:-:S05]  /*a68c0*/  IADD3 R24, P0, R24, UR10, RZ ;  /* 0x0000000a18187c10 */ /* 0x000fca000ff1e0ff */
[----:B------:R-:W-:Y:S04]  /*a68d0*/  STL [R1+0x1d50], R24 ;  /* 0x001d501801007387 */ /* 0x000fe80000100800 */
[----:B------:R1:W-:Y:S04]  /*a68e0*/  STL [R1+0x1d44], R30 ;  /* 0x001d441e01007387 */ /* 0x0003e80000100800 */
[----:B------:R-:W2:Y:S01]  /*a68f0*/  LDL.LU R23, [R1+0x1d78] ;  /* 0x001d780001177983 */ /* 0x000ea20000300800 */
[----:B------:R-:W-:-:S03]  /*a6900*/  IADD3.X R28, R28, UR6, RZ, P0, !PT ;  /* 0x000000061c1c7c10 */ /* 0x000fc600087fe4ff */
[----:B-1----:R-:W2:Y:S01]  /*a6910*/  LDL.LU R30, [R1+0x1d74] ;  /* 0x001d7400011e7983 */ /* 0x002ea20000300800 */
[----:B------:R-:W-:Y:S01]  /*a6920*/  MOV R4, R24 ;  /* 0x0000001800047202 */ /* 0x000fe20000000f00 */
[----:B------:R-:W-:-:S05]  /*a6930*/  IMAD.MOV.U32 R5, RZ, RZ, R28 ;  /* 0x000000ffff057224 */ /* 0x000fca00078e001c */
[----:B------:R1:W-:Y:S01]  /*a6940*/  LDGSTS.E [R6+-0x75400], [R4.64], P1 ;  /* 0x8ac0000004067fae */ /* 0x0003e20008921848 */
[----:B------:R-:W-:-:S05]  /*a6950*/  IADD3 R22, P2, R22, UR10, RZ ;  /* 0x0000000a16167c10 */ /* 0x000fca000ff5e0ff */
[----:B------:R-:W-:Y:S04]  /*a6960*/  STL [R1+0x1d58], R22 ;  /* 0x001d581601007387 */ /* 0x000fe80000100800 */
[----:B------:R1:W-:Y:S04]  /*a6970*/  STL [R1+0x1d4c], R28 ;  /* 0x001d4c1c01007387 */ /* 0x0003e80000100800 */
[----:B------:R-:W2:Y:S01]  /*a6980*/  LDL.LU R21, [R1+0x1d80] ;  /* 0x001d800001157983 */ /* 0x000ea20000300800 */
[----:B------:R-:W-:-:S03]  /*a6990*/  IADD3.X R26, R26, UR6, RZ, P2, !PT ;  /* 0x000000061a1a7c10 */ /* 0x000fc600097fe4ff */
[----:B-1----:R-:W2:Y:S02]  /*a69a0*/  LDL.LU R28, [R1+0x1d7c] ;  /* 0x001d7c00011c7983 */ /* 0x002ea40000300800 */
[----:B------:R-:W-:Y:S02]  /*a69b0*/  IMAD.MOV.U32 R5, RZ, RZ, R26 ;  /* 0x000000ffff057224 */ /* 0x000fe400078e001a */
[----:B------:R-:W-:-:S05]  /*a69c0*/  IMAD.MOV.U32 R4, RZ, RZ, R22 ;  /* 0x000000ffff047224 */ /* 0x000fca00078e0016 */
[----:B------:R1:W-:Y:S01]  /*a69d0*/  LDGSTS.E [R3+-0x74400], [R4.64], P1 ;  /* 0x8bc0000004037fae */ /* 0x0003e20008921848 */
[----:B------:R-:W-:-:S05]  /*a69e0*/  IADD3 R31, P0, R31, UR10, RZ ;  /* 0x0000000a1f1f7c10 */ /* 0x000fca000ff1e0ff */
[----:B------:R-:W-:Y:S01]  /*a69f0*/  STL [R1+0x1d60], R31 ;  /* 0x001d601f01007387 */ /* 0x000fe20000100800 */
[----:B------:R-:W-:-:S03]  /*a6a00*/  IADD3.X R33, R33, UR6, RZ, P0, !PT ;  /* 0x0000000621217c10 */ /* 0x000fc600087fe4ff */
[----:B------:R1:W-:Y:S04]  /*a6a10*/  STL [R1+0x1d54], R26 ;  /* 0x001d541a01007387 */ /* 0x0003e80000100800 */
[----:B------:R-:W2:Y:S04]  /*a6a20*/  LDL.LU R24, [R1+0x1d88] ;  /* 0x001d880001187983 */ /* 0x000ea80000300800 */
[----:B-1----:R-:W2:Y:S01]  /*a6a30*/  LDL.LU R26, [R1+0x1d84] ;  /* 0x001d8400011a7983 */ /* 0x002ea20000300800 */
[----:B------:R-:W-:-:S05]  /*a6a40*/  IADD3 R27, P2, R27, UR10, RZ ;  /* 0x0000000a1b1b7c10 */ /* 0x000fca000ff5e0ff */
[----:B------:R-:W-:Y:S04]  /*a6a50*/  STL [R1+0x1d68], R27 ;  /* 0x001d681b01007387 */ /* 0x000fe80000100800 */
[----:B------:R1:W-:Y:S04]  /*a6a60*/  STL [R1+0x1d5c], R33 ;  /* 0x001d5c2101007387 */ /* 0x0003e80000100800 */
[----:B------:R-:W2:Y:S01]  /*a6a70*/  LDL.LU R22, [R1+0x1d90] ;  /* 0x001d900001167983 */ /* 0x000ea20000300800 */
[----:B---3--:R-:W-:Y:S01]  /*a6a80*/  IADD3.X R32, R32, UR6, RZ, P2, !PT ;  /* 0x0000000620207c10 */ /* 0x008fe200097fe4ff */
[----:B------:R-:W-:-:S02]  /*a6a90*/  IMAD.MOV.U32 R5, RZ, RZ, R33 ;  /* 0x000000ffff057224 */ /* 0x000fc400078e0021 */
[----:B------:R-:W-:Y:S01]  /*a6aa0*/  IMAD.MOV.U32 R4, RZ, RZ, R31 ;  /* 0x000000ffff047224 */ /* 0x000fe200078e001f */
[----:B-1----:R-:W2:Y:S04]  /*a6ab0*/  LDL.LU R33, [R1+0x1d8c] ;  /* 0x001d8c0001217983 */ /* 0x002ea80000300800 */
        /* <DEDUP_REMOVED lines=8> */
[----:B--2---:R-:W-:-:S03]  /*a6b40*/  IADD3.X R29, R29, UR6, RZ, P0, !PT ;  /* 0x000000061d1d7c10 */ /* 0x004fc600087fe4ff */
[----:B----4-:R-:W2:Y:S01]  /*a6b50*/  LDL.LU R32, [R1+0x1d94] ;  /* 0x001d940001207983 */ /* 0x010ea20000300800 */
[----:B-1----:R-:W-:Y:S01]  /*a6b60*/  MOV R5, R29 ;  /* 0x0000001d00057202 */ /* 0x002fe20000000f00 */
[----:B------:R-:W-:-:S05]  /*a6b70*/  IMAD.MOV.U32 R4, RZ, RZ, R25 ;  /* 0x000000ffff047224 */ /* 0x000fca00078e0019 */
[----:B------:R1:W-:Y:S01]  /*a6b80*/  LDGSTS.E [R6+-0x71400], [R4.64], P1 ;  /* 0x8ec0000004067fae */ /* 0x0003e20008921848 */
[----:B------:R-:W-:-:S05]  /*a6b90*/  IADD3 R23, P2, R23, UR10, RZ ;  /* 0x0000000a17177c10 */ /* 0x000fca000ff5e0ff */
[----:B------:R-:W-:Y:S04]  /*a6ba0*/  STL [R1+0x1d78], R23 ;  /* 0x001d781701007387 */ /* 0x000fe80000100800 */
[----:B------:R4:W-:Y:S04]  /*a6bb0*/  STL [R1+0x1d6c], R29 ;  /* 0x001d6c1d01007387 */ /* 0x0009e80000100800 */
[----:B------:R-:W2:Y:S01]  /*a6bc0*/  LDL.LU R27, [R1+0x1da0] ;  /* 0x001da000011b7983 */ /* 0x000ea20000300800 */
[----:B------:R-:W-:-:S03]  /*a6bd0*/  IADD3.X R30, R30, UR6, RZ, P2, !PT ;  /* 0x000000061e1e7c10 */ /* 0x000fc600097fe4ff */
[----:B----4-:R-:W4:Y:S01]  /*a6be0*/  LDL.LU R29, [R1+0x1d9c] ;  /* 0x001d9c00011d7983 */ /* 0x010f220000300800 */
[----:B-1----:R-:W-:Y:S02]  /*a6bf0*/  IMAD.MOV.U32 R4, RZ, RZ, R23 ;  /* 0x000000ffff047224 */ /* 0x002fe400078e0017 */
[----:B------:R-:W-:-:S05]  /*a6c00*/  IMAD.MOV.U32 R5, RZ, RZ, R30 ;  /* 0x000000ffff057224 */ /* 0x000fca00078e001e */
[----:B------:R1:W-:Y:S01]  /*a6c10*/  LDGSTS.E [R3+-0x70400], [R4.64], P1 ;  /* 0x8fc0000004037fae */ /* 0x0003e20008921848 */
[----:B------:R-:W-:-:S05]  /*a6c20*/  IADD3 R21, P0, R21, UR10, RZ ;  /* 0x0000000a15157c10 */ /* 0x000fca000ff1e0ff */
[----:B------:R-:W-:Y:S04]  /*a6c30*/  STL [R1+0x1d80], R21 ;  /* 0x001d801501007387 */ /* 0x000fe80000100800 */
[----:B------:R1:W-:Y:S04]  /*a6c40*/  STL [R1+0x1d74], R30 ;  /* 0x001d741e01007387 */ /* 0x0003e80000100800 */
[----:B------:R-:W4:Y:S01]  /*a6c50*/  LDL.LU R25, [R1+0x1da8] ;  /* 0x001da80001197983 */ /* 0x000f220000300800 */
[----:B------:R-:W-:-:S03]  /*a6c60*/  IADD3.X R28, R28, UR6, RZ, P0, !PT ;  /* 0x000000061c1c7c10 */ /* 0x000fc600087fe4ff */
[----:B-1----:R-:W4:Y:S02]  /*a6c70*/  LDL.LU R30, [R1+0x1da4] ;  /* 0x001da400011e7983 */ /* 0x002f240000300800 */
[----:B------:R-:W-:Y:S02]  /*a6c80*/  IMAD.MOV.U32 R5, RZ, RZ, R28 ;  /* 0x000000ffff057224 */ /* 0x000fe400078e001c */
[----:B------:R-:W-:-:S05]  /*a6c90*/  IMAD.MOV.U32 R4, RZ, RZ, R21 ;  /* 0x000000ffff047224 */ /* 0x000fca00078e0015 */
[----:B------:R1:W-:Y:S01]  /*a6ca0*/  LDGSTS.E [R6+-0x6f400], [R4.64], P1 ;  /* 0x90c0000004067fae */ /* 0x0003e20008921848 */
[----:B------:R-:W-:-:S05]  /*a6cb0*/  IADD3 R24, P2, R24, UR10, RZ ;  /* 0x0000000a18187c10 */ /* 0x000fca000ff5e0ff */
[----:B------:R-:W-:Y:S01]  /*a6cc0*/  STL [R1+0x1d88], R24 ;  /* 0x001d881801007387 */ /* 0x000fe20000100800 */
[----:B------:R-:W-:-:S03]  /*a6cd0*/  IADD3.X R26, R26, UR6, RZ, P2, !PT ;  /* 0x000000061a1a7c10 */ /* 0x000fc600097fe4ff */
[----:B------:R1:W-:Y:S04]  /*a6ce0*/  STL [R1+0x1d7c], R28 ;  /* 0x001d7c1c01007387 */ /* 0x0003e80000100800 */
[----:B------:R-:W4:Y:S04]  /*a6cf0*/  LDL.LU R23, [R1+0x1db0] ;  /* 0x001db00001177983 */ /* 0x000f280000300800 */
[----:B-1----:R-:W4:Y:S01]  /*a6d00*/  LDL.LU R28, [R1+0x1dac] ;  /* 0x001dac00011c7983 */ /* 0x002f220000300800 */
[----:B------:R-:W-:-:S05]  /*a6d10*/  IADD3 R22, P0, R22, UR10, RZ ;  /* 0x0000000a16167c10 */ /* 0x000fca000ff1e0ff */
[----:B------:R-:W-:Y:S04]  /*a6d20*/  STL [R1+0x1d90], R22 ;  /* 0x001d901601007387 */ /* 0x000fe80000100800 */
[----:B------:R1:W-:Y:S04]  /*a6d30*/  STL [R1+0x1d84], R26 ;  /* 0x001d841a01007387 */ /* 0x0003e80000100800 */
[----:B------:R-:W4:Y:S01]  /*a6d40*/  LDL.LU R21, [R1+0x1db8] ;  /* 0x001db80001157983 */ /* 0x000f220000300800 */
[----:B------:R-:W-:Y:S01]  /*a6d50*/  IADD3.X R33, R33, UR6, RZ, P0, !PT ;  /* 0x0000000621217c10 */ /* 0x000fe200087fe4ff */
[----:B------:R-:W-:-:S02]  /*a6d60*/  IMAD.MOV.U32 R5, RZ, RZ, R26 ;  /* 0x000000ffff057224 */ /* 0x000fc400078e001a */
[----:B------:R-:W-:Y:S01]  /*a6d70*/  IMAD.MOV.U32 R4, RZ, RZ, R24 ;  /* 0x000000ffff047224 */ /* 0x000fe200078e0018 */
[----:B-1----:R-:W4:Y:S04]  /*a6d80*/  LDL.LU R26, [R1+0x1db4] ;  /* 0x001db400011a7983 */ /* 0x002f280000300800 */
        /* <DEDUP_REMOVED lines=10> */
[----:B-1----:R-:W-:Y:S02]  /*a6e30*/  MOV R4, R31 ;  /* 0x0000001f00047202 */ /* 0x002fe40000000f00 */
[----:B------:R-:W-:-:S05]  /*a6e40*/  IADD3 R27, P0, R27, UR10, RZ ;  /* 0x0000000a1b1b7c10 */ /* 0x000fca000ff1e0ff */
[----:B------:R-:W-:Y:S04]  /*a6e50*/  STL [R1+0x1da0], R27 ;  /* 0x001da01b01007387 */ /* 0x000fe80000100800 */
[----:B------:R1:W-:Y:S04]  /*a6e60*/  STL [R1+0x1d94], R32 ;  /* 0x001d942001007387 */ /* 0x0003e80000100800 */
[----:B------:R-:W2:Y:S01]  /*a6e70*/  LDL.LU R22, [R1+0x1dc8] ;  /* 0x001dc80001167983 */ /* 0x000ea20000300800 */
[----:B----4-:R-:W-:-:S03]  /*a6e80*/  IADD3.X R29, R29, UR6, RZ, P0, !PT ;  /* 0x000000061d1d7c10 */ /* 0x010fc600087fe4ff */
[----:B---3--:R-:W3:Y:S01]  /*a6e90*/  LDL.LU R33, [R1+0x1dc4] ;  /* 0x001dc40001217983 */ /* 0x008ee20000300800 */
[----:B------:R-:W-:-:S05]  /*a6ea0*/  IMAD.MOV.U32 R5, RZ, RZ, R32 ;  /* 0x000000ffff057224 */ /* 0x000fca00078e0020 */
[----:B------:R4:W-:Y:S01]  /*a6eb0*/  LDGSTS.E [R3+-0x6c400], [R4.64], P1 ;  /* 0x93c0000004037fae */ /* 0x0009e20008921848 */
[----:B------:R-:W-:-:S05]  /*a6ec0*/  IADD3 R25, P2, R25, UR10, RZ ;  /* 0x0000000a19197c10 */ /* 0x000fca000ff5e0ff */
[----:B------:R-:W-:Y:S04]  /*a6ed0*/  STL [R1+0x1da8], R25 ;  /* 0x001da81901007387 */ /* 0x000fe80000100800 */
[----:B------:R4:W-:Y:S04]  /*a6ee0*/  STL [R1+0x1d9c], R29 ;  /* 0x001d9c1d01007387 */ /* 0x0009e80000100800 */
[----:B------:R-:W3:Y:S01]  /*a6ef0*/  LDL.LU R31, [R1+0x1dd0] ;  /* 0x001dd000011f7983 */ /* 0x000ee20000300800 */
[----:B------:R-:W-:Y:S01]  /*a6f00*/  IADD3.X R30, R30, UR6, RZ, P2, !PT ;  /* 0x000000061e1e7c10 */ /* 0x000fe200097fe4ff */
[----:B----4-:R-:W-:-:S02]  /*a6f10*/  IMAD.MOV.U32 R4, RZ, RZ, R27 ;  /* 0x000000ffff047224 */ /* 0x010fc400078e001b */
[----:B------:R-:W-:Y:S01]  /*a6f20*/  IMAD.MOV.U32 R5, RZ, RZ, R29 ;  /* 0x000000ffff057224 */ /* 0x000fe200078e001d */
[----:B-1----:R-:W3:Y:S04]  /*a6f30*/  LDL.LU R32, [R1+0x1dcc] ;  /* 0x001dcc0001207983 */ /* 0x002ee80000300800 */
[----:B------:R1:W-:Y:S02]  /*a6f40*/  LDGSTS.E [R6+-0x6b400], [R4.64], P1 ;  /* 0x94c0000004067fae */ /* 0x0003e40008921848 */
[----:B-1----:R-:W-:Y:S02]  /*a6f50*/  IMAD.MOV.U32 R4, RZ, RZ, R25 ;  /* 0x000000ffff047224 */ /* 0x002fe400078e0019 */
[----:B------:R-:W-:-:S05]  /*a6f60*/  IMAD.MOV.U32 R5, RZ, RZ, R30 ;  /* 0x000000ffff057224 */ /* 0x000fca00078e001e */
[----:B------:R1:W-:Y:S01]  /*a6f70*/  LDGSTS.E [R3+-0x6a400], [R4.64], P1 ;  /* 0x95c0000004037fae */ /* 0x0003e20008921848 */
[----:B------:R-:W-:-:S05]  /*a6f80*/  IADD3 R23, P0, R23, UR10, RZ ;  /* 0x0000000a17177c10 */ /* 0x000fca000ff1e0ff */
[----:B------:R-:W-:Y:S01]  /*a6f90*/  STL [R1+0x1db0], R23 ;  /* 0x001db01701007387 */ /* 0x000fe20000100800 */
[----:B------:R-:W-:-:S03]  /*a6fa0*/  IADD3.X R28, R28, UR6, RZ, P0, !PT ;  /* 0x000000061c1c7c10 */ /* 0x000fc600087fe4ff */
[----:B------:R1:W-:Y:S04]  /*a6fb0*/  STL [R1+0x1da4], R30 ;  /* 0x001da41e01007387 */ /* 0x0003e80000100800 */
[----:B------:R-:W3:Y:S04]  /*a6fc0*/  LDL.LU R29, [R1+0x1dd8] ;  /* 0x001dd800011d7983 */ /* 0x000ee80000300800 */
[----:B------:R-:W3:Y:S01]  /*a6fd0*/  LDL.LU R27, [R1+0x1de0] ;  /* 0x001de000011b7983 */ /* 0x000ee20000300800 */
[----:B-1----:R-:W-:-:S03]  /*a6fe0*/  IMAD.MOV.U32 R5, RZ, RZ, R28 ;  /* 0x000000ffff057224 */ /* 0x002fc600078e001c */
[----:B------:R-:W3:Y:S01]  /*a6ff0*/  LDL.LU R30, [R1+0x1dd4] ;  /* 0x001dd400011e7983 */ /* 0x000ee20000300800 */
[----:B------:R-:W-:-:S05]  /*a7000*/  IADD3 R21, P2, R21, UR10, RZ ;  /* 0x0000000a15157c10 */ /* 0x000fca000ff5e0ff */
[----:B------:R-:W-:Y:S04]  /*a7010*/  STL [R1+0x1db8], R21 ;  /* 0x001db81501007387 */ /* 0x000fe80000100800 */
[----:B------:R1:W-:Y:S04]  /*a7020*/  STL [R1+0x1dac], R28 ;  /* 0x001dac1c01007387 */ /* 0x0003e80000100800 */
[----:B------:R-:W3:Y:S04]  /*a7030*/  LDL.LU R25, [R1+0x1de8] ;  /* 0x001de80001197983 */ /* 0x000ee80000300800 */
[----:B-1----:R-:W3:Y:S01]  /*a7040*/  LDL.LU R28, [R1+0x1ddc] ;  /* 0x001ddc00011c7983 */ /* 0x002ee20000300800 */
[----:B------:R-:W-:Y:S01]  /*a7050*/  IADD3.X R26, R26, UR6, RZ, P2, !PT ;  /* 0x000000061a1a7c10 */ /* 0x000fe200097fe4ff */
[----:B------:R-:W-:-:S05]  /*a7060*/  IMAD.MOV.U32 R4, RZ, RZ, R23 ;  /* 0x000000ffff047224 */ /* 0x000fca00078e0017 */
[----:B------:R1:W-:Y:S02]  /*a7070*/  LDGSTS.E [R6+-0x69400], [R4.64], P1 ;  /* 0x96c0000004067fae */ /* 0x0003e40008921848 */
[----:B-1----:R-:W-:Y:S01]  /*a7080*/  MOV R5, R26 ;  /* 0x0000001a00057202 */ /* 0x002fe20000000f00 */
[----:B------:R-:W-:-:S05]  /*a7090*/  IMAD.MOV.U32 R4, RZ, RZ, R21 ;  /* 0x000000ffff047224 */ /* 0x000fca00078e0015 */
[----:B------:R1:W-:Y:S01]  /*a70a0*/  LDGSTS.E [R3+-0x68400], [R4.64], P1 ;  /* 0x97c0000004037fae */ /* 0x0003e20008921848 */
[----:B------:R-:W-:-:S05]  /*a70b0*/  IADD3 R24, P0, R24, UR10, RZ ;  /* 0x0000000a18187c10 */ /* 0x000fca000ff1e0ff */
[----:B------:R-:W-:Y:S04]  /*a70c0*/  STL [R1+0x1dc0], R24 ;  /* 0x001dc01801007387 */ /* 0x000fe80000100800 */
[----:B------:R1:W-:Y:S04]  /*a70d0*/  STL [R1+0x1db4], R26 ;  /* 0x001db41a01007387 */ /* 0x0003e80000100800 */
[----:B------:R-:W4:Y:S04]  /*a70e0*/  LDL.LU R23, [R1+0x1df0] ;  /* 0x001df00001177983 */ /* 0x000f280000300800 */
[----:B-1----:R-:W4:Y:S01]  /*a70f0*/  LDL.LU R26, [R1+0x1de4] ;  /* 0x001de400011a7983 */ /* 0x002f220000300800 */
[----:B--2---:R-:W-:Y:S01]  /*a7100*/  IADD3.X R34, R34, UR6, RZ, P0, !PT ;  /* 0x0000000622227c10 */ /* 0x004fe200087fe4ff */
[----:B------:R-:W-:-:S04]  /*a7110*/  IMAD.MOV.U32 R4, RZ, RZ, R24 ;  /* 0x000000ffff047224 */ /* 0x000fc800078e0018 */
[----:B------:R-:W-:-:S05]  /*a7120*/  IMAD.MOV.U32 R5, RZ, RZ, R34 ;  /* 0x000000ffff057224 */ /* 0x000fca00078e0022 */
[----:B------:R1:W-:Y:S01]  /*a7130*/  LDGSTS.E [R6+-0x67400], [R4.64], P1 ;  /* 0x98c0000004067fae */ /* 0x0003e20008921848 */
[----:B------:R-:W-:-:S05]  /*a7140*/  IADD3 R22, P2, R22, UR10, RZ ;  /* 0x0000000a16167c10 */ /* 0x000fca000ff5e0ff */
[----:B------:R2:W-:Y:S04]  /*a7150*/  STL [R1+0x1dc8], R22 ;  /* 0x001dc81601007387 */ /* 0x0005e80000100800 */
[----:B------:R-:W-:Y:S04]  /*a7160*/  STL [R1+0x1dbc], R34 ;  /* 0x001dbc2201007387 */ /* 0x000fe80000100800 */
[----:B------:R-:W4:Y:S04]  /*a7170*/  LDL.LU R21, [R1+0x1df8] ;  /* 0x001df80001157983 */ /* 0x000f280000300800 */
[----:B------:R-:W4:Y:S01]  /*a7180*/  LDL.LU R24, [R1+0x1dec] ;  /* 0x001dec0001187983 */ /* 0x000f220000300800 */
[----:B---3--:R-:W-:Y:S01]  /*a7190*/  IADD3.X R33, R33, UR6, RZ, P2, !PT ;  /* 0x0000000621217c10 */ /* 0x008fe200097fe4ff */
[----:B-1----:R-:W-:Y:S01]  /*a71a0*/  IMAD.MOV.U32 R4, RZ, RZ, R22 ;  /* 0x000000ffff047224 */ /* 0x002fe200078e0016 */
[----:B------:R-:W-:-:S05]  /*a71b0*/  IADD3 R31, P0, R31, UR10, RZ ;  /* 0x0000000a1f1f7c10 */ /* 0x000fca000ff1e0ff */
[----:B------:R-:W-:Y:S04]  /*a71c0*/  STL [R1+0x1dd0], R31 ;  /* 0x001dd01f01007387 */ /* 0x000fe80000100800 */
[----:B------:R-:W-:Y:S04]  /*a71d0*/  STL [R1+0x1dc4], R33 ;  /* 0x001dc42101007387 */ /* 0x000fe80000100800 */
[----:B--2---:R-:W2:Y:S01]  /*a71e0*/  LDL.LU R22, [R1+0x1df4] ;  /* 0x001df40001167983 */ /* 0x004ea20000300800 */
        /* <DEDUP_REMOVED lines=8> */
[----:B------:R-:W3:Y:S01]  /*a7270*/  LDL.LU R198, [R1+0xefc] ;  /* 0x000efc0001c67983 */ /* 0x000ee20000300800 */
[----:B------:R-:W-:-:S02]  /*a7280*/  IADD3 R25, P2, R25, UR10, RZ ;  /* 0x0000000a19197c10 */ /* 0x000fc4000ff5e0ff */
[----:B------:R-:W-:-:S03]  /*a7290*/  IADD3.X R28, R28, UR6, RZ, P0, !PT ;  /* 0x000000061c1c7c10 */ /* 0x000fc600087fe4ff */
[----:B------:R-:W-:Y:S04]  /*a72a0*/  STL [R1+0x1de8], R25 ;  /* 0x001de81901007387 */ /* 0x000fe80000100800 */
[----:B------:R-:W-:Y:S04]  /*a72b0*/  STL [R1+0x1ddc], R28 ;  /* 0x001ddc1c01007387 */ /* 0x000fe80000100800 */
[----:B------:R-:W3:Y:S04]  /*a72c0*/  LDL.LU R199, [R1+0xf3c] ;  /* 0x000f3c0001c77983 */ /* 0x000ee80000300800 */
[----:B------:R-:W3:Y:S01]  /*a72d0*/  LDL.LU R200, [R1+0xea4] ;  /* 0x000ea40001c87983 */ /* 0x000ee20000300800 */
        /* <DEDUP_REMOVED lines=10> */
[----:B------:R1:W-:Y:S01]  /*a7380*/  LDGSTS.E [R6+-0x63400], [R4.64], P1 ;  /* 0x9cc0000004067fae */ /* 0x0003e20008921848 */
[----:B----4-:R-:W-:Y:S02]  /*a7390*/  IADD3 R23, P0, R23, UR10, RZ ;  /* 0x0000000a17177c10 */ /* 0x010fe4000ff1e0ff */
[----:B------:R-:W-:-:S03]  /*a73a0*/  IADD3.X R26, R26, UR6, RZ, P2, !PT ;  /* 0x000000061a1a7c10 */ /* 0x000fc600097fe4ff */
[----:B------:R3:W-:Y:S04]  /*a73b0*/  STL [R1+0x1df0], R23 ;  /* 0x001df01701007387 */ /* 0x0007e80000100800 */
[----:B------:R-:W-:Y:S04]  /*a73c0*/  STL [R1+0x1de4], R26 ;  /* 0x001de41a01007387 */ /* 0x000fe80000100800 */
[----:B------:R-:W4:Y:S04]  /*a73d0*/  LDL.LU R201, [R1+0xf18] ;  /* 0x000f180001c97983 */ /* 0x000f280000300800 */
        /* <DEDUP_REMOVED lines=9> */
[----:B-1----:R-:W-:-:S02]  /*a7470*/  IMAD.MOV.U32 R4, RZ, RZ, R25 ;  /* 0x000000ffff047224 */ /* 0x002fc400078e0019 */
[----:B------:R-:W-:-:S05]  /*a7480*/  IMAD.MOV.U32 R5, RZ, RZ, R26 ;  /* 0x000000ffff057224 */ /* 0x000fca00078e001a */
[----:B------:R1:W-:Y:S01]  /*a7490*/  LDGSTS.E [R3+-0x62400], [R4.64], P1 ;  /* 0x9dc0000004037fae */ /* 0x0003e20008921848 */
[----:B--2---:R-:W-:-:S05]  /*a74a0*/  IADD3.X R22, R22, UR6, RZ, P2, !PT ;  /* 0x0000000616167c10 */ /* 0x004fca00097fe4ff */
[----:B------:R2:W-:Y:S04]  /*a74b0*/  STL [R1+0x1df4], R22 ;  /* 0x001df41601007387 */ /* 0x0005e80000100800 */
[----:B------:R-:W4:Y:S04]  /*a74c0*/  LDL.LU R221, [R1+0xf40] ;  /* 0x000f400001dd7983 */ /* 0x000f280000300800 */
[----:B------:R-:W4:Y:S04]  /*a74d0*/  LDL.LU R196, [R1+0xea8] ;  /* 0x000ea80001c47983 */ /* 0x000f280000300800 */
[----:B------:R-:W4:Y:S01]  /*a74e0*/  LDL.LU R197, [R1+0xf1c] ;  /* 0x000f1c0001c57983 */ /* 0x000f220000300800 */
[----:B-1----:R-:W-:-:S02]  /*a74f0*/  IMAD.MOV.U32 R4, RZ, RZ, R23 ;  /* 0x000000ffff047224 */ /* 0x002fc400078e0017 */
[----:B------:R-:W-:Y:S01]  /*a7500*/  IMAD.MOV.U32 R5, RZ, RZ, R24 ;  /* 0x000000ffff057224 */ /* 0x000fe200078e0018 */
[----:B------:R-:W4:Y:S04]  /*a7510*/  LDL.LU R222, [R1+0xec8] ;  /* 0x000ec80001de7983 */ /* 0x000f280000300800 */
[----:B------:R-:W4:Y:S04]  /*a7520*/  LDL.LU R223, [R1+0xf2c] ;  /* 0x000f2c0001df7983 */ /* 0x000f280000300800 */
[----:B------:R1:W-:Y:S04]  /*a7530*/  LDGSTS.E [R6+-0x61400], [R4.64], P1 ;  /* 0x9ec0000004067fae */ /* 0x0003e80008921848 */
[----:B------:R-:W4:Y:S04]  /*a7540*/  LDL.LU R204, [R1+0xee4] ;  /* 0x000ee40001cc7983 */ /* 0x000f280000300800 */
[----:B------:R-:W4:Y:S01]  /*a7550*/  LDL.LU R205, [R1+0xf38] ;  /* 0x000f380001cd7983 */ /* 0x000f220000300800 */
[----:B-1----:R-:W-:Y:S01]  /*a7560*/  IMAD.MOV.U32 R5, RZ, RZ, R22 ;  /* 0x000000ffff057224 */ /* 0x002fe200078e0016 */
[----:B---3--:R-:W-:Y:S01]  /*a7570*/  MOV R23, R198 ;  /* 0x000000c600177202 */ /* 0x008fe20000000f00 */
[----:B--2---:R-:W-:-:S05]  /*a7580*/  IMAD.MOV.U32 R22, RZ, RZ, R199 ;  /* 0x000000ffff167224 */ /* 0x004fca00078e00c7 */
[----:B------:R1:W-:Y:S04]  /*a7590*/  STL.64 [R1+0x19a8], R22 ;  /* 0x0019a81601007387 */ /* 0x0003e80000100a00 */
[----:B------:R-:W2:Y:S04]  /*a75a0*/  LDL.LU R198, [R1+0xf04] ;  /* 0x000f040001c67983 */ /* 0x000ea80000300800 */
[----:B------:R-:W3:Y:S01]  /*a75b0*/  LDL.LU R199, [R1+0xf08] ;  /* 0x000f080001c77983 */ /* 0x000ee20000300800 */
[----:B------:R-:W-:-:S05]  /*a75c0*/  IMAD.MOV.U32 R4, RZ, RZ, R21 ;  /* 0x000000ffff047224 */ /* 0x000fca00078e0015 */
[----:B------:R1:W-:Y:S04]  /*a75d0*/  LDGSTS.E [R3+-0x60400], [R4.64], P1 ;  /* 0x9fc0000004037fae */ /* 0x0003e80008921848 */
[----:B------:R1:W-:Y:S02]  /*a75e0*/  LDGSTS.E [R6+-0x5f400], [R22.64], P1 ;  /* 0xa0c0000016067fae */ /* 0x0003e40008921848 */
[----:B-1----:R-:W-:Y:S01]  /*a75f0*/  IMAD.MOV.U32 R23, RZ, RZ, R200 ;  /* 0x000000ffff177224 */ /* 0x002fe200078e00c8 */
[----:B------:R-:W-:Y:S01]  /*a7600*/  IADD3 R4, R2, 0x100000, RZ ;  /* 0x0010000002047810 */ /* 0x000fe20007ffe0ff */
[----:B----4-:R-:W-:-:S05]  /*a7610*/  IMAD.MOV.U32 R22, RZ, RZ, R201 ;  /* 0x000000ffff167224 */ /* 0x010fca00078e00c9 */
[----:B------:R1:W-:Y:S04]  /*a7620*/  STL.64 [R1+0x19a0], R22 ;  /* 0x0019a01601007387 */ /* 0x0003e80000100a00 */
[----:B------:R-:W4:Y:S04]  /*a7630*/  LDL.LU R206, [R1+0xeac] ;  /* 0x000eac0001ce7983 */ /* 0x000f280000300800 */
[----:B------:R-:W4:Y:S04]  /*a7640*/  LDL.LU R207, [R1+0xf20] ;  /* 0x000f200001cf7983 */ /* 0x000f280000300800 */
[----:B------:R-:W4:Y:S04]  /*a7650*/  LDL.LU R200, [R1+0xecc] ;  /* 0x000ecc0001c87983 */ /* 0x000f280000300800 */
[----:B------:R-:W4:Y:S04]  /*a7660*/  LDL.LU R201, [R1+0xf30] ;  /* 0x000f300001c97983 */ /* 0x000f280000300800 */
        /* <DEDUP_REMOVED lines=15> */
[----:B-1----:R-:W-:Y:S01]  /*a7760*/  MOV R22, R197 ;  /* 0x000000c500167202 */ /* 0x002fe20000000f00 */
        /* <DEDUP_REMOVED lines=12> */
[----:B------:R2:W-:Y:S02]  /*a7830*/  LDGSTS.E [R3+-0x58400], [R22.64], P1 ;  /* 0xa7c0000016037fae */ /* 0x0005e40008921848 */
[----:B--2---:R-:W-:Y:S02]  /*a7840*/  IMAD.MOV.U32 R23, RZ, RZ, R198 ;  /* 0x000000ffff177224 */ /* 0x004fe400078e00c6 */
[----:B---3--:R-:W-:Y:S01]  /*a7850*/  IMAD.MOV.U32 R22, RZ, RZ, R199 ;  /* 0x000000ffff167224 */ /* 0x008fe200078e00c7 */
[----:B------:R-:W2:Y:S04]  /*a7860*/  LDL.LU R198, [R1+0xeb0] ;  /* 0x000eb00001c67983 */ /* 0x000ea80000300800 */
[----:B------:R-:W3:Y:S04]  /*a7870*/  LDL.LU R199, [R1+0xf24] ;  /* 0x000f240001c77983 */ /* 0x000ee80000300800 */
[----:B------:R4:W-:Y:S04]  /*a7880*/  STL.64 [R1+0x1948], R22 ;  /* 0x0019481601007387 */ /* 0x0009e80000100a00 */
[----:B------:R4:W-:Y:S02]  /*a7890*/  LDGSTS.E [R4+-0x57400], [R22.64], P1 ;  /* 0xa8c0000016047fae */ /* 0x0009e40008921848 */
[----:B----4-:R-:W-:Y:S01]  /*a78a0*/  MOV R23, R206 ;  /* 0x000000ce00177202 */ /* 0x010fe20000000f00 */
        /* <DEDUP_REMOVED lines=33> */
[----:B--2---:R-:W-:-:S02]  /*a7ac0*/  IMAD.MOV.U32 R23, RZ, RZ, R198 ;  /* 0x000000ffff177224 */ /* 0x004fc400078e00c6 */
[----:B---3--:R-:W-:-:S05]  /*a7ad0*/  IMAD.MOV.U32 R22, RZ, RZ, R199 ;  /* 0x000000ffff167224 */ /* 0x008fca00078e00c7 */
[----:B------:R4:W-:Y:S04]  /*a7ae0*/  STL.64 [R1+0x1918], R22 ;  /* 0x0019181601007387 */ /* 0x0009e80000100a00 */
[----:B------:R-:W2:Y:S04]  /*a7af0*/  LDL.LU R196, [R1+0xe88] ;  /* 0x000e880001c47983 */ /* 0x000ea80000300800 */
[----:B------:R-:W3:Y:S04]  /*a7b00*/  LDL.LU R197, [R1+0xef8] ;  /* 0x000ef80001c57983 */ /* 0x000ee80000300800 */
[----:B------:R-:W2:Y:S04]  /*a7b10*/  LDL.LU R198, [R1+0xe60] ;  /* 0x000e600001c67983 */ /* 0x000ea80000300800 */
[----:B------:R-:W2:Y:S04]  /*a7b20*/  LDL.LU R199, [R1+0xea0] ;  /* 0x000ea00001c77983 */ /* 0x000ea80000300800 */
[----:B------:R4:W-:Y:S02]  /*a7b30*/  LDGSTS.E [R3+-0x52400], [R22.64], P1 ;  /* 0xadc0000016037fae */ /* 0x0009e40008921848 */
[----:B----4-:R-:W-:Y:S01]  /*a7b40*/  IMAD.MOV.U32 R23, RZ, RZ, R61 ;  /* 0x000000ffff177224 */ /* 0x010fe200078e003d */
[----:B------:R-:W-:-:S05]  /*a7b50*/  MOV R22, R124 ;  /* 0x0000007c00167202 */ /* 0x000fca0000000f00 */
[----:B------:R1:W-:Y:S04]  /*a7b60*/  STL.64 [R1+0x1970], R22 ;  /* 0x0019701601007387 */ /* 0x0003e80000100a00 */
[----:B------:R1:W-:Y:S02]  /*a7b70*/  LDGSTS.E [R4+-0x51400], [R22.64], P1 ;  /* 0xaec0000016047fae */ /* 0x0003e40008921848 */
[----:B-1----:R-:W-:Y:S02]  /*a7b80*/  IMAD.MOV.U32 R22, RZ, RZ, R65 ;  /* 0x000000ffff167224 */ /* 0x002fe400078e0041 */
[----:B------:R-:W-:-:S05]  /*a7b90*/  IMAD.MOV.U32 R23, RZ, RZ, R125 ;  /* 0x000000ffff177224 */ /* 0x000fca00078e007d */
        /* <DEDUP_REMOVED lines=10> */
[----:B-1----:R-:W-:Y:S01]  /*a7c40*/  IMAD.MOV.U32 R22, RZ, RZ, R223 ;  /* 0x000000ffff167224 */ /* 0x002fe200078e00df */
        /* <DEDUP_REMOVED lines=19> */
[----:B---3--:R-:W-:Y:S01]  /*a7d80*/  MOV R22, R197 ;  /* 0x000000c500167202 */ /* 0x008fe20000000f00 */
[----:B--2---:R-:W-:-:S05]  /*a7d90*/  IMAD.MOV.U32 R23, RZ, RZ, R196 ;  /* 0x000000ffff177224 */ /* 0x004fca00078e00c4 */
[----:B------:R1:W-:Y:S04]  /*a7da0*/  STL.64 [R1+0x18e8], R22 ;  /* 0x0018e81601007387 */ /* 0x0003e80000100a00 */
[----:B------:R1:W-:Y:S02]  /*a7db0*/  LDGSTS.E [R3+-0x48400], [R22.64], P1 ;  /* 0xb7c0000016037fae */ /* 0x0003e40008921848 */
[----:B-1----:R-:W-:Y:S02]  /*a7dc0*/  IMAD.MOV.U32 R22, RZ, RZ, R199 ;  /* 0x000000ffff167224 */ /* 0x002fe400078e00c7 */
[----:B------:R-:W-:-:S05]  /*a7dd0*/  IMAD.MOV.U32 R23, RZ, RZ, R198 ;  /* 0x000000ffff177224 */ /* 0x000fca00078e00c6 */
[----:B------:R1:W-:Y:S04]  /*a7de0*/  STL.64 [R1+0x18f0], R22 ;  /* 0x0018f01601007387 */ /* 0x0003e80000100a00 */
[----:B------:R1:W-:Y:S02]  /*a7df0*/  LDGSTS.E [R4+-0x47400], [R22.64], P1 ;  /* 0xb8c0000016047fae */ /* 0x0003e40008921848 */
[----:B-1----:R-:W-:Y:S02]  /*a7e00*/  IMAD.MOV.U32 R23, RZ, RZ, R244 ;  /* 0x000000ffff177224 */ /* 0x002fe400078e00f4 */
[----:B------:R-:W2:Y:S01]  /*a7e10*/  LDL.LU R244, [R1+0x2924] ;  /* 0x0029240001f47983 */ /* 0x000ea20000300800 */
[----:B------:R-:W-:Y:S01]  /*a7e20*/  IMAD.MOV.U32 R22, RZ, RZ, R240 ;  /* 0x000000ffff167224 */ /* 0x000fe200078e00f0 */
[----:B------:R-:W-:-:S02]  /*a7e30*/  IADD3 R5, R2, 0x100000, RZ ;  /* 0x0010000002057810 */ /* 0x000fc40007ffe0ff */
[----:B------:R1:W5:Y:S04]  /*a7e40*/  LDL.LU R240, [R1+0x2920] ;  /* 0x0029200001f07983 */ /* 0x0003680000300800 */
[----:B------:R3:W-:Y:S04]  /*a7e50*/  STL.64 [R1+0x18e0], R22 ;  /* 0x0018e01601007387 */ /* 0x0007e80000100a00 */
[----:B------:R3:W-:Y:S01]  /*a7e60*/  LDGSTS.E [R3+-0x46400], [R22.64], P1 ;  /* 0xb9c0000016037fae */ /* 0x0007e20008921848 */
[----:B------:R-:W-:Y:S02]  /*a7e70*/  IMAD.MOV.U32 R199, RZ, RZ, 0x7f ;  /* 0x0000007fffc77424 */ /* 0x000fe400078e00ff */
[----:B---3--:R-:W-:-:S02]  /*a7e80*/  IMAD.MOV.U32 R22, RZ, RZ, R242 ;  /* 0x000000ffff167224 */ /* 0x008fc400078e00f2 */
[----:B------:R-:W-:Y:S02]  /*a7e90*/  IMAD.MOV.U32 R23, RZ, RZ, R241 ;  /* 0x000000ffff177224 */ /* 0x000fe400078e00f1 */
[----:B------:R1:W5:Y:S04]  /*a7ea0*/  LDL.LU R241, [R1+0x291c] ;  /* 0x00291c0001f17983 */ /* 0x0003680000300800 */
[----:B------:R1:W5:Y:S04]  /*a7eb0*/  LDL.LU R242, [R1+0x2918] ;  /* 0x0029180001f27983 */ /* 0x0003680000300800 */
[----:B------:R3:W-:Y:S04]  /*a7ec0*/  STL.64 [R1+0x18c8], R22 ;  /* 0x0018c81601007387 */ /* 0x0007e80000100a00 */
[----:B------:R3:W-:Y:S01]  /*a7ed0*/  LDGSTS.E [R5+-0x45400], [R22.64], P1 ;  /* 0xbac0000016057fae */ /* 0x0007e20008921848 */
[----:B------:R-:W-:-:S02]  /*a7ee0*/  IADD3 R199, R199, c[0x0][0x180], RZ ;  /* 0x00006000c7c77a10 */ /* 0x000fc40007ffe0ff */
[----:B---3--:R-:W-:Y:S02]  /*a7ef0*/  MOV R23, R243 ;  /* 0x000000f300177202 */ /* 0x008fe40000000f00 */
[----:B------:R1:W5:Y:S01]  /*a7f00*/  LDL.LU R243, [R1+0x2914] ;  /* 0x0029140001f37983 */ /* 0x0003620000300800 */
[----:B------:R-:W-:Y:S02]  /*a7f10*/  SHF.R.S32.HI R6, RZ, 0x1f, R199 ;  /* 0x0000001fff067819 */ /* 0x000fe400000114c7 */
[----:B------:R-:W-:Y:S02]  /*a7f20*/  MOV R5, R7 ;  /* 0x0000000700057202 */ /* 0x000fe40000000f00 */
[----:B------:R-:W-:Y:S02]  /*a7f30*/  LEA.HI R6, R6, R199, RZ, 0x7 ;  /* 0x000000c706067211 */ /* 0x000fe400078f38ff */
[----:B------:R-:W-:Y:S02]  /*a7f40*/  IADD3 R251, R251, 0x1, RZ ;  /* 0x00000001fbfb7810 */ /* 0x000fe40007ffe0ff */
[----:B------:R-:W-:-:S04]  /*a7f50*/  SHF.R.S32.HI R6, RZ, 0x7, R6 ;  /* 0x00000007ff067819 */ /* 0x000fc80000011406 */
[----:B------:R-:W-:Y:S01]  /*a7f60*/  ISETP.NE.U32.AND P0, PT, R251, R6, PT ;  /* 0x00000006fb00720c */ /* 0x000fe20003f05070 */
[----:B--2---:R-:W-:Y:S02]  /*a7f70*/  IMAD.MOV.U32 R22, RZ, RZ, R244 ;  /* 0x000000ffff167224 */ /* 0x004fe400078e00f4 */
[----:B------:R1:W5:Y:S04]  /*a7f80*/  LDL.LU R244, [R1+0x2910] ;  /* 0x0029100001f47983 */ /* 0x0003680000300800 */
[----:B------:R2:W-:Y:S04]  /*a7f90*/  STL.64 [R1+0x18b8], R22 ;  /* 0x0018b81601007387 */ /* 0x0005e80000100a00 */
[----:B------:R2:W-:Y:S02]  /*a7fa0*/  LDGSTS.E [R4+-0x44400], [R22.64], P1 ;  /* 0xbbc0000016047fae */ /* 0x0005e40008921848 */
[----:B--2---:R-:W-:-:S02]  /*a7fb0*/  IMAD.MOV.U32 R22, RZ, RZ, R246 ;  /* 0x000000ffff167224 */ /* 0x004fc400078e00f6 */
[----:B------:R-:W-:Y:S02]  /*a7fc0*/  IMAD.MOV.U32 R23, RZ, RZ, R245 ;  /* 0x000000ffff177224 */ /* 0x000fe400078e00f5 */
[----:B------:R1:W5:Y:S04]  /*a7fd0*/  LDL.LU R245, [R1+0x290c] ;  /* 0x00290c0001f57983 */ /* 0x0003680000300800 */
        /* <DEDUP_REMOVED lines=11> */
[----:B------:R-:W-:Y:S01]  /*a8090*/  IMAD.MOV.U32 R4, RZ, RZ, R20 ;  /* 0x000000ffff047224 */ /* 0x000fe200078e0014 */
[----:B------:R1:W5:Y:S04]  /*a80a0*/  LDL.LU R249, [R1+0x28fc] ;  /* 0x0028fc0001f97983 */ /* 0x0003680000300800 */
[----:B------:R1:W5:Y:S04]  /*a80b0*/  LDL.LU R250, [R1+0x28f8] ;  /* 0x0028f80001fa7983 */ /* 0x0003680000300800 */
[----:B------:R-:W-:Y:S04]  /*a80c0*/  STL.64 [R1+0x18d0], R22 ;  /* 0x0018d01601007387 */ /* 0x000fe80000100a00 */
[----:B------:R-:W-:Y:S04]  /*a80d0*/  STL.64 [R1+0x1ca0], R4 ;  /* 0x001ca00401007387 */ /* 0x000fe80000100a00 */
[----:B------:R2:W-:Y:S01]  /*a80e0*/  STL [R1+0x1ca8], R251 ;  /* 0x001ca8fb01007387 */ /* 0x0005e20000100800 */
[C---:B------:R-:W-:Y:S08]  /*a80f0*/  HMMA.1688.F32.TF32 R140, R208.reuse, R76, R140 ;  /* 0x0000004cd08c723c */ /* 0x040ff0000008108c */
[----:B------:R-:W-:Y:S01]  /*a8100*/  HMMA.1688.F32.TF32 R160, R208, R232, R160 ;  /* 0x000000e8d0a0723c */ /* 0x000fe200000810a0 */
[----:B--2---:R1:W5:Y:S07]  /*a8110*/  LDL.LU R251, [R1+0x28f4] ;  /* 0x0028f40001fb7983 */ /* 0x00436e0000300800 */
[C---:B------:R-:W-:Y:S08]  /*a8120*/  HMMA.1688.F32.TF32 R180, R212.reuse, R130, R180 ;  /* 0x00000082d4b4723c */ /* 0x040ff000000810b4 */
[C---:B------:R-:W-:Y:S08]  /*a8130*/  HMMA.1688.F32.TF32 R156, R212.reuse, R82, R156 ;  /* 0x00000052d49c723c */ /* 0x040ff0000008109c */
[C---:B------:R-:W-:Y:S08]  /*a8140*/  HMMA.1688.F32.TF32 R152, R212.reuse, R54, R152 ;  /* 0x00000036d498723c */ /* 0x040ff00000081098 */
[----:B------:R-:W-:Y:S08]  /*a8150*/  HMMA.1688.F32.TF32 R144, R212, R50, R144 ;  /* 0x00000032d490723c */ /* 0x000ff00000081090 */
[C---:B------:R-:W-:Y:S08]  /*a8160*/  HMMA.1688.F32.TF32 R172, R216.reuse, R228, R172 ;  /* 0x000000e4d8ac723c */ /* 0x040ff000000810ac */
[----:B------:R-:W-:Y:S01]  /*a8170*/  HMMA.1688.F32.TF32 R184, R216, R112, R184 ;  /* 0x00000070d8b8723c */ /* 0x000fe200000810b8 */
[----:B------:R-:W-:Y:S01]  /*a8180*/  IADD3 R2, R2, 0x100000, RZ ;  /* 0x0010000002027810 */ /* 0x000fe20007ffe0ff */
[----:B------:R1:W-:Y:S04]  /*a8190*/  LDGSTS.E [R3+-0x41400], [R22.64], P1 ;  /* 0xbec0000016037fae */ /* 0x0003e80008921848 */
[----:B------:R1:W-:Y:S02]  /*a81a0*/  LDGSTS.E [R2+-0x40400], [R4.64], P1 ;  /* 0xbfc0000004027fae */ /* 0x0003e40008921848 */
[C---:B------:R-:W-:Y:S02]  /*a81b0*/  HMMA.1688.F32.TF32 R140, R212.reuse, R78, R140 ;  /* 0x0000004ed48c723c */ /* 0x040fe4000008108c */
[----:B------:R-:W0:Y:S06]  /*a81c0*/  LDGDEPBAR ;  /* 0x00000000000079af */ /* 0x000e2c0000000000 */
[----:B------:R-:W-:Y:S08]  /*a81d0*/  HMMA.1688.F32.TF32 R160, R212, R234, R160 ;  /* 0x000000ead4a0723c */ /* 0x000ff000000810a0 */
        /* <DEDUP_REMOVED lines=16> */
[----:B-1----:R-:W-:Y:S01]  /*a82e0*/  @!P0 CALL.REL.NOINC `(.L_x_1) ;  /* 0x0000001000008944 */ /* 0x002fe20003c00000 */
[----:B------:R-:W-:Y:S06]  /*a82f0*/  BRA `(.L_x_2) ;  /* 0xfff84fb000007947 */ /* 0x000fec000383ffff */
.L_x_1:
[----:B------:R-:W2:Y:S04]  /*a8300*/  LDL R21, [R1+0x18a4] ;  /* 0x0018a40001157983 */ /* 0x000ea80000100800 */
[----:B------:R-:W1:Y:S01]  /*a8310*/  S2R R20, SR_TID.X ;  /* 0x0000000000147919 */ /* 0x000e620000002100 */
[----:B------:R-:W-:Y:S01]  /*a8320*/  IMAD.U32 R4, RZ, RZ, UR7 ;  /* 0x00000007ff047e24 */ /* 0x000fe2000f8e00ff */
[----:B------:R-:W-:-:S04]  /*a8330*/  DEPBAR.LE SB0, 0x0 ;  /* 0x000080000000791a */ /* 0x000fc80000000000 */
[----:B------:R-:W4:Y:S01]  /*a8340*/  LDL.LU R7, [R1+0x28e8] ;  /* 0x0028e80001077983 */ /* 0x000f220000300800 */
[C---:B-1----:R-:W-:Y:S02]  /*a8350*/  IMAD.SHL.U32 R3, R20.reuse, 0x800, RZ ;  /* 0x0000080014037824 */ /* 0x042fe400078e00ff */
[C---:B------:R-:W-:Y:S02]  /*a8360*/  IMAD.SHL.U32 R6, R20.reuse, 0x4, RZ ;  /* 0x0000000414067824 */ /* 0x040fe400078e00ff */
[----:B------:R-:W-:Y:S01]  /*a8370*/  IMAD.SHL.U32 R5, R20, 0x2000, RZ ;  /* 0x0000200014057824 */ /* 0x000fe200078e00ff */
[----:B------:R-:W-:-:S04]  /*a8380*/  LOP3.LUT R3, R3, 0xc000, RZ, 0xc0, !PT ;  /* 0x0000c00003037812 */ /* 0x000fc800078ec0ff */
[----:B------:R-:W-:Y:S01]  /*a8390*/  LOP3.LUT R5, R5, 0xc000, RZ, 0xc0, !PT ;  /* 0x0000c00005057812 */ /* 0x000fe200078ec0ff */
[----:B------:R-:W-:Y:S01]  /*a83a0*/  IMAD R4, R4, 0x2, R3 ;  /* 0x0000000204047824 */ /* 0x000fe200078e0203 */
[----:B------:R-:W-:Y:S01]  /*a83b0*/  BAR.SYNC.DEFER_BLOCKING 0x0 ;  /* 0x0000000000007b1d */ /* 0x000fe20000010000 */
[C---:B--23--:R-:W-:Y:S02]  /*a83c0*/  IADD3 R0, R21.reuse, 0x103, RZ ;  /* 0x0000010315007810 */ /* 0x04cfe40007ffe0ff */
[C---:B------:R-:W-:Y:S02]  /*a83d0*/  IADD3 R2, R21.reuse, 0x104, RZ ;  /* 0x0000010415027810 */ /* 0x040fe40007ffe0ff */
[----:B------:R-:W-:Y:S01]  /*a83e0*/  ISETP.GE.AND P1, PT, R0, c[0x0][0x17c], PT ;  /* 0x00005f0000007a0c */ /* 0x000fe20003f26270 */
[----:B------:R-:W-:Y:S01]  /*a83f0*/  IMAD.SHL.U32 R0, R20, 0x20, RZ ;  /* 0x0000002014007824 */ /* 0x000fe200078e00ff */
[----:B------:R-:W-:Y:S02]  /*a8400*/  ISETP.GE.AND P0, PT, R2, c[0x0][0x17c], PT ;  /* 0x00005f0002007a0c */ /* 0x000fe40003f06270 */
[----:B------:R-:W-:-:S02]  /*a8410*/  IADD3 R2, R21, 0x2, RZ ;  /* 0x0000000215027810 */ /* 0x000fc40007ffe0ff */
[----:B------:R-:W-:Y:S02]  /*a8420*/  LOP3.LUT R3, R0, 0x60, RZ, 0xc0, !PT ;  /* 0x0000006000037812 */ /* 0x000fe400078ec0ff */
[----:B------:R-:W-:Y:S02]  /*a8430*/  IADD3 R0, R21, 0x1, RZ ;  /* 0x0000000115007810 */ /* 0x000fe40007ffe0ff */
[----:B------:R-:W-:Y:S02]  /*a8440*/  LOP3.LUT R20, R20, 0xff, RZ, 0xc0, !PT ;  /* 0x000000ff14147812 */ /* 0x000fe400078ec0ff */
[----:B------:R-:W-:Y:S02]  /*a8450*/  LOP3.LUT R3, R3, 0x70, R6, 0x78, !PT ;  /* 0x0000007003037812 */ /* 0x000fe400078e7806 */
[----:B------:R-:W-:Y:S02]  /*a8460*/  ISETP.GE.AND P4, PT, R2, c[0x0][0x17c], PT ;  /* 0x00005f0002007a0c */ /* 0x000fe40003f86270 */
[----:B------:R-:W-:Y:S01]  /*a8470*/  ISETP.GE.AND P3, PT, R0, c[0x0][0x17c], PT ;  /* 0x00005f0000007a0c */ /* 0x000fe20003f66270 */
[----:B------:R-:W-:Y:S01]  /*a8480*/  IMAD R0, R20, 0x10, R5 ;  /* 0x0000001014007824 */ /* 0x000fe200078e0205 */
[----:B----4-:R-:W-:-:S02]  /*a8490*/  IADD3 R2, R3, R4, R7 ;  /* 0x0000000403027210 */ /* 0x010fc40007ffe007 */
        /* <DEDUP_REMOVED lines=20> */
[----:B--2---:R1:W-:Y:S04]  /*a85e0*/  STS.128 [R2], R4 ;  /* 0x0000000402007388 */ /* 0x0043e80000000c00 */
[----:B-1----:R-:W2:Y:S04]  /*a85f0*/  LDL.LU R4, [R1+0x38] ;  /* 0x0000380001047983 */ /* 0x002ea80000300800 */
[----:B------:R-:W2:Y:S04]  /*a8600*/  LDL.LU R5, [R1+0x3c] ;  /* 0x00003c0001057983 */ /* 0x000ea80000300800 */
[----:B------:R-:W2:Y:S04]  /*a8610*/  LDL.LU R6, [R1+0x28] ;  /* 0x0000280001067983 */ /* 0x000ea80000300800 */
[----:B------:R-:W2:Y:S04]  /*a8620*/  LDL.LU R7, [R1+0x2c] ;  /* 0x00002c0001077983 */ /* 0x000ea80000300800 */
[----:B---3--:R1:W-:Y:S04]  /*a8630*/  STS.128 [R2+0x80], R32 ;  /* 0x0000802002007388 */ /* 0x0083e80000000c00 */
[----:B----4-:R3:W-:Y:S04]  /*a8640*/  STS.128 [R2+0x200], R28 ;  /* 0x0002001c02007388 */ /* 0x0107e80000000c00 */
[----:B-1----:R-:W4:Y:S04]  /*a8650*/  LDL.LU R32, [R1+0x1220] ;  /* 0x0012200001207983 */ /* 0x002f280000300800 */
[----:B------:R-:W4:Y:S04]  /*a8660*/  LDL.LU R33, [R1+0x1224] ;  /* 0x0012240001217983 */ /* 0x000f280000300800 */
[----:B------:R-:W4:Y:S04]  /*a8670*/  LDL.LU R34, [R1+0x1210] ;  /* 0x0012100001227983 */ /* 0x000f280000300800 */
[----:B------:R-:W4:Y:S04]  /*a8680*/  LDL.LU R35, [R1+0x1214] ;  /* 0x0012140001237983 */ /* 0x000f280000300800 */
[----:B---3--:R-:W3:Y:S04]  /*a8690*/  LDL.LU R28, [R1+0x1228] ;  /* 0x00122800011c7983 */ /* 0x008ee80000300800 */
[----:B------:R-:W3:Y:S04]  /*a86a0*/  LDL.LU R29, [R1+0x122c] ;  /* 0x00122c00011d7983 */ /* 0x000ee80000300800 */
[----:B------:R-:W3:Y:S04]  /*a86b0*/  LDL.LU R30, [R1+0x1218] ;  /* 0x00121800011e7983 */ /* 0x000ee80000300800 */
[----:B------:R1:W-:Y:S04]  /*a86c0*/  STS.128 [R2+0x280], R24 ;  /* 0x0002801802007388 */ /* 0x0003e80000000c00 */
[----:B------:R-:W3:Y:S04]  /*a86d0*/  LDL.LU R31, [R1+0x121c] ;  /* 0x00121c00011f7983 */ /* 0x000ee80000300800 */
[----:B------:R1:W-:Y:S04]  /*a86e0*/  STS.128 [R2+0x400], R20 ;  /* 0x0004001402007388 */ /* 0x0003e80000000c00 */
        /* <DEDUP_REMOVED lines=8> */
[----:B--2---:R1:W-:Y:S04]  /*a8770*/  STS.128 [R2+0x480], R4 ;  /* 0x0004800402007388 */ /* 0x0043e80000000c00 */
[----:B-1----:R-:W2:Y:S04]  /*a8780*/  LDL.LU R4, [R1+0x3b0] ;  /* 0x0003b00001047983 */ /* 0x002ea80000300800 */
[----:B------:R-:W2:Y:S04]  /*a8790*/  LDL.LU R5, [R1+0x3b4] ;  /* 0x0003b40001057983 */ /* 0x000ea80000300800 */
[----:B------:R-:W2:Y:S04]  /*a87a0*/  LDL.LU R6, [R1+0x3a0] ;  /* 0x0003a00001067983 */ /* 0x000ea80000300800 */
[----:B------:R-:W2:Y:S04]  /*a87b0*/  LDL.LU R7, [R1+0x3a4] ;  /* 0x0003a40001077983 */ /* 0x000ea80000300800 */
[----:B----4-:R1:W-:Y:S04]  /*a87c0*/  STS.128 [R2+0x600], R32 ;  /* 0x0006002002007388 */ /* 0x0103e80000000c00 */
[----:B-1----:R-:W4:Y:S04]  /*a87d0*/  LDL.LU R32, [R1+0x3b8] ;  /* 0x0003b80001207983 */ /* 0x002f280000300800 */
[----:B------:R-:W4:Y:S04]  /*a87e0*/  LDL.LU R33, [R1+0x3bc] ;  /* 0x0003bc0001217983 */ /* 0x000f280000300800 */
[----:B------:R-:W4:Y:S04]  /*a87f0*/  LDL.LU R34, [R1+0x3a8] ;  /* 0x0003a80001227983 */ /* 0x000f280000300800 */
[----:B---3--:R1:W-:Y:S04]  /*a8800*/  STS.128 [R2+0x680], R28 ;  /* 0x0006801c02007388 */ /* 0x0083e80000000c00 */
[----:B------:R-:W4:Y:S04]  /*a8810*/  LDL.LU R35, [R1+0x3ac] ;  /* 0x0003ac0001237983 */ /* 0x000f280000300800 */
[----:B-1----:R-:W3:Y:S04]  /*a8820*/  LDL.LU R28, [R1+0x4f0] ;  /* 0x0004f000011c7983 */ /* 0x002ee80000300800 */
        /* <DEDUP_REMOVED lines=18> */
[----:B----4-:R-:W-:Y:S04]  /*a8950*/  STS.128 [R2+0xa80], R32 ;  /* 0x000a802002007388 */ /* 0x010fe80000000c00 */
[----:B---3--:R-:W-:Y:S04]  /*a8960*/  STS.128 [R2+0xc00], R28 ;  /* 0x000c001c02007388 */ /* 0x008fe80000000c00 */
[----:B------:R-:W-:Y:S04]  /*a8970*/  STS.128 [R2+0xc80], R24 ;  /* 0x000c801802007388 */ /* 0x000fe80000000c00 */
[----:B------:R-:W-:Y:S01]  /*a8980*/  STS.128 [R2+0xe00], R20 ;  /* 0x000e001402007388 */ /* 0x000fe20000000c00 */
[----:B------:R-:W-:-:S02]  /*a8990*/  LOP3.LUT R160, R0, 0x20, RZ, 0x3c, !PT ;  /* 0x0000002000a07812 */ /* 0x000fc400078e3cff */
[C---:B------:R-:W-:Y:S02]  /*a89a0*/  LOP3.LUT R3, R0.reuse, 0x40, RZ, 0x3c, !PT ;  /* 0x0000004000037812 */ /* 0x040fe400078e3cff */
[----:B------:R-:W-:Y:S01]  /*a89b0*/  LOP3.LUT R252, R0, 0x60, RZ, 0x3c, !PT ;  /* 0x0000006000fc7812 */ /* 0x000fe200078e3cff */
[----:B--2---:R1:W-:Y:S04]  /*a89c0*/  STS.128 [R2+0xe80], R4 ;  /* 0x000e800402007388 */ /* 0x0043e80000000c00 */
[----:B------:R-:W-:Y:S06]  /*a89d0*/  BAR.SYNC.DEFER_BLOCKING 0x0 ;  /* 0x0000000000007b1d */ /* 0x000fec0000010000 */
[----:B-1----:R-:W3:Y:S04]  /*a89e0*/  LDL.LU R4, [R1+0x6f0] ;  /* 0x0006f00001047983 */ /* 0x002ee80000300800 */
[----:B------:R-:W3:Y:S04]  /*a89f0*/  LDL.LU R5, [R1+0x6f4] ;  /* 0x0006f40001057983 */ /* 0x000ee80000300800 */
[----:B------:R-:W3:Y:S04]  /*a8a00*/  LDL.LU R6, [R1+0x6e0] ;  /* 0x0006e00001067983 */ /* 0x000ee80000300800 */
[----:B------:R-:W3:Y:S04]  /*a8a10*/  LDL.LU R7, [R1+0x6e4] ;  /* 0x0006e40001077983 */ /* 0x000ee80000300800 */
[----:B------:R-:W1:Y:S04]  /*a8a20*/  LDS.128 R20, [R0] ;  /* 0x0000000000147984 */ /* 0x000e680000000c00 */
[----:B------:R-:W3:Y:S04]  /*a8a30*/  LDS.128 R28, [R0+0x1000] ;  /* 0x00100000001c7984 */ /* 0x000ee80000000c00 */
[----:B------:R-:W4:Y:S04]  /*a8a40*/  LDS.128 R24, [R0+0x2000] ;  /* 0x0020000000187984 */ /* 0x000f280000000c00 */
[----:B-1----:R-:W-:Y:S04]  /*a8a50*/  STL.64 [R1+0x110], R20 ;  /* 0x0001101401007387 */ /* 0x002fe80000100a00 */
[----:B------:R-:W-:Y:S04]  /*a8a60*/  STL.64 [R1+0x118], R22 ;  /* 0x0001181601007387 */ /* 0x000fe80000100a00 */
[----:B------:R-:W1:Y:S04]  /*a8a70*/  LDS.128 R20, [R0+0x3000] ;  /* 0x0030000000147984 */ /* 0x000e680000000c00 */
[----:B---3--:R-:W-:Y:S04]  /*a8a80*/  STL.64 [R1+0x190], R28 ;  /* 0x0001901c01007387 */ /* 0x008fe80000100a00 */
[----:B------:R-:W-:Y:S04]  /*a8a90*/  STL.64 [R1+0x198], R30 ;  /* 0x0001981e01007387 */ /* 0x000fe80000100a00 */
[----:B------:R-:W3:Y:S04]  /*a8aa0*/  LDS.128 R28, [R160] ;  /* 0x00000000a01c7984 */ /* 0x000ee80000000c00 */
[----:B----4-:R-:W-:Y:S04]  /*a8ab0*/  STL.64 [R1+0x210], R24 ;  /* 0x0002101801007387 */ /* 0x010fe80000100a00 */
[----:B------:R-:W-:Y:S04]  /*a8ac0*/  STL.64 [R1+0x218], R26 ;  /* 0x0002181a01007387 */ /* 0x000fe80000100a00 */
[----:B------:R-:W4:Y:S04]  /*a8ad0*/  LDS.128 R24, [R160+0x1000] ;  /* 0x00100000a0187984 */ /* 0x000f280000000c00 */
[----:B-1----:R-:W-:Y:S04]  /*a8ae0*/  STL.64 [R1+0x3b0], R20 ;  /* 0x0003b01401007387 */ /* 0x002fe80000100a00 */
[----:B------:R-:W-:Y:S04]  /*a8af0*/  STL.64 [R1+0x3b8], R22 ;  /* 0x0003b81601007387 */ /* 0x000fe80000100a00 */
[----:B------:R-:W1:Y:S04]  /*a8b00*/  LDS.128 R20, [R160+0x2000] ;  /* 0x00200000a0147984 */ /* 0x000e680000000c00 */
[----:B---3--:R-:W-:Y:S04]  /*a8b10*/  STL.64 [R1+0x130], R28 ;  /* 0x0001301c01007387 */ /* 0x008fe80000100a00 */
[----:B------:R-:W-:Y:S04]  /*a8b20*/  STL.64 [R1+0x138], R30 ;  /* 0x0001381e01007387 */ /* 0x000fe80000100a00 */
[----:B------:R-:W3:Y:S04]  /*a8b30*/  LDS.128 R28, [R160+0x3000] ;  /* 0x00300000a01c7984 */ /* 0x000ee80000000c00 */
[----:B----4-:R-:W-:Y:S04]  /*a8b40*/  STL.64 [R1+0x1b0], R24 ;  /* 0x0001b01801007387 */ /* 0x010fe80000100a00 */
[----:B------:R-:W-:Y:S04]  /*a8b50*/  STL.64 [R1+0x1b8], R26 ;  /* 0x0001b81a01007387 */ /* 0x000fe80000100a00 */
[----:B------:R-:W4:Y:S04]  /*a8b60*/  LDS.128 R24, [R3] ;  /* 0x0000000003187984 */ /* 0x000f280000000c00 */
        /* <DEDUP_REMOVED lines=8> */
[----:B------:R-:W4:Y:S04]  /*a8bf0*/  LDS.128 R24, [R3+0x3000] ;  /* 0x0030000003187984 */ /* 0x000f280000000c00 */
[----:B-1----:R-:W-:Y:S04]  /*a8c00*/  STL.64 [R1+0x1d0], R20 ;  /* 0x0001d01401007387 */ /* 0x002fe80000100a00 */
[----:B------:R-:W-:Y:S04]  /*a8c10*/  STL.64 [R1+0x1d8], R22 ;  /* 0x0001d81601007387 */ /* 0x000fe80000100a00 */
[----:B------:R-:W1:Y:S04]  /*a8c20*/  LDS.128 R20, [R252] ;  /* 0x00000000fc147984 */ /* 0x000e680000000c00 */
        /* <DEDUP_REMOVED lines=8> */
[----:B------:R-:W1:Y:S04]  /*a8cb0*/  LDS.128 R20, [R252+0x3000] ;  /* 0x00300000fc147984 */ /* 0x000e680000000c00 */
[----:B------:R-:W-:Y:S06]  /*a8cc0*/  BAR.SYNC.DEFER_BLOCKING 0x0 ;  /* 0x0000000000007b1d */ /* 0x000fec0000010000 */
[----:B---3--:R3:W-:Y:S04]  /*a8cd0*/  STL.64 [R1+0x1f0], R28 ;  /* 0x0001f01c01007387 */ /* 0x0087e80000100a00 */
[----:B------:R1:W-:Y:S04]  /*a8ce0*/  STL.64 [R1+0x1f8], R30 ;  /* 0x0001f81e01007387 */ /* 0x0003e80000100a00 */
[----:B----4-:R4:W-:Y:S04]  /*a8cf0*/  STL.64 [R1+0x3a0], R24 ;  /* 0x0003a01801007387 */ /* 0x0109e80000100a00 */
[----:B------:R1:W-:Y:S04]  /*a8d00*/  STL.64 [R1+0x3a8], R26 ;  /* 0x0003a81a01007387 */ /* 0x0003e80000100a00 */
[----:B-1----:R1:W-:Y:S04]  /*a8d10*/  STL.64 [R1+0x3e0], R20 ;  /* 0x0003e01401007387 */ /* 0x0023e80000100a00 */
[----:B------:R1:W-:Y:S04]  /*a8d20*/  STL.64 [R1+0x3e8], R22 ;  /* 0x0003e81601007387 */ /* 0x0003e80000100a00 */
[----:B------:R-:W2:Y:S04]  /*a8d30*/  LDL.LU R32, [R1+0x6f8] ;  /* 0x0006f80001207983 */ /* 0x000ea80000300800 */
[----:B------:R-:W2:Y:S04]  /*a8d40*/  LDL.LU R33, [R1+0x6fc] ;  /* 0x0006fc0001217983 */ /* 0x000ea80000300800 */
[----:B------:R-:W2:Y:S04]  /*a8d50*/  LDL.LU R34, [R1+0x6e8] ;  /* 0x0006e80001227983 */ /* 0x000ea80000300800 */
[----:B------:R-:W2:Y:S04]  /*a8d60*/  LDL.LU R35, [R1+0x6ec] ;  /* 0x0006ec0001237983 */ /* 0x000ea80000300800 */
[----:B---3--:R-:W3:Y:S04]  /*a8d70*/  LDL.LU R28, [R1+0x830] ;  /* 0x00083000011c7983 */ /* 0x008ee80000300800 */
[----:B------:R-:W3:Y:S04]  /*a8d80*/  LDL.LU R29, [R1+0x834] ;  /* 0x00083400011d7983 */ /* 0x000ee80000300800 */
[----:B------:R-:W3:Y:S04]  /*a8d90*/  LDL.LU R30, [R1+0x840] ;  /* 0x00084000011e7983 */ /* 0x000ee80000300800 */
[----:B------:R-:W3:Y:S04]  /*a8da0*/  LDL.LU R31, [R1+0x844] ;  /* 0x00084400011f7983 */ /* 0x000ee80000300800 */
[----:B----4-:R-:W4:Y:S04]  /*a8db0*/  LDL.LU R24, [R1+0x838] ;  /* 0x0008380001187983 */ /* 0x010f280000300800 */
[----:B------:R-:W4:Y:S04]  /*a8dc0*/  LDL.LU R25, [R1+0x83c] ;  /* 0x00083c0001197983 */ /* 0x000f280000300800 */
[----:B------:R-:W4:Y:S04]  /*a8dd0*/  LDL.LU R26, [R1+0x848] ;  /* 0x00084800011a7983 */ /* 0x000f280000300800 */
[----:B------:R-:W4:Y:S04]  /*a8de0*/  LDL.LU R27, [R1+0x84c] ;  /* 0x00084c00011b7983 */ /* 0x000f280000300800 */
[----:B-1----:R-:W4:Y:S04]  /*a8df0*/  LDL.LU R20, [R1+0x990] ;  /* 0x0009900001147983 */ /* 0x002f280000300800 */
[----:B------:R-:W4:Y:S04]  /*a8e00*/  LDL.LU R21, [R1+0x994] ;  /* 0x0009940001157983 */ /* 0x000f280000300800 */
[----:B------:R-:W4:Y:S04]  /*a8e10*/  LDL.LU R22, [R1+0x9c0] ;  /* 0x0009c00001167983 */ /* 0x000f280000300800 */
[----:B------:R1:W-:Y:S04]  /*a8e20*/  STS.128 [R2], R4 ;  /* 0x0000000402007388 */ /* 0x0003e80000000c00 */
[----:B------:R-:W4:Y:S04]  /*a8e30*/  LDL.LU R23, [R1+0x9c4] ;  /* 0x0009c40001177983 */ /* 0x000f280000300800 */
[----:B-1----:R-:W4:Y:S04]  /*a8e40*/  LDL.LU R4, [R1+0x998] ;  /* 0x0009980001047983 */ /* 0x002f280000300800 */
[----:B------:R-:W4:Y:S04]  /*a8e50*/  LDL.LU R5, [R1+0x99c] ;  /* 0x00099c0001057983 */ /* 0x000f280000300800 */
[----:B------:R-:W4:Y:S04]  /*a8e60*/  LDL.LU R6, [R1+0x9c8] ;  /* 0x0009c80001067983 */ /* 0x000f280000300800 */
[----:B------:R-:W4:Y:S04]  /*a8e70*/  LDL.LU R7, [R1+0x9cc] ;  /* 0x0009cc0001077983 */ /* 0x000f280000300800 */
[----:B--2---:R1:W-:Y:S04]  /*a8e80*/  STS.128 [R2+0x80], R32 ;  /* 0x0000802002007388 */ /* 0x0043e80000000c00 */
[----:B-1----:R-:W2:Y:S04]  /*a8e90*/  LDL.LU R32, [R1+0xaa0] ;  /* 0x000aa00001207983 */ /* 0x002ea80000300800 */
[----:B------:R-:W2:Y:S04]  /*a8ea0*/  LDL.LU R33, [R1+0xaa4] ;  /* 0x000aa40001217983 */ /* 0x000ea80000300800 */
[----:B------:R-:W2:Y:S04]  /*a8eb0*/  LDL.LU R34, [R1+0xa90] ;  /* 0x000a900001227983 */ /* 0x000ea80000300800 */
[----:B---3--:R1:W-:Y:S04]  /*a8ec0*/  STS.128 [R2+0x200], R28 ;  /* 0x0002001c02007388 */ /* 0x0083e80000000c00 */
[----:B------:R-:W2:Y:S04]  /*a8ed0*/  LDL.LU R35, [R1+0xa94] ;  /* 0x000a940001237983 */ /* 0x000ea80000300800 */
        /* <DEDUP_REMOVED lines=23> */
[----:B----4-:R1:W-:Y:S04]  /*a9050*/  STS.128 [R2+0x680], R28 ;  /* 0x0006801c02007388 */ /* 0x0103e80000000c00 */
[----:B------:R-:W2:Y:S04]  /*a9060*/  LDL.LU R35, [R1+0xc6c] ;  /* 0x000c6c0001237983 */ /* 0x000ea80000300800 */
[----:B-1----:R-:W4:Y:S04]  /*a9070*/  LDL.LU R28, [R1+0x900] ;  /* 0x00090000011c7983 */ /* 0x002f280000300800 */
[----:B------:R-:W4:Y:S04]  /*a9080*/  LDL.LU R29, [R1+0x904] ;  /* 0x00090400011d7983 */ /* 0x000f280000300800 */
[----:B------:R-:W4:Y:S04]  /*a9090*/  LDL.LU R30, [R1+0x890] ;  /* 0x00089000011e7983 */ /* 0x000f280000300800 */
[----:B---3--:R1:W-:Y:S04]  /*a90a0*/  STS.128 [R2+0x800], R24 ;  /* 0x0008001802007388 */ /* 0x0083e80000000c00 */
[----:B------:R-:W4:Y:S04]  /*a90b0*/  LDL.LU R31, [R1+0x894] ;  /* 0x00089400011f7983 */ /* 0x000f280000300800 */
[----:B------:R3:W-:Y:S04]  /*a90c0*/  STS.128 [R2+0x880], R20 ;  /* 0x0008801402007388 */ /* 0x0007e80000000c00 */
        /* <DEDUP_REMOVED lines=9> */
[----:B-1----:R-:W3:Y:S04]  /*a9160*/  LDL.LU R4, [R1+0x258] ;  /* 0x0002580001047983 */ /* 0x002ee80000300800 */
[----:B------:R-:W3:Y:S04]  /*a9170*/  LDL.LU R5, [R1+0x25c] ;  /* 0x00025c0001057983 */ /* 0x000ee80000300800 */
[----:B------:R-:W3:Y:S04]  /*a9180*/  LDL.LU R6, [R1+0x248] ;  /* 0x0002480001067983 */ /* 0x000ee80000300800 */
[----:B------:R-:W3:Y:S04]  /*a9190*/  LDL.LU R7, [R1+0x24c] ;  /* 0x00024c0001077983 */ /* 0x000ee80000300800 */
[----:B--2---:R-:W-:Y:S04]  /*a91a0*/  STS.128 [R2+0xa80], R32 ;  /* 0x000a802002007388 */ /* 0x004fe80000000c00 */
[----:B----4-:R-:W-:Y:S04]  /*a91b0*/  STS.128 [R2+0xc00], R28 ;  /* 0x000c001c02007388 */ /* 0x010fe80000000c00 */
[----:B------:R-:W-:Y:S04]  /*a91c0*/  STS.128 [R2+0xc80], R24 ;  /* 0x000c801802007388 */ /* 0x000fe80000000c00 */
[----:B---3--:R-:W-:Y:S04]  /*a91d0*/  STS.128 [R2+0xe00], R20 ;  /* 0x000e001402007388 */ /* 0x008fe80000000c00 */
[----:B------:R1:W-:Y:S04]  /*a91e0*/  STS.128 [R2+0xe80], R4 ;  /* 0x000e800402007388 */ /* 0x0003e80000000c00 */
        /* <DEDUP_REMOVED lines=68> */
[----:B------:R-:W4:Y:S04]  /*a9630*/  LDL.LU R22, [R1] ;  /* 0x0000000001167983 */ /* 0x000f280000300800 */
        /* <DEDUP_REMOVED lines=176> */
[----:B------:R1:W-:Y:S04]  /*aa140*/  STS.128 [R2+0x880], R20 ;  /* 0x0008801402007388 */ /* 0x0003e80000000c00 */
[----:B------:R-:W-:Y:S01]  /*aa150*/  STS.128 [R2+0x600], R32 ;  /* 0x0006002002007388 */ /* 0x000fe20000000c00 */
[----:B-1----:R-:W-:Y:S01]  /*aa160*/  IMAD.MOV.U32 R22, RZ, RZ, R104 ;  /* 0x000000ffff167224 */ /* 0x002fe200078e0068 */
[----:B------:R-:W-:Y:S01]  /*aa170*/  MOV R21, R109 ;  /* 0x0000006d00157202 */ /* 0x000fe20000000f00 */
[----:B------:R-:W-:-:S02]  /*aa180*/  IMAD.MOV.U32 R23, RZ, RZ, R105 ;  /* 0x000000ffff177224 */ /* 0x000fc400078e0069 */
[----:B------:R-:W-:Y:S02]  /*aa190*/  IMAD.MOV.U32 R20, RZ, RZ, R108 ;  /* 0x000000ffff147224 */ /* 0x000fe400078e006c */
[----:B------:R-:W-:Y:S02]  /*aa1a0*/  IMAD.MOV.U32 R104, RZ, RZ, R110 ;  /* 0x000000ffff687224 */ /* 0x000fe400078e006e */
[----:B------:R-:W-:Y:S01]  /*aa1b0*/  IMAD.MOV.U32 R105, RZ, RZ, R111 ;  /* 0x000000ffff697224 */ /* 0x000fe200078e006f */
[----:B------:R-:W-:Y:S04]  /*aa1c0*/  STS.128 [R2+0xe00], R20 ;  /* 0x000e001402007388 */ /* 0x000fe80000000c00 */
[----:B------:R-:W-:Y:S04]  /*aa1d0*/  STS.128 [R2+0xe80], R104 ;  /* 0x000e806802007388 */ /* 0x000fe80000000c00 */
[----:B----4-:R-:W-:Y:S04]  /*aa1e0*/  STS.128 [R2+0xa80], R28 ;  /* 0x000a801c02007388 */ /* 0x010fe80000000c00 */
[----:B---3--:R-:W-:Y:S04]  /*aa1f0*/  STS.128 [R2+0xc00], R24 ;  /* 0x000c001802007388 */ /* 0x008fe80000000c00 */
[----:B--2---:R1:W-:Y:S04]  /*aa200*/  STS.128 [R2+0xc80], R4 ;  /* 0x000c800402007388 */ /* 0x0043e80000000c00 */
[----:B------:R-:W-:Y:S06]  /*aa210*/  BAR.SYNC.DEFER_BLOCKING 0x0 ;  /* 0x0000000000007b1d */ /* 0x000fec0000010000 */
[----:B-1----:R-:W2:Y:S04]  /*aa220*/  LDL.LU R4, [R1+0x1570] ;  /* 0x0015700001047983 */ /* 0x002ea80000300800 */
[----:B------:R-:W2:Y:S04]  /*aa230*/  LDL.LU R5, [R1+0x1574] ;  /* 0x0015740001057983 */ /* 0x000ea80000300800 */
[----:B------:R-:W2:Y:S04]  /*aa240*/  LDL.LU R6, [R1+0x1560] ;  /* 0x0015600001067983 */ /* 0x000ea80000300800 */
[----:B------:R-:W1:Y:S04]  /*aa250*/  LDS.128 R20, [R0] ;  /* 0x0000000000147984 */ /* 0x000e680000000c00 */
[----:B------:R-:W3:Y:S04]  /*aa260*/  LDS.128 R28, [R0+0x1000] ;  /* 0x00100000001c7984 */ /* 0x000ee80000000c00 */
[----:B------:R-:W2:Y:S04]  /*aa270*/  LDL.LU R7, [R1+0x1564] ;  /* 0x0015640001077983 */ /* 0x000ea80000300800 */
        /* <DEDUP_REMOVED lines=40> */
[----:B---3--:R3:W-:Y:S04]  /*aa500*/  STL.64 [R1+0x420], R28 ;  /* 0x0004201c01007387 */ /* 0x0087e80000100a00 */
[----:B------:R1:W-:Y:S04]  /*aa510*/  STL.64 [R1+0x428], R30 ;  /* 0x0004281e01007387 */ /* 0x0003e80000100a00 */
[----:B------:R-:W-:Y:S06]  /*aa520*/  BAR.SYNC.DEFER_BLOCKING 0x0 ;  /* 0x0000000000007b1d */ /* 0x000fec0000010000 */
[----:B----4-:R4:W-:Y:S04]  /*aa530*/  STL.64 [R1+0x4f0], R24 ;  /* 0x0004f01801007387 */ /* 0x0109e80000100a00 */
[----:B------:R1:W-:Y:S04]  /*aa540*/  STL.64 [R1+0x4f8], R26 ;  /* 0x0004f81a01007387 */ /* 0x0003e80000100a00 */
[----:B-1----:R1:W-:Y:S04]  /*aa550*/  STL.64 [R1+0x660], R20 ;  /* 0x0006601401007387 */ /* 0x0023e80000100a00 */
[----:B------:R1:W-:Y:S04]  /*aa560*/  STL.64 [R1+0x668], R22 ;  /* 0x0006681601007387 */ /* 0x0003e80000100a00 */
        /* <DEDUP_REMOVED lines=16> */
[----:B--2---:R1:W-:Y:S02]  /*aa670*/  STS.128 [R2], R4 ;  /* 0x0000000402007388 */ /* 0x0043e40000000c00 */
[----:B-1---5:R-:W-:-:S02]  /*aa680*/  IMAD.MOV.U32 R4, RZ, RZ, R248 ;  /* 0x000000ffff047224 */ /* 0x022fc400078e00f8 */
[----:B------:R-:W-:Y:S02]  /*aa690*/  IMAD.MOV.U32 R5, RZ, RZ, R249 ;  /* 0x000000ffff057224 */ /* 0x000fe400078e00f9 */
[----:B------:R-:W-:Y:S02]  /*aa6a0*/  IMAD.MOV.U32 R6, RZ, RZ, R244 ;  /* 0x000000ffff067224 */ /* 0x000fe400078e00f4 */
[----:B------:R-:W-:-:S05]  /*aa6b0*/  IMAD.MOV.U32 R7, RZ, RZ, R245 ;  /* 0x000000ffff077224 */ /* 0x000fca00078e00f5 */
[----:B------:R-:W-:Y:S04]  /*aa6c0*/  STS.128 [R2+0x400], R4 ;  /* 0x0004000402007388 */ /* 0x000fe80000000c00 */
[----:B---3--:R1:W-:Y:S04]  /*aa6d0*/  STS.128 [R2+0x80], R28 ;  /* 0x0000801c02007388 */ /* 0x0083e80000000c00 */
[----:B-1----:R-:W2:Y:S04]  /*aa6e0*/  LDL.LU R28, [R1+0x1278] ;  /* 0x00127800011c7983 */ /* 0x002ea80000300800 */
[----:B------:R-:W2:Y:S04]  /*aa6f0*/  LDL.LU R29, [R1+0x127c] ;  /* 0x00127c00011d7983 */ /* 0x000ea80000300800 */
[----:B------:R-:W2:Y:S04]  /*aa700*/  LDL.LU R30, [R1+0x1268] ;  /* 0x00126800011e7983 */ /* 0x000ea80000300800 */
[----:B----4-:R1:W-:Y:S04]  /*aa710*/  STS.128 [R2+0x200], R24 ;  /* 0x0002001802007388 */ /* 0x0103e80000000c00 */
[----:B------:R-:W2:Y:S04]  /*aa720*/  LDL.LU R31, [R1+0x126c] ;  /* 0x00126c00011f7983 */ /* 0x000ea80000300800 */
        /* <DEDUP_REMOVED lines=13> */
[----:B------:R1:W-:Y:S04]  /*aa800*/  STS.128 [R2+0x600], R32 ;  /* 0x0006002002007388 */ /* 0x0003e80000000c00 */
        /* <DEDUP_REMOVED lines=10> */
[----:B---3--:R3:W-:Y:S04]  /*aa8b0*/  STS.128 [R2+0x880], R20 ;  /* 0x0008801402007388 */ /* 0x0087e80000000c00 */
        /* <DEDUP_REMOVED lines=12> */
[----:B------:R-:W3:Y:S01]  /*aa980*/  LDL.LU R7, [R1+0x68c] ;  /* 0x00068c0001077983 */ /* 0x000ee20000300800 */
[----:B------:R-:W-:Y:S01]  /*aa990*/  MOV R244, R250 ;  /* 0x000000fa00f47202 */ /* 0x000fe20000000f00 */
[----:B------:R-:W-:-:S02]  /*aa9a0*/  IMAD.MOV.U32 R245, RZ, RZ, R251 ;  /* 0x000000fffff57224 */ /* 0x000fc400078e00fb */
[----:B------:R-:W-:Y:S04]  /*aa9b0*/  STS.128 [R2+0xa80], R32 ;  /* 0x000a802002007388 */ /* 0x000fe80000000c00 */
[----:B------:R-:W-:Y:S04]  /*aa9c0*/  STS.128 [R2+0x480], R244 ;  /* 0x000480f402007388 */ /* 0x000fe80000000c00 */
[----:B--2---:R-:W-:Y:S04]  /*aa9d0*/  STS.128 [R2+0xc00], R28 ;  /* 0x000c001c02007388 */ /* 0x004fe80000000c00 */
[----:B----4-:R-:W-:Y:S04]  /*aa9e0*/  STS.128 [R2+0xc80], R24 ;  /* 0x000c801802007388 */ /* 0x010fe80000000c00 */
        /* <DEDUP_REMOVED lines=119> */
[----:B-1----:R-:W-:-:S02]  /*ab160*/  IMAD.MOV.U32 R22, RZ, RZ, R112 ;  /* 0x000000ffff167224 */ /* 0x002fc400078e0070 */
[----:B------:R-:W-:Y:S02]  /*ab170*/  IMAD.MOV.U32 R23, RZ, RZ, R113 ;  /* 0x000000ffff177224 */ /* 0x000fe400078e0071 */
[----:B------:R-:W-:Y:S02]  /*ab180*/  IMAD.MOV.U32 R20, RZ, RZ, R40 ;  /* 0x000000ffff147224 */ /* 0x000fe400078e0028 */
        /* <DEDUP_REMOVED lines=60> */
[----:B-1----:R-:W-:Y:S04]  /*ab550*/  STL.64 [R1+0xa00], R20 ;  /* 0x000a001401007387 */ /* 0x002fe80000100a00 */
        /* <DEDUP_REMOVED lines=15> */
[----:B------:R1:W-:Y:S04]  /*ab650*/  STS.128 [R2], R4 ;  /* 0x0000000402007388 */ /* 0x0003e80000000c00 */
[----:B-1----:R-:W4:Y:S04]  /*ab660*/  LDL.LU R6, [R1+0x13a8] ;  /* 0x0013a80001067983 */ /* 0x002f280000300800 */
[----:B------:R-:W4:Y:S01]  /*ab670*/  LDL.LU R7, [R1+0x13ac] ;  /* 0x0013ac0001077983 */ /* 0x000f220000300800 */
[----:B------:R-:W-:Y:S01]  /*ab680*/  IMAD.MOV.U32 R20, RZ, RZ, R240 ;  /* 0x000000ffff147224 */ /* 0x000fe200078e00f0 */
[----:B------:R-:W-:Y:S01]  /*ab690*/  MOV R21, R241 ;  /* 0x000000f100157202 */ /* 0x000fe20000000f00 */
[----:B------:R-:W-:-:S02]  /*ab6a0*/  IMAD.MOV.U32 R4, RZ, RZ, R242 ;  /* 0x000000ffff047224 */ /* 0x000fc400078e00f2 */
[----:B------:R-:W-:Y:S01]  /*ab6b0*/  IMAD.MOV.U32 R5, RZ, RZ, R243 ;  /* 0x000000ffff057224 */ /* 0x000fe200078e00f3 */
        /* <DEDUP_REMOVED lines=314> */
[----:B-1----:R-:W2:Y:S04]  /*aca60*/  LDL.LU R4, [R1+0x770] ;  /* 0x0007700001047983 */ /* 0x002ea80000300800 */
[----:B------:R-:W2:Y:S04]  /*aca70*/  LDL.LU R5, [R1+0x774] ;  /* 0x0007740001057983 */ /* 0x000ea80000300800 */
[----:B------:R-:W2:Y:S04]  /*aca80*/  LDL.LU R6, [R1+0x800] ;  /* 0x0008000001067983 */ /* 0x000ea80000300800 */
[----:B------:R-:W2:Y:S04]  /*aca90*/  LDL.LU R7, [R1+0x804] ;  /* 0x0008040001077983 */ /* 0x000ea80000300800 */
        /* <DEDUP_REMOVED lines=45> */
[----:B----4-:R-:W-:Y:S04]  /*acd70*/  STL.64 [R1+0xd70], R20 ;  /* 0x000d701401007387 */ /* 0x010fe80000100a00 */
[----:B------:R-:W-:Y:S04]  /*acd80*/  STL.64 [R1+0xd78], R22 ;  /* 0x000d781601007387 */ /* 0x000fe80000100a00 */
[----:B-1----:R-:W-:Y:S04]  /*acd90*/  STL.64 [R1+0xdb0], R12 ;  /* 0x000db00c01007387 */ /* 0x002fe80000100a00 */
[----:B------:R-:W-:Y:S04]  /*acda0*/  STL.64 [R1+0xdb8], R14 ;  /* 0x000db80e01007387 */ /* 0x000fe80000100a00 */
[----:B------:R-:W4:Y:S04]  /*acdb0*/  LDL.LU R28, [R1+0x778] ;  /* 0x00077800011c7983 */ /* 0x000f280000300800 */
[----:B------:R-:W4:Y:S04]  /*acdc0*/  LDL.LU R29, [R1+0x77c] ;  /* 0x00077c00011d7983 */ /* 0x000f280000300800 */
[----:B------:R-:W4:Y:S04]  /*acdd0*/  LDL.LU R30, [R1+0x808] ;  /* 0x00080800011e7983 */ /* 0x000f280000300800 */
[----:B------:R-:W4:Y:S04]  /*acde0*/  LDL.LU R31, [R1+0x80c] ;  /* 0x00080c00011f7983 */ /* 0x000f280000300800 */
[----:B---3--:R-:W3:Y:S04]  /*acdf0*/  LDL.LU R24, [R1+0x8c0] ;  /* 0x0008c00001187983 */ /* 0x008ee80000300800 */
[----:B------:R-:W3:Y:S04]  /*ace00*/  LDL.LU R25, [R1+0x8c4] ;  /* 0x0008c40001197983 */ /* 0x000ee80000300800 */
[----:B------:R-:W3:Y:S04]  /*ace10*/  LDL.LU R26, [R1+0x8d0] ;  /* 0x0008d000011a7983 */ /* 0x000ee80000300800 */
[----:B--2---:R1:W-:Y:S04]  /*ace20*/  STS.128 [R2], R4 ;  /* 0x0000000402007388 */ /* 0x0043e80000000c00 */
[----:B------:R-:W3:Y:S04]  /*ace30*/  LDL.LU R27, [R1+0x8d4] ;  /* 0x0008d400011b7983 */ /* 0x000ee80000300800 */
[----:B-1----:R-:W2:Y:S04]  /*ace40*/  LDL.LU R4, [R1+0x8c8] ;  /* 0x0008c80001047983 */ /* 0x002ea80000300800 */
        /* <DEDUP_REMOVED lines=16> */
[----:B---3--:R1:W-:Y:S04]  /*acf50*/  STS.128 [R2+0x480], R20 ;  /* 0x0004801402007388 */ /* 0x0083e80000000c00 */
[----:B------:R3:W-:Y:S04]  /*acf60*/  STS.128 [R2+0x400], R12 ;  /* 0x0004000c02007388 */ /* 0x0007e80000000c00 */
[----:B-1----:R-:W2:Y:S04]  /*acf70*/  LDL.LU R20, [R1+0xb28] ;  /* 0x000b280001147983 */ /* 0x002ea80000300800 */
[----:B------:R-:W2:Y:S04]  /*acf80*/  LDL.LU R21, [R1+0xb2c] ;  /* 0x000b2c0001157983 */ /* 0x000ea80000300800 */
[----:B------:R-:W2:Y:S04]  /*acf90*/  LDL.LU R22, [R1+0xbe8] ;  /* 0x000be80001167983 */ /* 0x000ea80000300800 */
[----:B------:R-:W2:Y:S04]  /*acfa0*/  LDL.LU R23, [R1+0xbec] ;  /* 0x000bec0001177983 */ /* 0x000ea80000300800 */
[----:B---3--:R-:W3:Y:S04]  /*acfb0*/  LDL.LU R12, [R1+0xce0] ;  /* 0x000ce000010c7983 */ /* 0x008ee80000300800 */
[----:B------:R-:W3:Y:S04]  /*acfc0*/  LDL.LU R13, [R1+0xce4] ;  /* 0x000ce400010d7983 */ /* 0x000ee80000300800 */
[----:B------:R-:W3:Y:S04]  /*acfd0*/  LDL.LU R14, [R1+0xcf0] ;  /* 0x000cf000010e7983 */ /* 0x000ee80000300800 */
[----:B------:R-:W3:Y:S04]  /*acfe0*/  LDL.LU R15, [R1+0xcf4] ;  /* 0x000cf400010f7983 */ /* 0x000ee80000300800 */
[----:B------:R1:W-:Y:S04]  /*acff0*/  STS.128 [R2+0x200], R24 ;  /* 0x0002001802007388 */ /* 0x0003e80000000c00 */
[----:B----4-:R4:W-:Y:S04]  /*ad000*/  STS.128 [R2+0x80], R28 ;  /* 0x0000801c02007388 */ /* 0x0109e80000000c00 */
[----:B-1----:R-:W3:Y:S04]  /*ad010*/  LDL.LU R24, [R1+0xce8] ;  /* 0x000ce80001187983 */ /* 0x002ee80000300800 */
[----:B------:R-:W3:Y:S04]  /*ad020*/  LDL.LU R25, [R1+0xcec] ;  /* 0x000cec0001197983 */ /* 0x000ee80000300800 */
[----:B------:R-:W3:Y:S04]  /*ad030*/  LDL.LU R26, [R1+0xcf8] ;  /* 0x000cf800011a7983 */ /* 0x000ee80000300800 */
[----:B------:R-:W3:Y:S04]  /*ad040*/  LDL.LU R27, [R1+0xcfc] ;  /* 0x000cfc00011b7983 */ /* 0x000ee80000300800 */
[----:B----4-:R-:W4:Y:S04]  /*ad050*/  LDL.LU R28, [R1+0xa10] ;  /* 0x000a1000011c7983 */ /* 0x010f280000300800 */
[----:B------:R-:W4:Y:S04]  /*ad060*/  LDL.LU R29, [R1+0xa14] ;  /* 0x000a1400011d7983 */ /* 0x000f280000300800 */
[----:B------:R-:W4:Y:S04]  /*ad070*/  LDL.LU R30, [R1+0x9d0] ;  /* 0x0009d000011e7983 */ /* 0x000f280000300800 */
[----:B------:R-:W4:Y:S04]  /*ad080*/  LDL.LU R31, [R1+0x9d4] ;  /* 0x0009d400011f7983 */ /* 0x000f280000300800 */
[----:B--2---:R-:W-:Y:S04]  /*ad090*/  STS.128 [R2+0x600], R4 ;  /* 0x0006000402007388 */ /* 0x004fe80000000c00 */
[----:B------:R-:W-:Y:S04]  /*ad0a0*/  STS.128 [R2+0x680], R20 ;  /* 0x0006801402007388 */ /* 0x000fe80000000c00 */
[----:B---3--:R1:W-:Y:S04]  /*ad0b0*/  STS.128 [R2+0x800], R12 ;  /* 0x0008000c02007388 */ /* 0x0083e80000000c00 */
        /* <DEDUP_REMOVED lines=13> */
[----:B----4-:R4:W-:Y:S01]  /*ad190*/  STS.128 [R2+0xa00], R28 ;  /* 0x000a001c02007388 */ /* 0x0109e20000000c00 */
[----:B-1----:R-:W-:Y:S01]  /*ad1a0*/  IMAD.MOV.U32 R26, RZ, RZ, R120 ;  /* 0x000000ffff1a7224 */ /* 0x002fe200078e0078 */
[----:B------:R-:W-:Y:S01]  /*ad1b0*/  MOV R24, R88 ;  /* 0x0000005800187202 */ /* 0x000fe20000000f00 */
[----:B------:R-:W-:-:S02]  /*ad1c0*/  IMAD.MOV.U32 R27, RZ, RZ, R121 ;  /* 0x000000ffff1b7224 */ /* 0x000fc400078e0079 */
[----:B------:R-:W-:Y:S01]  /*ad1d0*/  IMAD.MOV.U32 R25, RZ, RZ, R89 ;  /* 0x000000ffff197224 */ /* 0x000fe200078e0059 */
[----:B----4-:R-:W4:Y:S01]  /*ad1e0*/  LDL.LU R28, [R1+0x15b0] ;  /* 0x0015b000011c7983 */ /* 0x010f220000300800 */
[----:B------:R-:W-:Y:S02]  /*ad1f0*/  IMAD.MOV.U32 R120, RZ, RZ, R90 ;  /* 0x000000ffff787224 */ /* 0x000fe400078e005a */
[----:B------:R-:W-:Y:S01]  /*ad200*/  IMAD.MOV.U32 R121, RZ, RZ, R91 ;  /* 0x000000ffff797224 */ /* 0x000fe200078e005b */
[----:B------:R-:W-:Y:S04]  /*ad210*/  STS.128 [R2+0xe00], R24 ;  /* 0x000e001802007388 */ /* 0x000fe80000000c00 */
[----:B------:R-:W-:Y:S04]  /*ad220*/  STS.128 [R2+0xe80], R120 ;  /* 0x000e807802007388 */ /* 0x000fe80000000c00 */
[----:B------:R-:W4:Y:S04]  /*ad230*/  LDL.LU R29, [R1+0x15b4] ;  /* 0x0015b400011d7983 */ /* 0x000f280000300800 */
[----:B------:R-:W4:Y:S04]  /*ad240*/  LDL.LU R30, [R1+0x15a0] ;  /* 0x0015a000011e7983 */ /* 0x000f280000300800 */
[----:B------:R-:W4:Y:S04]  /*ad250*/  LDL.LU R31, [R1+0x15a4] ;  /* 0x0015a400011f7983 */ /* 0x000f280000300800 */
[----:B--2---:R-:W-:Y:S04]  /*ad260*/  STS.128 [R2+0xa80], R12 ;  /* 0x000a800c02007388 */ /* 0x004fe80000000c00 */
[----:B---3--:R-:W-:Y:S04]  /*ad270*/  STS.128 [R2+0xc00], R4 ;  /* 0x000c000402007388 */ /* 0x008fe80000000c00 */
[----:B------:R-:W-:Y:S04]  /*ad280*/  STS.128 [R2+0xc80], R20 ;  /* 0x000c801402007388 */ /* 0x000fe80000000c00 */
[----:B------:R-:W-:Y:S06]  /*ad290*/  BAR.SYNC.DEFER_BLOCKING 0x0 ;  /* 0x0000000000007b1d */ /* 0x000fec0000010000 */
[----:B------:R-:W1:Y:S04]  /*ad2a0*/  LDS.128 R4, [R0] ;  /* 0x0000000000047984 */ /* 0x000e680000000c00 */
[----:B------:R-:W2:Y:S04]  /*ad2b0*/  LDS.128 R20, [R0+0x1000] ;  /* 0x0010000000147984 */ /* 0x000ea80000000c00 */
[----:B------:R-:W3:Y:S04]  /*ad2c0*/  LDS.128 R12, [R0+0x2000] ;  /* 0x00200000000c7984 */ /* 0x000ee80000000c00 */
[----:B-1----:R-:W-:Y:S04]  /*ad2d0*/  STL.64 [R1+0x40], R4 ;  /* 0x0000400401007387 */ /* 0x002fe80000100a00 */
[----:B------:R-:W-:Y:S04]  /*ad2e0*/  STL.64 [R1+0x48], R6 ;  /* 0x0000480601007387 */ /* 0x000fe80000100a00 */
[----:B------:R-:W1:Y:S04]  /*ad2f0*/  LDS.128 R4, [R0+0x3000] ;  /* 0x0030000000047984 */ /* 0x000e680000000c00 */
[----:B--2---:R-:W-:Y:S04]  /*ad300*/  STL.64 [R1+0x350], R20 ;  /* 0x0003501401007387 */ /* 0x004fe80000100a00 */
[----:B------:R-:W-:Y:S04]  /*ad310*/  STL.64 [R1+0x358], R22 ;  /* 0x0003581601007387 */ /* 0x000fe80000100a00 */
[----:B------:R-:W2:Y:S04]  /*ad320*/  LDS.128 R20, [R160] ;  /* 0x00000000a0147984 */ /* 0x000ea80000000c00 */
[----:B---3--:R-:W-:Y:S04]  /*ad330*/  STL.64 [R1+0x770], R12 ;  /* 0x0007700c01007387 */ /* 0x008fe80000100a00 */
[----:B------:R-:W-:Y:S04]  /*ad340*/  STL.64 [R1+0x778], R14 ;  /* 0x0007780e01007387 */ /* 0x000fe80000100a00 */
[----:B------:R-:W3:Y:S04]  /*ad350*/  LDS.128 R12, [R160+0x1000] ;  /* 0x00100000a00c7984 */ /* 0x000ee80000000c00 */
[----:B-1----:R-:W-:Y:S04]  /*ad360*/  STL.64 [R1+0x9d0], R4 ;  /* 0x0009d00401007387 */ /* 0x002fe80000100a00 */
[----:B------:R-:W-:Y:S04]  /*ad370*/  STL.64 [R1+0x9d8], R6 ;  /* 0x0009d80601007387 */ /* 0x000fe80000100a00 */
[----:B------:R-:W1:Y:S04]  /*ad380*/  LDS.128 R4, [R160+0x2000] ;  /* 0x00200000a0047984 */ /* 0x000e680000000c00 */
[----:B--2---:R-:W-:Y:S04]  /*ad390*/  STL.64 [R1+0x50], R20 ;  /* 0x0000501401007387 */ /* 0x004fe80000100a00 */
[----:B------:R-:W-:Y:S04]  /*ad3a0*/  STL.64 [R1+0x58], R22 ;  /* 0x0000581601007387 */ /* 0x000fe80000100a00 */
[----:B------:R-:W2:Y:S04]  /*ad3b0*/  LDS.128 R20, [R160+0x3000] ;  /* 0x00300000a0147984 */ /* 0x000ea80000000c00 */
[----:B---3--:R-:W-:Y:S04]  /*ad3c0*/  STL.64 [R1+0x360], R12 ;  /* 0x0003600c01007387 */ /* 0x008fe80000100a00 */
[----:B------:R-:W-:Y:S04]  /*ad3d0*/  STL.64 [R1+0x368], R14 ;  /* 0x0003680e01007387 */ /* 0x000fe80000100a00 */
[----:B------:R-:W3:Y:S04]  /*ad3e0*/  LDS.128 R12, [R3] ;  /* 0x00000000030c7984 */ /* 0x000ee80000000c00 */
        /* <DEDUP_REMOVED lines=8> */
[----:B------:R-:W3:Y:S04]  /*ad470*/  LDS.128 R12, [R3+0x3000] ;  /* 0x00300000030c7984 */ /* 0x000ee80000000c00 */
[----:B-1----:R-:W-:Y:S04]  /*ad480*/  STL.64 [R1+0x380], R4 ;  /* 0x0003800401007387 */ /* 0x002fe80000100a00 */
[----:B------:R-:W-:Y:S04]  /*ad490*/  STL.64 [R1+0x388], R6 ;  /* 0x0003880601007387 */ /* 0x000fe80000100a00 */
[----:B------:R-:W1:Y:S04]  /*ad4a0*/  LDS.128 R4, [R252] ;  /* 0x00000000fc047984 */ /* 0x000e680000000c00 */
        /* <DEDUP_REMOVED lines=11> */
[----:B------:R-:W-:Y:S06]  /*ad560*/  BAR.SYNC.DEFER_BLOCKING 0x0 ;  /* 0x0000000000007b1d */ /* 0x000fec0000010000 */
[----:B---3--:R-:W-:Y:S04]  /*ad570*/  STL.64 [R1+0x8d0], R12 ;  /* 0x0008d00c01007387 */ /* 0x008fe80000100a00 */
[----:B------:R-:W-:Y:S04]  /*ad580*/  STL.64 [R1+0x8d8], R14 ;  /* 0x0008d80e01007387 */ /* 0x000fe80000100a00 */
[----:B-1----:R1:W-:Y:S04]  /*ad590*/  STL.64 [R1+0xb00], R4 ;  /* 0x000b000401007387 */ /* 0x0023e80000100a00 */
[----:B------:R2:W-:Y:S04]  /*ad5a0*/  STL.64 [R1+0xb08], R6 ;  /* 0x000b080601007387 */ /* 0x0005e80000100a00 */
        /* <DEDUP_REMOVED lines=15> */
[----:B----4-:R1:W-:Y:S04]  /*ad6a0*/  STS.128 [R2], R28 ;  /* 0x0000001c02007388 */ /* 0x0103e80000000c00 */
[----:B------:R-:W4:Y:S04]  /*ad6b0*/  LDL.LU R27, [R1+0x1424] ;  /* 0x00142400011b7983 */ /* 0x000f280000300800 */
[----:B-1----:R-:W4:Y:S04]  /*ad6c0*/  LDL.LU R28, [R1+0x1438] ;  /* 0x00143800011c7983 */ /* 0x002f280000300800 */
[----:B------:R-:W4:Y:S04]  /*ad6d0*/  LDL.LU R29, [R1+0x143c] ;  /* 0x00143c00011d7983 */ /* 0x000f280000300800 */
[----:B------:R-:W4:Y:S04]  /*ad6e0*/  LDL.LU R30, [R1+0x1428] ;  /* 0x00142800011e7983 */ /* 0x000f280000300800 */
[----:B------:R-:W4:Y:S04]  /*ad6f0*/  LDL.LU R31, [R1+0x142c] ;  /* 0x00142c00011f7983 */ /* 0x000f280000300800 */
[----:B---3--:R1:W-:Y:S04]  /*ad700*/  STS.128 [R2+0x80], R4 ;  /* 0x0000800402007388 */ /* 0x0083e80000000c00 */
[----:B-1----:R-:W3:Y:S04]  /*ad710*/  LDL.LU R4, [R1+0x12d0] ;  /* 0x0012d00001047983 */ /* 0x002ee80000300800 */
[----:B------:R-:W3:Y:S04]  /*ad720*/  LDL.LU R5, [R1+0x12d4] ;  /* 0x0012d40001057983 */ /* 0x000ee80000300800 */
[----:B------:R-:W3:Y:S04]  /*ad730*/  LDL.LU R6, [R1+0x12c0] ;  /* 0x0012c00001067983 */ /* 0x000ee80000300800 */
[----:B--2---:R1:W-:Y:S04]  /*ad740*/  STS.128 [R2+0x200], R12 ;  /* 0x0002000c02007388 */ /* 0x0043e80000000c00 */
[----:B------:R-:W3:Y:S04]  /*ad750*/  LDL.LU R7, [R1+0x12c4] ;  /* 0x0012c40001077983 */ /* 0x000ee80000300800 */
[----:B-1----:R-:W2:Y:S04]  /*ad760*/  LDL.LU R12, [R1+0x12d8] ;  /* 0x0012d800010c7983 */ /* 0x002ea80000300800 */
[----:B------:R-:W2:Y:S04]  /*ad770*/  LDL.LU R13, [R1+0x12dc] ;  /* 0x0012dc00010d7983 */ /* 0x000ea80000300800 */
[----:B------:R-:W2:Y:S04]  /*ad780*/  LDL.LU R14, [R1+0x12c8] ;  /* 0x0012c800010e7983 */ /* 0x000ea80000300800 */
[----:B------:R-:W2:Y:S04]  /*ad790*/  LDL.LU R15, [R1+0x12cc] ;  /* 0x0012cc00010f7983 */ /* 0x000ea80000300800 */
[----:B------:R1:W-:Y:S04]  /*ad7a0*/  STS.128 [R2+0x280], R20 ;  /* 0x0002801402007388 */ /* 0x0003e80000000c00 */
[----:B----4-:R4:W-:Y:S04]  /*ad7b0*/  STS.128 [R2+0x400], R24 ;  /* 0x0004001802007388 */ /* 0x0109e80000000c00 */
[----:B-1----:R-:W2:Y:S04]  /*ad7c0*/  LDL.LU R20, [R1+0x11d0] ;  /* 0x0011d00001147983 */ /* 0x002ea80000300800 */
[----:B------:R-:W2:Y:S04]  /*ad7d0*/  LDL.LU R21, [R1+0x11d4] ;  /* 0x0011d40001157983 */ /* 0x000ea80000300800 */
[----:B------:R-:W2:Y:S04]  /*ad7e0*/  LDL.LU R22, [R1+0x11c0] ;  /* 0x0011c00001167983 */ /* 0x000ea80000300800 */
[----:B------:R-:W2:Y:S04]  /*ad7f0*/  LDL.LU R23, [R1+0x11c4] ;  /* 0x0011c40001177983 */ /* 0x000ea80000300800 */
[----:B----4-:R-:W4:Y:S04]  /*ad800*/  LDL.LU R24, [R1+0x11d8] ;  /* 0x0011d80001187983 */ /* 0x010f280000300800 */
[----:B------:R-:W4:Y:S04]  /*ad810*/  LDL.LU R25, [R1+0x11dc] ;  /* 0x0011dc0001197983 */ /* 0x000f280000300800 */
[----:B------:R-:W4:Y:S04]  /*ad820*/  LDL.LU R26, [R1+0x11c8] ;  /* 0x0011c800011a7983 */ /* 0x000f280000300800 */
[----:B------:R1:W-:Y:S04]  /*ad830*/  STS.128 [R2+0x480], R28 ;  /* 0x0004801c02007388 */ /* 0x0003e80000000c00 */
[----:B------:R-:W4:Y:S04]  /*ad840*/  LDL.LU R27, [R1+0x11cc] ;  /* 0x0011cc00011b7983 */ /* 0x000f280000300800 */
[----:B-1----:R-:W4:Y:S04]  /*ad850*/  LDL.LU R28, [R1+0x1070] ;  /* 0x00107000011c7983 */ /* 0x002f280000300800 */
[----:B------:R-:W4:Y:S04]  /*ad860*/  LDL.LU R29, [R1+0x1074] ;  /* 0x00107400011d7983 */ /* 0x000f280000300800 */
[----:B------:R-:W4:Y:S04]  /*ad870*/  LDL.LU R30, [R1+0x1060] ;  /* 0x00106000011e7983 */ /* 0x000f280000300800 */
[----:B------:R-:W4:Y:S04]  /*ad880*/  LDL.LU R31, [R1+0x1064] ;  /* 0x00106400011f7983 */ /* 0x000f280000300800 */
[----:B---3--:R-:W-:Y:S04]  /*ad890*/  STS.128 [R2+0x600], R4 ;  /* 0x0006000402007388 */ /* 0x008fe80000000c00 */
[----:B--2---:R1:W-:Y:S04]  /*ad8a0*/  STS.128 [R2+0x680], R12 ;  /* 0x0006800c02007388 */ /* 0x0043e80000000c00 */
        /* <DEDUP_REMOVED lines=27> */
[----:B------:R-:W3:Y:S04]  /*ada60*/  LDL.LU R7, [R1+0xe54] ;  /* 0x000e540001077983 */ /* 0x000ee80000300800 */
[----:B--2---:R-:W-:Y:S04]  /*ada70*/  STS.128 [R2+0xa80], R12 ;  /* 0x000a800c02007388 */ /* 0x004fe80000000c00 */
[----:B------:R-:W-:Y:S04]  /*ada80*/  STS.128 [R2+0xc80], R20 ;  /* 0x000c801402007388 */ /* 0x000fe80000000c00 */
[----:B----4-:R-:W-:Y:S04]  /*ada90*/  STS.128 [R2+0xe00], R24 ;  /* 0x000e001802007388 */ /* 0x010fe80000000c00 */
[----:B------:R-:W-:Y:S04]  /*adaa0*/  STS.128 [R2+0xe80], R28 ;  /* 0x000e801c02007388 */ /* 0x000fe80000000c00 */
[----:B------:R-:W-:Y:S06]  /*adab0*/  BAR.SYNC.DEFER_BLOCKING 0x0 ;  /* 0x0000000000007b1d */ /* 0x000fec0000010000 */
[----:B------:R-:W1:Y:S04]  /*adac0*/  LDS.128 R12, [R0] ;  /* 0x00000000000c7984 */ /* 0x000e680000000c00 */
[----:B------:R-:W2:Y:S04]  /*adad0*/  LDS.128 R24, [R0+0x1000] ;  /* 0x0010000000187984 */ /* 0x000ea80000000c00 */
[----:B------:R-:W4:Y:S04]  /*adae0*/  LDS.128 R20, [R0+0x2000] ;  /* 0x0020000000147984 */ /* 0x000f280000000c00 */
[----:B-1----:R-:W-:Y:S04]  /*adaf0*/  STL.64 [R1+0xdc0], R12 ;  /* 0x000dc00c01007387 */ /* 0x002fe80000100a00 */
[----:B------:R-:W-:Y:S04]  /*adb00*/  STL.64 [R1+0xdc8], R14 ;  /* 0x000dc80e01007387 */ /* 0x000fe80000100a00 */
[----:B------:R-:W1:Y:S04]  /*adb10*/  LDS.128 R12, [R0+0x3000] ;  /* 0x00300000000c7984 */ /* 0x000e680000000c00 */
[----:B--2---:R-:W-:Y:S04]  /*adb20*/  STL.64 [R1+0xe40], R24 ;  /* 0x000e401801007387 */ /* 0x004fe80000100a00 */
[----:B------:R-:W-:Y:S04]  /*adb30*/  STL.64 [R1+0xe48], R26 ;  /* 0x000e481a01007387 */ /* 0x000fe80000100a00 */
[----:B------:R-:W2:Y:S04]  /*adb40*/  LDS.128 R24, [R160] ;  /* 0x00000000a0187984 */ /* 0x000ea80000000c00 */
[----:B----4-:R-:W-:Y:S04]  /*adb50*/  STL.64 [R1+0xe80], R20 ;  /* 0x000e801401007387 */ /* 0x010fe80000100a00 */
[----:B------:R-:W-:Y:S04]  /*adb60*/  STL.64 [R1+0xe88], R22 ;  /* 0x000e881601007387 */ /* 0x000fe80000100a00 */
[----:B------:R-:W4:Y:S04]  /*adb70*/  LDS.128 R20, [R160+0x1000] ;  /* 0x00100000a0147984 */ /* 0x000f280000000c00 */
[----:B-1----:R-:W-:Y:S04]  /*adb80*/  STL.64 [R1+0xe70], R12 ;  /* 0x000e700c01007387 */ /* 0x002fe80000100a00 */
[----:B------:R-:W-:Y:S04]  /*adb90*/  STL.64 [R1+0xe78], R14 ;  /* 0x000e780e01007387 */ /* 0x000fe80000100a00 */
[----:B------:R-:W1:Y:S04]  /*adba0*/  LDS.128 R12, [R160+0x2000] ;  /* 0x00200000a00c7984 */ /* 0x000e680000000c00 */
[----:B--2---:R-:W-:Y:S04]  /*adbb0*/  STL.64 [R1+0xde0], R24 ;  /* 0x000de01801007387 */ /* 0x004fe80000100a00 */
[----:B------:R-:W-:Y:S04]  /*adbc0*/  STL.64 [R1+0xde8], R26 ;  /* 0x000de81a01007387 */ /* 0x000fe80000100a00 */
[----:B------:R-:W2:Y:S04]  /*adbd0*/  LDS.128 R24, [R160+0x3000] ;  /* 0x00300000a0187984 */ /* 0x000ea80000000c00 */
[----:B----4-:R-:W-:Y:S04]  /*adbe0*/  STL.64 [R1+0xe60], R20 ;  /* 0x000e601401007387 */ /* 0x010fe80000100a00 */
[----:B------:R-:W-:Y:S04]  /*adbf0*/  STL.64 [R1+0xe68], R22 ;  /* 0x000e681601007387 */ /* 0x000fe80000100a00 */
[----:B------:R-:W4:Y:S04]  /*adc00*/  LDS.128 R20, [R3] ;  /* 0x0000000003147984 */ /* 0x000f280000000c00 */
        /* <DEDUP_REMOVED lines=8> */
[----:B------:R-:W4:Y:S04]  /*adc90*/  LDS.128 R20, [R3+0x3000] ;  /* 0x0030000003147984 */ /* 0x000f280000000c00 */
[----:B-1----:R-:W-:Y:S04]  /*adca0*/  STL.64 [R1+0xe10], R12 ;  /* 0x000e100c01007387 */ /* 0x002fe80000100a00 */
[----:B------:R-:W-:Y:S04]  /*adcb0*/  STL.64 [R1+0xe18], R14 ;  /* 0x000e180e01007387 */ /* 0x000fe80000100a00 */
[----:B------:R-:W1:Y:S04]  /*adcc0*/  LDS.128 R12, [R252] ;  /* 0x00000000fc0c7984 */ /* 0x000e680000000c00 */
        /* <DEDUP_REMOVED lines=8> */
[----:B------:R-:W1:Y:S04]  /*add50*/  LDS.128 R12, [R252+0x3000] ;  /* 0x00300000fc0c7984 */ /* 0x000e680000000c00 */
[----:B------:R-:W-:Y:S06]  /*add60*/  BAR.SYNC.DEFER_BLOCKING 0x0 ;  /* 0x0000000000007b1d */ /* 0x000fec0000010000 */
[----:B--2---:R-:W-:Y:S04]  /*add70*/  STL.64 [R1+0xce0], R24 ;  /* 0x000ce01801007387 */ /* 0x004fe80000100a00 */
[----:B------:R-:W-:Y:S04]  /*add80*/  STL.64 [R1+0xce8], R26 ;  /* 0x000ce81a01007387 */ /* 0x000fe80000100a00 */
[----:B----4-:R-:W-:Y:S04]  /*add90*/  STL.64 [R1+0xbe0], R20 ;  /* 0x000be01401007387 */ /* 0x010fe80000100a00 */
[----:B------:R-:W-:Y:S04]  /*adda0*/  STL.64 [R1+0xbe8], R22 ;  /* 0x000be81601007387 */ /* 0x000fe80000100a00 */
[----:B---3--:R-:W-:Y:S04]  /*addb0*/  STS.128 [R2], R4 ;  /* 0x0000000402007388 */ /* 0x008fe80000000c00 */
        /* <DEDUP_REMOVED lines=27> */
[----:B----4-:R1:W-:Y:S04]  /*adf70*/  STS.128 [R2+0x280], R20 ;  /* 0x0002801402007388 */ /* 0x0103e80000000c00 */
[----:B------:R-:W2:Y:S04]  /*adf80*/  LDL.LU R7, [R1+0xbc4] ;  /* 0x000bc40001077983 */ /* 0x000ea80000300800 */
[----:B-1----:R-:W3:Y:S04]  /*adf90*/  LDL.LU R20, [R1+0xbd8] ;  /* 0x000bd80001147983 */ /* 0x002ee80000300800 */
[----:B------:R-:W3:Y:S04]  /*adfa0*/  LDL.LU R21, [R1+0xbdc] ;  /* 0x000bdc0001157983 */ /* 0x000ee80000300800 */
[----:B------:R-:W3:Y:S04]  /*adfb0*/  LDL.LU R22, [R1+0xbc8] ;  /* 0x000bc80001167983 */ /* 0x000ee80000300800 */
[----:B------:R-:W3:Y:S04]  /*adfc0*/  LDL.LU R23, [R1+0xbcc] ;  /* 0x000bcc0001177983 */ /* 0x000ee80000300800 */
[----:B------:R-:W4:Y:S04]  /*adfd0*/  LDL.LU R12, [R1+0xd00] ;  /* 0x000d0000010c7983 */ /* 0x000f280000300800 */
[----:B------:R-:W4:Y:S04]  /*adfe0*/  LDL.LU R13, [R1+0xd04] ;  /* 0x000d0400010d7983 */ /* 0x000f280000300800 */
[----:B------:R-:W4:Y:S04]  /*adff0*/  LDL.LU R14, [R1+0xd10] ;  /* 0x000d1000010e7983 */ /* 0x000f280000300800 */
[----:B------:R-:W4:Y:S04]  /*ae000*/  LDL.LU R15, [R1+0xd14] ;  /* 0x000d1400010f7983 */ /* 0x000f280000300800 */
[----:B------:R1:W-:Y:S04]  /*ae010*/  STS.128 [R2+0x400], R24 ;  /* 0x0004001802007388 */ /* 0x0003e80000000c00 */
[----:B------:R1:W-:Y:S04]  /*ae020*/  STS.128 [R2+0x480], R28 ;  /* 0x0004801c02007388 */ /* 0x0003e80000000c00 */
        /* <DEDUP_REMOVED lines=8> */
[----:B--2---:R-:W-:Y:S04]  /*ae0b0*/  STS.128 [R2+0x600], R4 ;  /* 0x0006000402007388 */ /* 0x004fe80000000c00 */
[----:B---3--:R-:W-:Y:S04]  /*ae0c0*/  STS.128 [R2+0x680], R20 ;  /* 0x0006801402007388 */ /* 0x008fe80000000c00 */
[----:B----4-:R1:W-:Y:S04]  /*ae0d0*/  STS.128 [R2+0x800], R12 ;  /* 0x0008000c02007388 */ /* 0x0103e80000000c00 */
        /* <DEDUP_REMOVED lines=13> */
[----:B------:R1:W-:Y:S02]  /*ae1b0*/  STS.128 [R2+0xa00], R28 ;  /* 0x000a001c02007388 */ /* 0x0003e40000000c00 */
[----:B-1----:R-:W-:Y:S01]  /*ae1c0*/  IMAD.MOV.U32 R26, RZ, RZ, R224 ;  /* 0x000000ffff1a7224 */ /* 0x002fe200078e00e0 */
[----:B------:R-:W-:Y:S01]  /*ae1d0*/  MOV R27, R225 ;  /* 0x000000e1001b7202 */ /* 0x000fe20000000f00 */
[----:B------:R-:W-:-:S02]  /*ae1e0*/  IMAD.MOV.U32 R24, RZ, RZ, R8 ;  /* 0x000000ffff187224 */ /* 0x000fc400078e0008 */
[----:B------:R-:W-:Y:S01]  /*ae1f0*/  IMAD.MOV.U32 R25, RZ, RZ, R9 ;  /* 0x000000ffff197224 */ /* 0x000fe200078e0009 */
[----:B------:R-:W4:Y:S01]  /*ae200*/  LDL.LU R28, [R1+0x15f0] ;  /* 0x0015f000011c7983 */ /* 0x000f220000300800 */
        /* <DEDUP_REMOVED lines=9> */
[----:B----4-:R-:W-:Y:S04]  /*ae2a0*/  STS.128 [R2+0xc80], R20 ;  /* 0x000c801402007388 */ /* 0x010fe80000000c00 */
[----:B------:R-:W-:Y:S06]  /*ae2b0*/  BAR.SYNC.DEFER_BLOCKING 0x0 ;  /* 0x0000000000007b1d */ /* 0x000fec0000010000 */
[----:B------:R-:W1:Y:S04]  /*ae2c0*/  LDS.128 R12, [R0] ;  /* 0x00000000000c7984 */ /* 0x000e680000000c00 */
[----:B------:R-:W2:Y:S04]  /*ae2d0*/  LDS.128 R8, [R0+0x1000] ;  /* 0x0010000000087984 */ /* 0x000ea80000000c00 */
[----:B------:R-:W3:Y:S04]  /*ae2e0*/  LDS.128 R4, [R0+0x2000] ;  /* 0x0020000000047984 */ /* 0x000ee80000000c00 */
[----:B------:R-:W-:Y:S04]  /*ae2f0*/  LDS.128 R248, [R3+0x1000] ;  /* 0x0010000003f87984 */ /* 0x000fe80000000c00 */
[----:B------:R-:W-:Y:S04]  /*ae300*/  LDS.128 R244, [R3+0x2000] ;  /* 0x0020000003f47984 */ /* 0x000fe80000000c00 */
[----:B------:R-:W-:Y:S04]  /*ae310*/  LDS.128 R240, [R3+0x3000] ;  /* 0x0030000003f07984 */ /* 0x000fe80000000c00 */
[----:B------:R-:W-:Y:S04]  /*ae320*/  LDS.128 R236, [R252] ;  /* 0x00000000fcec7984 */ /* 0x000fe80000000c00 */
[----:B------:R-:W-:Y:S04]  /*ae330*/  LDS.128 R232, [R252+0x1000] ;  /* 0x00100000fce87984 */ /* 0x000fe80000000c00 */
[----:B------:R-:W-:Y:S04]  /*ae340*/  LDS.128 R228, [R252+0x2000] ;  /* 0x00200000fce47984 */ /* 0x000fe80000000c00 */
[----:B------:R-:W-:Y:S04]  /*ae350*/  LDS.128 R224, [R252+0x3000] ;  /* 0x00300000fce07984 */ /* 0x000fe80000000c00 */
        /* <DEDUP_REMOVED lines=18> */
[----:B------:R-:W-:Y:S06]  /*ae480*/  BAR.SYNC.DEFER_BLOCKING 0x0 ;  /* 0x0000000000007b1d */ /* 0x000fec0000010000 */
[----:B-1----:R-:W-:Y:S04]  /*ae490*/  STL.64 [R1+0x20], R12 ;  /* 0x0000200c01007387 */ /* 0x002fe80000100a00 */
[----:B------:R-:W-:Y:S04]  /*ae4a0*/  STL.64 [R1+0x28], R14 ;  /* 0x0000280e01007387 */ /* 0x000fe80000100a00 */
[----:B--2---:R1:W-:Y:S04]  /*ae4b0*/  STL.64 [R1+0x10], R8 ;  /* 0x0000100801007387 */ /* 0x0043e80000100a00 */
[----:B------:R2:W-:Y:S04]  /*ae4c0*/  STL.64 [R1+0x18], R10 ;  /* 0x0000180a01007387 */ /* 0x0005e80000100a00 */
[----:B---3--:R3:W-:Y:S04]  /*ae4d0*/  STL.64 [R1], R4 ;  /* 0x0000000401007387 */ /* 0x0087e80000100a00 */
[----:B------:R2:W-:Y:S04]  /*ae4e0*/  STL.64 [R1+0x8], R6 ;  /* 0x0000080601007387 */ /* 0x0005e80000100a00 */
[----:B-1----:R-:W4:Y:S04]  /*ae4f0*/  LDL.LU R8, [R1+0x15f8] ;  /* 0x0015f80001087983 */ /* 0x002f280000300800 */
[----:B------:R-:W4:Y:S04]  /*ae500*/  LDL.LU R9, [R1+0x15fc] ;  /* 0x0015fc0001097983 */ /* 0x000f280000300800 */
[----:B--2---:R-:W4:Y:S04]  /*ae510*/  LDL.LU R10, [R1+0x15e8] ;  /* 0x0015e800010a7983 */ /* 0x004f280000300800 */
[----:B------:R-:W4:Y:S04]  /*ae520*/  LDL.LU R11, [R1+0x15ec] ;  /* 0x0015ec00010b7983 */ /* 0x000f280000300800 */
[----:B---3--:R-:W2:Y:S04]  /*ae530*/  LDL.LU R4, [R1+0x1500] ;  /* 0x0015000001047983 */ /* 0x008ea80000300800 */
        /* <DEDUP_REMOVED lines=15> */
[----:B----4-:R-:W-:Y:S04]  /*ae630*/  STS.128 [R2+0x80], R8 ;  /* 0x0000800802007388 */ /* 0x010fe80000000c00 */
[----:B--2---:R1:W-:Y:S04]  /*ae640*/  STS.128 [R2+0x200], R4 ;  /* 0x0002000402007388 */ /* 0x0043e80000000c00 */
[----:B-1----:R-:W2:Y:S04]  /*ae650*/  LDL.LU R4, [R1+0x1350] ;  /* 0x0013500001047983 */ /* 0x002ea80000300800 */
[----:B------:R-:W2:Y:S04]  /*ae660*/  LDL.LU R5, [R1+0x1354] ;  /* 0x0013540001057983 */ /* 0x000ea80000300800 */
[----:B------:R-:W2:Y:S04]  /*ae670*/  LDL.LU R6, [R1+0x1320] ;  /* 0x0013200001067983 */ /* 0x000ea80000300800 */
[----:B---3--:R1:W-:Y:S04]  /*ae680*/  STS.128 [R2+0x280], R12 ;  /* 0x0002800c02007388 */ /* 0x0083e80000000c00 */
        /* <DEDUP_REMOVED lines=32> */
[----:B------:R1:W-:Y:S04]  /*ae890*/  STS.128 [R2+0x880], R20 ;  /* 0x0008801402007388 */ /* 0x0003e80000000c00 */
[----:B------:R-:W4:Y:S04]  /*ae8a0*/  LDL.LU R15, [R1+0x60c] ;  /* 0x00060c00010f7983 */ /* 0x000f280000300800 */
        /* <DEDUP_REMOVED lines=10> */
[----:B------:R1:W5:Y:S04]  /*ae950*/  LDL.LU R56, [R1+0x7f0] ;  /* 0x0007f00001387983 */ /* 0x0003680000300800 */
[----:B------:R1:W5:Y:S04]  /*ae960*/  LDL.LU R57, [R1+0x7f4] ;  /* 0x0007f40001397983 */ /* 0x0003680000300800 */
[----:B------:R1:W5:Y:S04]  /*ae970*/  LDL.LU R58, [R1+0x7e0] ;  /* 0x0007e000013a7983 */ /* 0x0003680000300800 */
[----:B------:R1:W5:Y:S04]  /*ae980*/  LDL.LU R59, [R1+0x7e4] ;  /* 0x0007e400013b7983 */ /* 0x0003680000300800 */
[----:B------:R1:W-:Y:S04]  /*ae990*/  STS.128 [R2], R28 ;  /* 0x0000001c02007388 */ /* 0x0003e80000000c00 */
[----:B--2---:R1:W-:Y:S04]  /*ae9a0*/  STS.128 [R2+0xa80], R8 ;  /* 0x000a800802007388 */ /* 0x0043e80000000c00 */
[----:B----4-:R1:W-:Y:S04]  /*ae9b0*/  STS.128 [R2+0xc80], R12 ;  /* 0x000c800c02007388 */ /* 0x0103e80000000c00 */
[----:B---3--:R1:W-:Y:S04]  /*ae9c0*/  STS.128 [R2+0xe00], R20 ;  /* 0x000e001402007388 */ /* 0x0083e80000000c00 */
[----:B------:R1:W-:Y:S04]  /*ae9d0*/  STS.128 [R2+0xe80], R24 ;  /* 0x000e801802007388 */ /* 0x0003e80000000c00 */
[----:B------:R1:W-:Y:S02]  /*ae9e0*/  STS.128 [R2+0xc00], R4 ;  /* 0x000c000402007388 */ /* 0x0003e40000000c00 */
[----:B------:R-:W-:Y:S06]  /*ae9f0*/  BAR.SYNC.DEFER_BLOCKING 0x0 ;  /* 0x0000000000007b1d */ /* 0x000fec0000010000 */
[----:B------:R-:W2:Y:S04]  /*aea00*/  LDL.LU R60, [R1+0x7f8] ;  /* 0x0007f800013c7983 */ /* 0x000ea80000300800 */
[----:B------:R-:W2:Y:S04]  /*aea10*/  LDL.LU R61, [R1+0x7fc] ;  /* 0x0007fc00013d7983 */ /* 0x000ea80000300800 */
[----:B------:R-:W2:Y:S04]  /*aea20*/  LDL.LU R62, [R1+0x7e8] ;  /* 0x0007e800013e7983 */ /* 0x000ea80000300800 */
[----:B------:R-:W2:Y:S04]  /*aea30*/  LDL.LU R63, [R1+0x7ec] ;  /* 0x0007ec00013f7983 */ /* 0x000ea80000300800 */
[----:B------:R-:W3:Y:S04]  /*aea40*/  LDS.128 R220, [R0] ;  /* 0x0000000000dc7984 */ /* 0x000ee80000000c00 */
[----:B------:R-:W-:Y:S04]  /*aea50*/  LDS.128 R216, [R0+0x1000] ;  /* 0x0010000000d87984 */ /* 0x000fe80000000c00 */
[----:B------:R-:W-:Y:S04]  /*aea60*/  LDS.128 R212, [R0+0x2000] ;  /* 0x0020000000d47984 */ /* 0x000fe80000000c00 */
[----:B------:R-:W-:Y:S04]  /*aea70*/  LDS.128 R196, [R0+0x3000] ;  /* 0x0030000000c47984 */ /* 0x000fe80000000c00 */
[----:B------:R-:W-:Y:S04]  /*aea80*/  LDS.128 R52, [R160] ;  /* 0x00000000a0347984 */ /* 0x000fe80000000c00 */
[----:B------:R-:W-:Y:S04]  /*aea90*/  LDS.128 R40, [R160+0x1000] ;  /* 0x00100000a0287984 */ /* 0x000fe80000000c00 */
[----:B-1----:R-:W-:Y:S04]  /*aeaa0*/  LDS.128 R28, [R160+0x2000] ;  /* 0x00200000a01c7984 */ /* 0x002fe80000000c00 */
[----:B------:R-:W-:Y:S04]  /*aeab0*/  LDS.128 R12, [R160+0x3000] ;  /* 0x00300000a00c7984 */ /* 0x000fe80000000c00 */
[----:B------:R-:W-:Y:S04]  /*aeac0*/  LDS.128 R48, [R3] ;  /* 0x0000000003307984 */ /* 0x000fe80000000c00 */
[----:B------:R-:W-:Y:S04]  /*aead0*/  LDS.128 R36, [R3+0x1000] ;  /* 0x0010000003247984 */ /* 0x000fe80000000c00 */
[----:B------:R-:W-:Y:S04]  /*aeae0*/  LDS.128 R24, [R3+0x2000] ;  /* 0x0020000003187984 */ /* 0x000fe80000000c00 */
[----:B------:R-:W-:Y:S04]  /*aeaf0*/  LDS.128 R8, [R3+0x3000] ;  /* 0x0030000003087984 */ /* 0x000fe80000000c00 */
[----:B------:R-:W-:Y:S04]  /*aeb00*/  LDS.128 R44, [R252] ;  /* 0x00000000fc2c7984 */ /* 0x000fe80000000c00 */
[----:B------:R-:W-:Y:S04]  /*aeb10*/  LDS.128 R32, [R252+0x1000] ;  /* 0x00100000fc207984 */ /* 0x000fe80000000c00 */
[----:B------:R-:W-:Y:S04]  /*aeb20*/  LDS.128 R20, [R252+0x2000] ;  /* 0x00200000fc147984 */ /* 0x000fe80000000c00 */
[----:B------:R-:W-:Y:S04]  /*aeb30*/  LDS.128 R4, [R252+0x3000] ;  /* 0x00300000fc047984 */ /* 0x000fe80000000c00 */
[----:B------:R-:W-:Y:S06]  /*aeb40*/  BAR.SYNC.DEFER_BLOCKING 0x0 ;  /* 0x0000000000007b1d */ /* 0x000fec0000010000 */
[----:B-----5:R1:W-:Y:S04]  /*aeb50*/  STS.128 [R2], R56 ;  /* 0x0000003802007388 */ /* 0x0203e80000000c00 */
[----:B-1----:R-:W4:Y:S04]  /*aeb60*/  LDL.LU R56, [R1+0x910] ;  /* 0x0009100001387983 */ /* 0x002f280000300800 */
        /* <DEDUP_REMOVED lines=15> */
[----:B--2---:R-:W-:Y:S04]  /*aec60*/  STS.128 [R2+0x80], R60 ;  /* 0x0000803c02007388 */ /* 0x004fe80000000c00 */
[----:B----4-:R1:W-:Y:S04]  /*aec70*/  STS.128 [R2+0x200], R56 ;  /* 0x0002003802007388 */ /* 0x0103e80000000c00 */
        /* <DEDUP_REMOVED lines=52> */
[----:B--2---:R-:W-:Y:S04]  /*aefc0*/  STS.128 [R2+0xa80], R60 ;  /* 0x000a803c02007388 */ /* 0x004fe80000000c00 */
[----:B---3--:R-:W-:Y:S04]  /*aefd0*/  STS.128 [R2+0xc00], R56 ;  /* 0x000c003802007388 */ /* 0x008fe80000000c00 */
[----:B----4-:R-:W-:Y:S04]  /*aefe0*/  STS.128 [R2+0xc80], R64 ;  /* 0x000c804002007388 */ /* 0x010fe80000000c00 */
[----:B------:R-:W-:Y:S06]  /*aeff0*/  BAR.SYNC.DEFER_BLOCKING 0x0 ;  /* 0x0000000000007b1d */ /* 0x000fec0000010000 */
[----:B------:R-:W1:Y:S04]  /*af000*/  LDS.128 R120, [R0] ;  /* 0x0000000000787984 */ /* 0x000e680000000c00 */
[----:B------:R-:W-:Y:S04]  /*af010*/  LDS.128 R100, [R0+0x1000] ;  /* 0x0010000000647984 */ /* 0x000fe80000000c00 */
[----:B------:R-:W-:Y:S04]  /*af020*/  LDS.128 R84, [R0+0x2000] ;  /* 0x0020000000547984 */ /* 0x000fe80000000c00 */
[----:B------:R-:W-:Y:S04]  /*af030*/  LDS.128 R68, [R0+0x3000] ;  /* 0x0030000000447984 */ /* 0x000fe80000000c00 */
[----:B------:R-:W2:Y:S04]  /*af040*/  LDS.128 R112, [R160] ;  /* 0x00000000a0707984 */ /* 0x000ea80000000c00 */
[----:B------:R-:W-:Y:S04]  /*af050*/  LDS.128 R96, [R160+0x1000] ;  /* 0x00100000a0607984 */ /* 0x000fe80000000c00 */
[----:B------:R-:W-:Y:S04]  /*af060*/  LDS.128 R80, [R160+0x2000] ;  /* 0x00200000a0507984 */ /* 0x000fe80000000c00 */
[----:B------:R-:W-:Y:S04]  /*af070*/  LDS.128 R64, [R160+0x3000] ;  /* 0x00300000a0407984 */ /* 0x000fe80000000c00 */
[----:B------:R-:W3:Y:S04]  /*af080*/  LDS.128 R108, [R3] ;  /* 0x00000000036c7984 */ /* 0x000ee80000000c00 */
[----:B------:R-:W-:Y:S04]  /*af090*/  LDS.128 R92, [R3+0x1000] ;  /* 0x00100000035c7984 */ /* 0x000fe80000000c00 */
[----:B------:R-:W-:Y:S04]  /*af0a0*/  LDS.128 R76, [R3+0x2000] ;  /* 0x00200000034c7984 */ /* 0x000fe80000000c00 */
[----:B------:R-:W-:Y:S04]  /*af0b0*/  LDS.128 R60, [R3+0x3000] ;  /* 0x00300000033c7984 */ /* 0x000fe80000000c00 */
[----:B------:R-:W4:Y:S04]  /*af0c0*/  LDS.128 R104, [R252] ;  /* 0x00000000fc687984 */ /* 0x000f280000000c00 */
[----:B------:R-:W1:Y:S04]  /*af0d0*/  LDS.128 R88, [R252+0x1000] ;  /* 0x00100000fc587984 */ /* 0x000e680000000c00 */
[----:B------:R-:W1:Y:S04]  /*af0e0*/  LDS.128 R72, [R252+0x2000] ;  /* 0x00200000fc487984 */ /* 0x000e680000000c00 */
[----:B------:R-:W1:Y:S04]  /*af0f0*/  LDS.128 R56, [R252+0x3000] ;  /* 0x00300000fc387984 */ /* 0x000e680000000c00 */
[----:B------:R-:W-:Y:S06]  /*af100*/  BAR.SYNC.DEFER_BLOCKING 0x0 ;  /* 0x0000000000007b1d */ /* 0x000fec0000010000 */
[----:B------:R1:W-:Y:S04]  /*af110*/  STS.128 [R2], R124 ;  /* 0x0000007c02007388 */ /* 0x0003e80000000c00 */
        /* <DEDUP_REMOVED lines=35> */
[----:B----4-:R1:W-:Y:S04]  /*af350*/  STS.128 [R2+0x400], R136 ;  /* 0x0004008802007388 */ /* 0x0103e80000000c00 */
[----:B------:R4:W-:Y:S04]  /*af360*/  STS.128 [R2+0x480], R140 ;  /* 0x0004808c02007388 */ /* 0x0009e80000000c00 */
        /* <DEDUP_REMOVED lines=22> */
[----:B-1----:R-:W3:Y:S04]  /*af4d0*/  LDL.LU R128, [R1+0x700] ;  /* 0x0007000001807983 */ /* 0x002ee80000300800 */
[----:B------:R-:W3:Y:S04]  /*af4e0*/  LDL.LU R129, [R1+0x704] ;  /* 0x0007040001817983 */ /* 0x000ee80000300800 */
[----:B------:R-:W3:Y:S04]  /*af4f0*/  LDL.LU R130, [R1+0x820] ;  /* 0x0008200001827983 */ /* 0x000ee80000300800 */
[----:B------:R-:W3:Y:S04]  /*af500*/  LDL.LU R131, [R1+0x824] ;  /* 0x0008240001837983 */ /* 0x000ee80000300800 */
[----:B------:R1:W-:Y:S04]  /*af510*/  STS.128 [R2+0x680], R132 ;  /* 0x0006808402007388 */ /* 0x0003e80000000c00 */
        /* <DEDUP_REMOVED lines=14> */
[----:B------:R-:W-:Y:S04]  /*af600*/  STS.128 [R2+0x880], R136 ;  /* 0x0008808802007388 */ /* 0x000fe80000000c00 */
[----:B----4-:R-:W-:Y:S04]  /*af610*/  STS.128 [R2+0xa00], R140 ;  /* 0x000a008c02007388 */ /* 0x010fe80000000c00 */
[----:B------:R-:W-:Y:S04]  /*af620*/  STS.128 [R2+0xa80], R148 ;  /* 0x000a809402007388 */ /* 0x000fe80000000c00 */
[----:B------:R-:W-:Y:S04]  /*af630*/  STS.128 [R2+0xc00], R144 ;  /* 0x000c009002007388 */ /* 0x000fe80000000c00 */
[----:B------:R-:W-:Y:S04]  /*af640*/  STS.128 [R2+0xe80], R132 ;  /* 0x000e808402007388 */ /* 0x000fe80000000c00 */
[----:B------:R-:W-:Y:S06]  /*af650*/  BAR.SYNC.DEFER_BLOCKING 0x0 ;  /* 0x0000000000007b1d */ /* 0x000fec0000010000 */
[----:B------:R-:W-:Y:S04]  /*af660*/  LDS.128 R148, [R160] ;  /* 0x00000000a0947984 */ /* 0x000fe80000000c00 */
[----:B------:R-:W-:Y:S04]  /*af670*/  LDS.128 R152, [R160+0x1000] ;  /* 0x00100000a0987984 */ /* 0x000fe80000000c00 */
[----:B------:R-:W-:Y:S04]  /*af680*/  LDS.128 R156, [R160+0x2000] ;  /* 0x00200000a09c7984 */ /* 0x000fe80000000c00 */
[----:B------:R-:W1:Y:S04]  /*af690*/  LDS.128 R132, [R0] ;  /* 0x0000000000847984 */ /* 0x000e680000000c00 */
[----:B------:R-:W-:Y:S04]  /*af6a0*/  LDS.128 R136, [R0+0x1000] ;  /* 0x0010000000887984 */ /* 0x000fe80000000c00 */
[----:B------:R-:W-:Y:S04]  /*af6b0*/  LDS.128 R140, [R0+0x2000] ;  /* 0x00200000008c7984 */ /* 0x000fe80000000c00 */
[----:B------:R-:W-:Y:S04]  /*af6c0*/  LDS.128 R144, [R0+0x3000] ;  /* 0x0030000000907984 */ /* 0x000fe80000000c00 */
        /* <DEDUP_REMOVED lines=10> */
[----:B--2---:R2:W-:Y:S04]  /*af770*/  STS.128 [R2], R124 ;  /* 0x0000007c02007388 */ /* 0x0045e80000000c00 */
[----:B--2---:R-:W2:Y:S04]  /*af780*/  LDL.LU R124, [R1+0x960] ;  /* 0x00096000017c7983 */ /* 0x004ea80000300800 */
[----:B------:R-:W2:Y:S04]  /*af790*/  LDL.LU R125, [R1+0x964] ;  /* 0x00096400017d7983 */ /* 0x000ea80000300800 */
[----:B------:R-:W2:Y:S04]  /*af7a0*/  LDL.LU R126, [R1+0x950] ;  /* 0x00095000017e7983 */ /* 0x000ea80000300800 */
[----:B------:R-:W2:Y:S04]  /*af7b0*/  LDL.LU R127, [R1+0x954] ;  /* 0x00095400017f7983 */ /* 0x000ea80000300800 */
[----:B------:R-:W4:Y:S04]  /*af7c0*/  LDL.LU R200, [R1+0x968] ;  /* 0x0009680001c87983 */ /* 0x000f280000300800 */
[----:B------:R-:W4:Y:S04]  /*af7d0*/  LDL.LU R201, [R1+0x96c] ;  /* 0x00096c0001c97983 */ /* 0x000f280000300800 */
[----:B------:R-:W4:Y:S04]  /*af7e0*/  LDL.LU R202, [R1+0x958] ;  /* 0x0009580001ca7983 */ /* 0x000f280000300800 */
[----:B------:R-:W4:Y:S04]  /*af7f0*/  LDL.LU R203, [R1+0x95c] ;  /* 0x00095c0001cb7983 */ /* 0x000f280000300800 */
[----:B---3--:R3:W-:Y:S04]  /*af800*/  STS.128 [R2+0x80], R128 ;  /* 0x0000808002007388 */ /* 0x0087e80000000c00 */
        /* <DEDUP_REMOVED lines=13> */
[----:B----4-:R-:W-:Y:S04]  /*af8e0*/  STS.128 [R2+0x280], R200 ;  /* 0x000280c802007388 */ /* 0x010fe80000000c00 */
[----:B---3--:R2:W-:Y:S04]  /*af8f0*/  STS.128 [R2+0x400], R128 ;  /* 0x0004008002007388 */ /* 0x0085e80000000c00 */
[----:B--2---:R-:W2:Y:S04]  /*af900*/  LDL.LU R128, [R1+0xb98] ;  /* 0x000b980001807983 */ /* 0x004ea80000300800 */
        /* <DEDUP_REMOVED lines=16> */
[----:B------:R1:W-:Y:S04]  /*afa10*/  STS.128 [R2+0x600], R208 ;  /* 0x000600d002007388 */ /* 0x0003e80000000c00 */
[----:B-1----:R-:W4:Y:S04]  /*afa20*/  LDL.LU R208, [R1+0x948] ;  /* 0x0009480001d07983 */ /* 0x002f280000300800 */
[----:B------:R-:W4:Y:S04]  /*afa30*/  LDL.LU R209, [R1+0x94c] ;  /* 0x00094c0001d17983 */ /* 0x000f280000300800 */
[----:B------:R-:W4:Y:S04]  /*afa40*/  LDL.LU R210, [R1+0x928] ;  /* 0x0009280001d27983 */ /* 0x000f280000300800 */
[----:B------:R-:W4:Y:S04]  /*afa50*/  LDL.LU R211, [R1+0x92c] ;  /* 0x00092c0001d37983 */ /* 0x000f280000300800 */
[----:B--2---:R-:W-:Y:S04]  /*afa60*/  STS.128 [R2+0x680], R128 ;  /* 0x0006808002007388 */ /* 0x004fe80000000c00 */
[----:B---3--:R-:W-:Y:S04]  /*afa70*/  STS.128 [R2+0x800], R124 ;  /* 0x0008007c02007388 */ /* 0x008fe80000000c00 */
[----:B----4-:R1:W-:Y:S04]  /*afa80*/  STS.128 [R2+0xa00], R204 ;  /* 0x000a00cc02007388 */ /* 0x0103e80000000c00 */
[----:B-1----:R-:W2:Y:S04]  /*afa90*/  LDL.LU R206, [R1+0x18a4] ;  /* 0x0018a40001ce7983 */ /* 0x002ea80000300800 */
        /* <DEDUP_REMOVED lines=9> */
[----:B------:R1:W-:Y:S04]  /*afb30*/  STS.128 [R2+0xa80], R208 ;  /* 0x000a80d002007388 */ /* 0x0003e80000000c00 */
[----:B-1----:R-:W3:Y:S04]  /*afb40*/  LDL.LU R209, [R1+0x114] ;  /* 0x0001140001d17983 */ /* 0x002ee80000300800 */
[----:B------:R-:W3:Y:S04]  /*afb50*/  LDL.LU R211, [R1+0x34] ;  /* 0x0000340001d37983 */ /* 0x000ee80000300800 */
[----:B------:R-:W3:Y:S04]  /*afb60*/  LDL.LU R208, [R1+0xc0] ;  /* 0x0000c00001d07983 */ /* 0x000ee80000300800 */
[----:B------:R-:W4:Y:S04]  /*afb70*/  LDL.LU R210, [R1+0x134] ;  /* 0x0001340001d27983 */ /* 0x000f280000300800 */
[----:B------:R-:W4:Y:S04]  /*afb80*/  LDL.LU R205, [R1+0xc4] ;  /* 0x0000c40001cd7983 */ /* 0x000f280000300800 */
[----:B------:R-:W4:Y:S04]  /*afb90*/  LDL.LU R204, [R1+0x18ac] ;  /* 0x0018ac0001cc7983 */ /* 0x000f280000300800 */
[----:B--2---:R1:W-:Y:S04]  /*afba0*/  STS.128 [R2+0xc80], R128 ;  /* 0x000c808002007388 */ /* 0x0043e80000000c00 */
[----:B-1----:R-:W2:Y:S04]  /*afbb0*/  LDL.LU R129, [R1+0x110] ;  /* 0x0001100001817983 */ /* 0x002ea80000300800 */
[----:B------:R-:W2:Y:S04]  /*afbc0*/  LDL.LU R130, [R1+0x30] ;  /* 0x0000300001827983 */ /* 0x000ea80000300800 */
[----:B------:R-:W2:Y:S04]  /*afbd0*/  LDL.LU R131, [R1+0x130] ;  /* 0x0001300001837983 */ /* 0x000ea80000300800 */
[----:B------:R1:W-:Y:S01]  /*afbe0*/  STS.128 [R2+0x880], R200 ;  /* 0x000880c802007388 */ /* 0x0003e20000000c00 */
[----:B---3--:R-:W-:-:S03]  /*afbf0*/  IMAD R3, R207, c[0x0][0x194], RZ ;  /* 0x00006500cf037a24 */ /* 0x008fc600078e02ff */
[----:B----4-:R3:W-:Y:S01]  /*afc00*/  STS.128 [R2+0xc00], R124 ;  /* 0x000c007c02007388 */ /* 0x0107e20000000c00 */
[----:B-1----:R-:W-:Y:S01]  /*afc10*/  IMAD.MOV.U32 R202, RZ, RZ, R116 ;  /* 0x000000ffffca7224 */ /* 0x002fe200078e0074 */
[----:B------:R-:W-:Y:S01]  /*afc20*/  MOV R200, R16 ;  /* 0x0000001000c87202 */ /* 0x000fe20000000f00 */
[----:B------:R-:W-:Y:S02]  /*afc30*/  IMAD.MOV.U32 R203, RZ, RZ, R117 ;  /* 0x000000ffffcb7224 */ /* 0x000fe400078e0075 */
[----:B------:R-:W-:Y:S02]  /*afc40*/  IMAD.MOV.U32 R201, RZ, RZ, R17 ;  /* 0x000000ffffc97224 */ /* 0x000fe400078e0011 */
[----:B------:R-:W-:Y:S02]  /*afc50*/  IMAD.MOV.U32 R116, RZ, RZ, R18 ;  /* 0x000000ffff747224 */ /* 0x000fe400078e0012 */
[----:B------:R-:W-:Y:S01]  /*afc60*/  IMAD.MOV.U32 R117, RZ, RZ, R19 ;  /* 0x000000ffff757224 */ /* 0x000fe200078e0013 */
[----:B------:R-:W-:Y:S01]  /*afc70*/  STS.128 [R2+0xe00], R200 ;  /* 0x000e00c802007388 */ /* 0x000fe20000000c00 */
[----:B---3--:R-:W-:-:S03]  /*afc80*/  IMAD.MOV.U32 R124, RZ, RZ, c[0x0][0x194] ;  /* 0x00006500ff7c7624 */ /* 0x008fc600078e00ff */
[----:B------:R1:W-:Y:S04]  /*afc90*/  STS.128 [R2+0xe80], R116 ;  /* 0x000e807402007388 */ /* 0x0003e80000000c00 */
[----:B------:R-:W-:Y:S01]  /*afca0*/  BAR.SYNC.DEFER_BLOCKING 0x0 ;  /* 0x0000000000007b1d */ /* 0x000fe20000010000 */
[----:B------:R-:W-:Y:S01]  /*afcb0*/  LEA R16, P2, R3, c[0x0][0x170], 0x2 ;  /* 0x00005c0003107a11 */ /* 0x000fe200078410ff */
[----:B------:R-:W-:Y:S01]  /*afcc0*/  IMAD R124, R124, 0x100, R3 ;  /* 0x000001007c7c7824 */ /* 0x000fe200078e0203 */
[----:B------:R-:W-:Y:S02]  /*afcd0*/  ISETP.GE.AND P5, PT, R207, c[0x0][0x178], PT ;  /* 0x00005e00cf007a0c */ /* 0x000fe40003fa6270 */
[----:B------:R-:W-:Y:S02]  /*afce0*/  ISETP.GE.AND P6, PT, R206, c[0x0][0x17c], PT ;  /* 0x00005f00ce007a0c */ /* 0x000fe40003fc6270 */
[----:B------:R-:W-:-:S02]  /*afcf0*/  LEA.HI.X.SX32 R17, R3, c[0x0][0x174], 0x2, P2 ;  /* 0x00005d0003117a11 */ /* 0x000fc400010f16ff */
[----:B------:R-:W-:Y:S02]  /*afd00*/  LEA R18, P2, R124, c[0x0][0x170], 0x2 ;  /* 0x00005c007c127a11 */ /* 0x000fe400078410ff */
[----:B------:R-:W-:Y:S02]  /*afd10*/  ISETP.LT.AND P5, PT, R206, c[0x0][0x17c], !P5 ;  /* 0x00005f00ce007a0c */ /* 0x000fe40006fa1270 */
[----:B------:R-:W-:Y:S01]  /*afd20*/  ISETP.LT.AND P6, PT, R204, c[0x0][0x178], !P6 ;  /* 0x00005e00cc007a0c */ /* 0x000fe200077c1270 */
[----:B------:R-:W-:Y:S01]  /*afd30*/  IMAD R3, R206, c[0x0][0x198], RZ ;  /* 0x00006600ce037a24 */ /* 0x000fe200078e02ff */
[----:B------:R-:W-:-:S03]  /*afd40*/  LEA.HI.X.SX32 R19, R124, c[0x0][0x174], 0x2, P2 ;  /* 0x00005d007c137a11 */ /* 0x000fc600010f16ff */
[----:B------:R-:W-:-:S04]  /*afd50*/  IMAD.WIDE R126, R3, 0x4, R16 ;  /* 0x00000004037e7825 */ /* 0x000fc800078e0210 */
[----:B------:R-:W-:Y:S01]  /*afd60*/  IMAD.WIDE R124, R3, 0x4, R18 ;  /* 0x00000004037c7825 */ /* 0x000fe200078e0212 */
[----:B------:R-:W-:Y:S02]  /*afd70*/  ISETP.LT.AND P2, PT, R207, c[0x0][0x178], !P3 ;  /* 0x00005e00cf007a0c */ /* 0x000fe40005f41270 */
[----:B------:R-:W-:Y:S02]  /*afd80*/  ISETP.LT.AND P3, PT, R204, c[0x0][0x178], !P3 ;  /* 0x00005e00cc007a0c */ /* 0x000fe40005f61270 */
[----:B------:R-:W-:Y:S02]  /*afd90*/  IADD3 R3, R3, c[0x0][0x198], RZ ;  /* 0x0000660003037a10 */ /* 0x000fe40007ffe0ff */
[----:B-1----:R-:W-:-:S03]  /*afda0*/  IADD3 R2, R206, 0x3, RZ ;  /* 0x00000003ce027810 */ /* 0x002fc60007ffe0ff */
[----:B------:R-:W-:Y:S01]  /*afdb0*/  IMAD.WIDE R116, R3, 0x4, R16 ;  /* 0x0000000403747825 */ /* 0x000fe200078e0210 */
[----:B--2---:R1:W-:Y:S04]  /*afdc0*/  @P5 STG.E [R126.64], R129 ;  /* 0x000000817e005986 */ /* 0x0043e8000c101908 */
[----:B------:R2:W-:Y:S01]  /*afdd0*/  @P6 STG.E [R124.64], R130 ;  /* 0x000000827c006986 */ /* 0x0005e2000c101908 */
[----:B------:R-:W-:-:S03]  /*afde0*/  ISETP.LT.AND P6, PT, R207, c[0x0][0x178], !P4 ;  /* 0x00005e00cf007a0c */ /* 0x000fc600067c1270 */
[----:B-1----:R-:W3:Y:S04]  /*afdf0*/  LDL.LU R129, [R1+0x150] ;  /* 0x0001500001817983 */ /* 0x002ee80000300800 */
[----:B--2---:R-:W2:Y:S01]  /*afe00*/  LDL.LU R130, [R1+0xd0] ;  /* 0x0000d00001827983 */ /* 0x004ea20000300800 */
[----:B------:R-:W-:Y:S02]  /*afe10*/  ISETP.LT.AND P4, PT, R204, c[0x0][0x178], !P4 ;  /* 0x00005e00cc007a0c */ /* 0x000fe40006781270 */
[C---:B------:R-:W-:Y:S02]  /*afe20*/  IADD3 R124, R3.reuse, c[0x0][0x198], RZ ;  /* 0x00006600037c7a10 */ /* 0x040fe40007ffe0ff */
[----:B------:R-:W-:Y:S01]  /*afe30*/  ISETP.GE.AND P5, PT, R2, c[0x0][0x17c], PT ;  /* 0x00005f0002007a0c */ /* 0x000fe20003fa6270 */
[--C-:B------:R-:W-:Y:S01]  /*afe40*/  IMAD.WIDE R2, R3, 0x4, R18.reuse ;  /* 0x0000000403027825 */ /* 0x100fe200078e0212 */
[----:B------:R1:W-:Y:S03]  /*afe50*/  @P2 STG.E [R116.64], R209 ;  /* 0x000000d174002986 */ /* 0x0003e6000c101908 */
[----:B------:R-:W-:Y:S01]  /*afe60*/  IMAD.WIDE R118, R124, 0x4, R18 ;  /* 0x000000047c767825 */ /* 0x000fe200078e0212 */
[----:B------:R4:W-:Y:S01]  /*afe70*/  @P3 STG.E [R2.64], R211 ;  /* 0x000000d302003986 */ /* 0x0009e2000c101908 */
[----:B------:R-:W-:-:S02]  /*afe80*/  ISETP.LT.AND P3, PT, R207, c[0x0][0x178], !P5 ;  /* 0x00005e00cf007a0c */ /* 0x000fc40006f61270 */
[C---:B-1----:R-:W-:Y:S01]  /*afe90*/  IMAD.WIDE R116, R124.reuse, 0x4, R16 ;  /* 0x000000047c747825 */ /* 0x042fe200078e0210 */
[----:B------:R-:W2:Y:S04]  /*afea0*/  LDL.LU R209, [R1+0x154] ;  /* 0x0001540001d17983 */ /* 0x000ea80000300800 */
[----:B----4-:R-:W4:Y:S01]  /*afeb0*/  LDL.LU R211, [R1+0xd4] ;  /* 0x0000d40001d37983 */ /* 0x010f220000300800 */
[----:B------:R-:W-:-:S03]  /*afec0*/  IADD3 R2, R124, c[0x0][0x198], RZ ;  /* 0x000066007c027a10 */ /* 0x000fc60007ffe0ff */
[----:B------:R1:W-:Y:S04]  /*afed0*/  @P6 STG.E [R116.64], R131 ;  /* 0x0000008374006986 */ /* 0x0003e8000c101908 */
[----:B------:R1:W-:Y:S01]  /*afee0*/  @P4 STG.E [R118.64], R208 ;  /* 0x000000d076004986 */ /* 0x0003e2000c101908 */
[----:B------:R-:W-:Y:S02]  /*afef0*/  ISETP.LT.AND P4, PT, R204, c[0x0][0x178], !P5 ;  /* 0x00005e00cc007a0c */ /* 0x000fe40006f81270 */
[----:B------:R-:W-:Y:S01]  /*aff00*/  IADD3 R3, R206, 0x5, RZ ;  /* 0x00000005ce037810 */ /* 0x000fe20007ffe0ff */
[----:B-1----:R-:W4:Y:S01]  /*aff10*/  LDL.LU R131, [R1+0x170] ;  /* 0x0001700001837983 */ /* 0x002f220000300800 */
[----:B------:R-:W-:-:S03]  /*aff20*/  IMAD.WIDE R116, R2, 0x4, R16 ;  /* 0x0000000402747825 */ /* 0x000fc600078e0210 */
[----:B------:R-:W4:Y:S01]  /*aff30*/  LDL.LU R208, [R1+0xe0] ;  /* 0x0000e00001d07983 */ /* 0x000f220000300800 */
[C---:B------:R-:W-:Y:S02]  /*aff40*/  IADD3 R124, R2.reuse, c[0x0][0x198], RZ ;  /* 0x00006600027c7a10 */ /* 0x040fe40007ffe0ff */
[----:B------:R-:W-:Y:S01]  /*aff50*/  ISETP.GE.AND P5, PT, R3, c[0x0][0x17c], PT ;  /* 0x00005f0003007a0c */ /* 0x000fe20003fa6270 */
[----:B------:R1:W-:Y:S01]  /*aff60*/  @P3 STG.E [R116.64], R210 ;  /* 0x000000d274003986 */ /* 0x0003e2000c101908 */
[----:B------:R-:W-:-:S05]  /*aff70*/  IMAD.WIDE R2, R2, 0x4, R18 ;  /* 0x0000000402027825 */ /* 0x000fca00078e0212 */
[----:B------:R1:W-:Y:S04]  /*aff80*/  @P4 STG.E [R2.64], R205 ;  /* 0x000000cd02004986 */ /* 0x0003e8000c101908 */
[----:B-1----:R-:W4:Y:S04]  /*aff90*/  LDL.LU R210, [R1+0x174] ;  /* 0x0001740001d27983 */ /* 0x002f280000300800 */
[----:B------:R-:W4:Y:S01]  /*affa0*/  LDL.LU R205, [R1+0xe4] ;  /* 0x0000e40001cd7983 */ /* 0x000f220000300800 */
[----:B------:R-:W-:-:S04]  /*affb0*/  IADD3 R125, R206, 0x4, RZ ;  /* 0x00000004ce7d7810 */ /* 0x000fc80007ffe0ff */
[----:B------:R-:W-:-:S04]  /*affc0*/  ISETP.GE.AND P2, PT, R125, c[0x0][0x17c], PT ;  /* 0x00005f007d007a0c */ /* 0x000fc80003f46270 */
[----:B------:R-:W-:Y:S02]  /*affd0*/  ISETP.LT.AND P6, PT, R207, c[0x0][0x178], !P2 ;  /* 0x00005e00cf007a0c */ /* 0x000fe400057c1270 */
[----:B------:R-:W-:Y:S01]  /*affe0*/  ISETP.LT.AND P2, PT, R204, c[0x0][0x178], !P2 ;  /* 0x00005e00cc007a0c */ /* 0x000fe20005741270 */
[----:B------:R-:W-:Y:S01]  /*afff0*/  IMAD.WIDE R116, R124, 0x4, R16 ;  /* 0x000000047c747825 */ /* 0x000fe200078e0210 */
[----:B------:R-:W-:-:S03]  /*b0000*/  IADD3 R125, R206, 0x6, RZ ;  /* 0x00000006ce7d7810 */ /* 0x000fc60007ffe0ff */
[C---:B------:R-:W-:Y:S01]  /*b0010*/  IMAD.WIDE R118, R124.reuse, 0x4, R18 ;  /* 0x000000047c767825 */ /* 0x040fe200078e0212 */
[----:B------:R-:W-:Y:S02]  /*b0020*/  ISETP.LT.AND P4, PT, R207, c[0x0][0x178], !P5 ;  /* 0x00005e00cf007a0c */ /* 0x000fe40006f81270 */
[----:B------:R-:W-:Y:S02]  /*b0030*/  ISETP.GE.AND P3, PT, R125, c[0x0][0x17c], PT ;  /* 0x00005f007d007a0c */ /* 0x000fe40003f66270 */
[----:B------:R-:W-:Y:S02]  /*b0040*/  IADD3 R2, R124, c[0x0][0x198], RZ ;  /* 0x000066007c027a10 */ /* 0x000fe40007ffe0ff */
[----:B------:R-:W-:Y:S02]  /*b0050*/  IADD3 R3, R206, 0x7, RZ ;  /* 0x00000007ce037810 */ /* 0x000fe40007ffe0ff */
[----:B------:R-:W-:Y:S01]  /*b0060*/  IADD3 R124, R2, c[0x0][0x198], RZ ;  /* 0x00006600027c7a10 */ /* 0x000fe20007ffe0ff */
[----:B---3--:R1:W-:Y:S04]  /*b0070*/  @P6 STG.E [R116.64], R129 ;  /* 0x0000008174006986 */ /* 0x0083e8000c101908 */
[----:B--2---:R2:W-:Y:S01]  /*b0080*/  @P2 STG.E [R118.64], R130 ;  /* 0x0000008276002986 */ /* 0x0045e2000c101908 */
[----:B------:R-:W-:-:S03]  /*b0090*/  ISETP.LT.AND P2, PT, R204, c[0x0][0x178], !P5 ;  /* 0x00005e00cc007a0c */ /* 0x000fc60006f41270 */
[----:B-1----:R-:W3:Y:S04]  /*b00a0*/  LDL.LU R129, [R1+0x190] ;  /* 0x0001900001817983 */ /* 0x002ee80000300800 */
[----:B--2---:R-:W2:Y:S01]  /*b00b0*/  LDL.LU R130, [R1+0xf0] ;  /* 0x0000f00001827983 */ /* 0x004ea20000300800 */
[----:B------:R-:W-:Y:S01]  /*b00c0*/  ISETP.LT.AND P6, PT, R207, c[0x0][0x178], !P3 ;  /* 0x00005e00cf007a0c */ /* 0x000fe20005fc1270 */
[----:B------:R-:W-:Y:S01]  /*b00d0*/  IMAD.WIDE R116, R2, 0x4, R16 ;  /* 0x0000000402747825 */ /* 0x000fe200078e0210 */
[----:B------:R-:W-:Y:S02]  /*b00e0*/  ISETP.LT.AND P3, PT, R204, c[0x0][0x178], !P3 ;  /* 0x00005e00cc007a0c */ /* 0x000fe40005f61270 */
[----:B------:R-:W-:Y:S01]  /*b00f0*/  ISETP.GE.AND P5, PT, R3, c[0x0][0x17c], PT ;  /* 0x00005f0003007a0c */ /* 0x000fe20003fa6270 */
[--C-:B------:R-:W-:Y:S01]  /*b0100*/  IMAD.WIDE R2, R2, 0x4, R18.reuse ;  /* 0x0000000402027825 */ /* 0x100fe200078e0212 */
[----:B------:R1:W-:Y:S03]  /*b0110*/  @P4 STG.E [R116.64], R209 ;  /* 0x000000d174004986 */ /* 0x0003e6000c101908 */
[----:B------:R-:W-:Y:S01]  /*b0120*/  IMAD.WIDE R118, R124, 0x4, R18 ;  /* 0x000000047c767825 */ /* 0x000fe200078e0212 */
[----:B----4-:R4:W-:Y:S01]  /*b0130*/  @P2 STG.E [R2.64], R211 ;  /* 0x000000d302002986 */ /* 0x0109e2000c101908 */
        /* <DEDUP_REMOVED lines=172> */
[----:B------:R-:W-:-:S04]  /*b0c00*/  IMAD.WIDE R2, R2, 0x4, R18 ;  /* 0x0000000402027825 */ /* 0x000fc800078e0212 */
[C---:B------:R-:W-:Y:S01]  /*b0c10*/  IMAD.WIDE R118, R124.reuse, 0x4, R18 ;  /* 0x000000047c767825 */ /* 0x040fe200078e0212 */
[----:B------:R1:W-:Y:S04]  /*b0c20*/  @P3 STG.E [R116.64], R209 ;  /* 0x000000d174003986 */ /* 0x0003e8000c101908 */
[----:B----4-:R4:W-:Y:S01]  /*b0c30*/  @P4 STG.E [R2.64], R211 ;  /* 0x000000d302004986 */ /* 0x0109e2000c101908 */
[----:B------:R-:W-:Y:S01]  /*b0c40*/  ISETP.LT.AND P4, PT, R207, c[0x0][0x178], !P5 ;  /* 0x00005e00cf007a0c */ /* 0x000fe20006f81270 */
[C---:B-1----:R-:W-:Y:S02]  /*b0c50*/  IMAD.WIDE R116, R124.reuse, 0x4, R16 ;  /* 0x000000047c747825 */ /* 0x042fe400078e0210 */
        /* <DEDUP_REMOVED lines=2495> */
[----:B------:R-:W-:-:S02]  /*ba850*/  ISETP.LT.AND P4, PT, R204, c[0x0][0x178], !P5 ;  /* 0x00005e00cc007a0c */ /* 0x000fc40006f81270 */
[----:B------:R-:W-:Y:S02]  /*ba860*/  ISETP.LT.AND P6, PT, R207, c[0x0][0x178], !P2 ;  /* 0x00005e00cf007a0c */ /* 0x000fe400057c1270 */
[----:B------:R-:W-:Y:S01]  /*ba870*/  ISETP.LT.AND P2, PT, R204, c[0x0][0x178], !P2 ;  /* 0x00005e00cc007a0c */ /* 0x000fe20005741270 */
[----:B-1----:R-:W3:Y:S01]  /*ba880*/  LDL.LU R129, [R1+0xc98] ;  /* 0x000c980001817983 */ /* 0x002ee20000300800 */
[C---:B------:R-:W-:Y:S01]  /*ba890*/  IMAD.WIDE R116, R2.reuse, 0x4, R16 ;  /* 0x0000000402747825 */ /* 0x040fe200078e0210 */
[----:B------:R-:W-:Y:S02]  /*ba8a0*/  ISETP.GE.AND P5, PT, R3, c[0x0][0x17c], PT ;  /* 0x00005f0003007a0c */ /* 0x000fe40003fa6270 */
[----:B--2---:R-:W2:Y:S01]  /*ba8b0*/  LDL.LU R130, [R1+0xa48] ;  /* 0x000a480001827983 */ /* 0x004ea20000300800 */
        /* <DEDUP_REMOVED lines=13> */
[C---:B-1----:R-:W-:Y:S01]  /*ba990*/  IMAD.WIDE R116, R2.reuse, 0x4, R16 ;  /* 0x0000000402747825 */ /* 0x042fe200078e0210 */
[----:B------:R-:W4:Y:S01]  /*ba9a0*/  LDL.LU R131, [R1+0xcb8] ;  /* 0x000cb80001837983 */ /* 0x000f220000300800 */
[----:B------:R-:W-:-:S02]  /*ba9b0*/  IADD3 R124, R2, c[0x0][0x198], RZ ;  /* 0x00006600027c7a10 */ /* 0x000fc40007ffe0ff */
[----:B------:R-:W-:Y:S01]  /*ba9c0*/  ISETP.GE.AND P5, PT, R3, c[0x0][0x17c], PT ;  /* 0x00005f0003007a0c */ /* 0x000fe20003fa6270 */
[----:B------:R-:W4:Y:S01]  /*ba9d0*/  LDL.LU R208, [R1+0xa58] ;  /* 0x000a580001d07983 */ /* 0x000f220000300800 */
[----:B------:R-:W-:-:S03]  /*ba9e0*/  IMAD.WIDE R2, R2, 0x4, R18 ;  /* 0x0000000402027825 */ /* 0x000fc600078e0212 */
[----:B------:R1:W-:Y:S04]  /*ba9f0*/  @P4 STG.E [R116.64], R210 ;  /* 0x000000d274004986 */ /* 0x0003e8000c101908 */
[----:B------:R1:W-:Y:S04]  /*baa00*/  @P2 STG.E [R2.64], R205 ;  /* 0x000000cd02002986 */ /* 0x0003e8000c101908 */
[----:B-1----:R-:W4:Y:S04]  /*baa10*/  LDL.LU R210, [R1+0xcbc] ;  /* 0x000cbc0001d27983 */ /* 0x002f280000300800 */
[----:B------:R-:W4:Y:S01]  /*baa20*/  LDL.LU R205, [R1+0xa5c] ;  /* 0x000a5c0001cd7983 */ /* 0x000f220000300800 */
[----:B------:R-:W-:-:S04]  /*baa30*/  IADD3 R125, R206, 0xfc, RZ ;  /* 0x000000fcce7d7810 */ /* 0x000fc80007ffe0ff */
[----:B------:R-:W-:-:S04]  /*baa40*/  ISETP.GE.AND P3, PT, R125, c[0x0][0x17c], PT ;  /* 0x00005f007d007a0c */ /* 0x000fc80003f66270 */
[C---:B------:R-:W-:Y:S02]  /*baa50*/  ISETP.LT.AND P6, PT, R207.reuse, c[0x0][0x178], !P3 ;  /* 0x00005e00cf007a0c */ /* 0x040fe40005fc1270 */
[----:B------:R-:W-:Y:S01]  /*baa60*/  ISETP.LT.AND P3, PT, R204, c[0x0][0x178], !P3 ;  /* 0x00005e00cc007a0c */ /* 0x000fe20005f61270 */
[----:B------:R-:W-:Y:S01]  /*baa70*/  IMAD.WIDE R116, R124, 0x4, R16 ;  /* 0x000000047c747825 */ /* 0x000fe200078e0210 */
[----:B------:R-:W-:Y:S02]  /*baa80*/  ISETP.LT.AND P2, PT, R207, c[0x0][0x178], !P5 ;  /* 0x00005e00cf007a0c */ /* 0x000fe40006f41270 */
[----:B------:R-:W-:Y:S01]  /*baa90*/  IADD3 R125, R206, 0xfe, RZ ;  /* 0x000000fece7d7810 */ /* 0x000fe20007ffe0ff */
[----:B------:R-:W-:Y:S01]  /*baaa0*/  IMAD.WIDE R118, R124, 0x4, R18 ;  /* 0x000000047c767825 */ /* 0x000fe200078e0212 */
[----:B------:R-:W-:Y:S02]  /*baab0*/  ISETP.LT.AND P5, PT, R204, c[0x0][0x178], !P5 ;  /* 0x00005e00cc007a0c */ /* 0x000fe40006fa1270 */
[----:B------:R-:W-:-:S02]  /*baac0*/  IADD3 R2, R124, c[0x0][0x198], RZ ;  /* 0x000066007c027a10 */ /* 0x000fc40007ffe0ff */
[----:B------:R-:W-:Y:S02]  /*baad0*/  IADD3 R3, R206, 0xff, RZ ;  /* 0x000000ffce037810 */ /* 0x000fe40007ffe0ff */
[----:B------:R-:W-:Y:S02]  /*baae0*/  ISETP.GE.AND P4, PT, R125, c[0x0][0x17c], PT ;  /* 0x00005f007d007a0c */ /* 0x000fe40003f86270 */
[----:B------:R-:W-:Y:S02]  /*baaf0*/  IADD3 R124, R2, c[0x0][0x198], RZ ;  /* 0x00006600027c7a10 */ /* 0x000fe40007ffe0ff */
[----:B------:R-:W-:Y:S01]  /*bab00*/  IADD3 R125, R206, 0x100, RZ ;  /* 0x00000100ce7d7810 */ /* 0x000fe20007ffe0ff */
[----:B---3--:R1:W-:Y:S01]  /*bab10*/  @P6 STG.E [R116.64], R129 ;  /* 0x0000008174006986 */ /* 0x0083e2000c101908 */
[----:B------:R-:W-:-:S03]  /*bab20*/  ISETP.LT.AND P6, PT, R207, c[0x0][0x178], !P4 ;  /* 0x00005e00cf007a0c */ /* 0x000fc600067c1270 */
[----:B--2---:R2:W-:Y:S01]  /*bab30*/  @P3 STG.E [R118.64], R130 ;  /* 0x0000008276003986 */ /* 0x0045e2000c101908 */
[----:B------:R-:W-:-:S03]  /*bab40*/  ISETP.GE.AND P3, PT, R3, c[0x0][0x17c], PT ;  /* 0x00005f0003007a0c */ /* 0x000fc60003f66270 */
[----:B-1----:R-:W3:Y:S01]  /*bab50*/  LDL.LU R129, [R1+0x370] ;  /* 0x0003700001817983 */ /* 0x002ee20000300800 */
[----:B------:R-:W-:-:S03]  /*bab60*/  IMAD.WIDE R116, R2, 0x4, R16 ;  /* 0x0000000402747825 */ /* 0x000fc600078e0210 */
[----:B--2---:R-:W2:Y:S01]  /*bab70*/  LDL.LU R130, [R1+0x40] ;  /* 0x0000400001827983 */ /* 0x004ea20000300800 */
[----:B------:R-:W-:Y:S01]  /*bab80*/  IMAD.WIDE R2, R2, 0x4, R18 ;  /* 0x0000000402027825 */ /* 0x000fe200078e0212 */
[----:B------:R-:W-:-:S03]  /*bab90*/  ISETP.LT.AND P4, PT, R204, c[0x0][0x178], !P4 ;  /* 0x00005e00cc007a0c */ /* 0x000fc60006781270 */
[----:B------:R-:W-:Y:S01]  /*baba0*/  IMAD.WIDE R118, R124, 0x4, R18 ;  /* 0x000000047c767825 */ /* 0x000fe200078e0212 */
[----:B------:R1:W-:Y:S04]  /*babb0*/  @P2 STG.E [R116.64], R209 ;  /* 0x000000d174002986 */ /* 0x0003e8000c101908 */
[----:B----4-:R4:W-:Y:S01]  /*babc0*/  @P5 STG.E [R2.64], R211 ;  /* 0x000000d302005986 */ /* 0x0109e2000c101908 */
[----:B------:R-:W-:-:S03]  /*babd0*/  ISETP.LT.AND P5, PT, R207, c[0x0][0x178], !P3 ;  /* 0x00005e00cf007a0c */ /* 0x000fc60005fa1270 */
[----:B-1----:R-:W2:Y:S01]  /*babe0*/  LDL.LU R209, [R1+0x374] ;  /* 0x0003740001d17983 */ /* 0x002ea20000300800 */
[----:B------:R-:W-:-:S03]  /*babf0*/  IMAD.WIDE R116, R124, 0x4, R16 ;  /* 0x000000047c747825 */ /* 0x000fc600078e0210 */
[----:B----4-:R-:W4:Y:S01]  /*bac00*/  LDL.LU R211, [R1+0x44] ;  /* 0x0000440001d37983 */ /* 0x010f220000300800 */
[----:B------:R-:W-:Y:S02]  /*bac10*/  IADD3 R2, R124, c[0x0][0x198], RZ ;  /* 0x000066007c027a10 */ /* 0x000fe40007ffe0ff */
[----:B------:R-:W-:Y:S01]  /*bac20*/  ISETP.LT.AND P3, PT, R204, c[0x0][0x178], !P3 ;  /* 0x00005e00cc007a0c */ /* 0x000fe20005f61270 */
[----:B------:R1:W-:Y:S01]  /*bac30*/  @P6 STG.E [R116.64], R131 ;  /* 0x0000008374006986 */ /* 0x0003e2000c101908 */
[----:B------:R-:W-:Y:S02]  /*bac40*/  ISETP.GE.AND P2, PT, R125, c[0x0][0x17c], PT ;  /* 0x00005f007d007a0c */ /* 0x000fe40003f46270 */
[----:B------:R-:W-:Y:S01]  /*bac50*/  IADD3 R3, R206, 0x101, RZ ;  /* 0x00000101ce037810 */ /* 0x000fe20007ffe0ff */
[----:B------:R1:W-:Y:S01]  /*bac60*/  @P4 STG.E [R118.64], R208 ;  /* 0x000000d076004986 */ /* 0x0003e2000c101908 */
[----:B------:R-:W-:Y:S02]  /*bac70*/  ISETP.LT.AND P4, PT, R207, c[0x0][0x178], !P2 ;  /* 0x00005e00cf007a0c */ /* 0x000fe40005781270 */
[----:B------:R-:W-:Y:S01]  /*bac80*/  ISETP.LT.AND P6, PT, R204, c[0x0][0x178], !P2 ;  /* 0x00005e00cc007a0c */ /* 0x000fe200057c1270 */
        /* <DEDUP_REMOVED lines=10> */
[----:B------:R-:W-:Y:S01]  /*bad30*/  IMAD.WIDE R116, R124, 0x4, R16 ;  /* 0x000000047c747825 */ /* 0x000fe200078e0210 */
[----:B------:R-:W-:-:S02]  /*bad40*/  ISETP.LT.AND P3, PT, R207, c[0x0][0x178], !P2 ;  /* 0x00005e00cf007a0c */ /* 0x000fc40005761270 */
[----:B------:R-:W-:Y:S01]  /*bad50*/  IADD3 R125, R206, 0x102, RZ ;  /* 0x00000102ce7d7810 */ /* 0x000fe20007ffe0ff */
[----:B------:R-:W-:Y:S01]  /*bad60*/  IMAD.WIDE R118, R124, 0x4, R18 ;  /* 0x000000047c767825 */ /* 0x000fe200078e0212 */
[----:B------:R-:W-:Y:S02]  /*bad70*/  ISETP.LT.AND P2, PT, R204, c[0x0][0x178], !P2 ;  /* 0x00005e00cc007a0c */ /* 0x000fe40005741270 */
[----:B------:R-:W-:Y:S02]  /*bad80*/  IADD3 R2, R124, c[0x0][0x198], RZ ;  /* 0x000066007c027a10 */ /* 0x000fe40007ffe0ff */
[----:B------:R-:W-:Y:S02]  /*bad90*/  IADD3 R3, R206, 0x105, RZ ;  /* 0x00000105ce037810 */ /* 0x000fe40007ffe0ff */
[----:B------:R-:W-:Y:S02]  /*bada0*/  ISETP.GE.AND P5, PT, R125, c[0x0][0x17c], PT ;  /* 0x00005f007d007a0c */ /* 0x000fe40003fa6270 */
[----:B------:R-:W-:Y:S01]  /*badb0*/  IADD3 R124, R2, c[0x0][0x198], RZ ;  /* 0x00006600027c7a10 */ /* 0x000fe20007ffe0ff */
[----:B---3--:R1:W-:Y:S01]  /*badc0*/  @P4 STG.E [R116.64], R129 ;  /* 0x0000008174004986 */ /* 0x0083e2000c101908 */
[----:B------:R-:W-:-:S03]  /*badd0*/  ISETP.GE.AND P4, PT, R3, c[0x0][0x17c], PT ;  /* 0x00005f0003007a0c */ /* 0x000fc60003f86270 */
[----:B--2---:R2:W-:Y:S01]  /*bade0*/  @P6 STG.E [R118.64], R130 ;  /* 0x0000008276006986 */ /* 0x0045e2000c101908 */
[----:B------:R-:W-:-:S03]  /*badf0*/  ISETP.LT.AND P6, PT, R207, c[0x0][0x178], !P5 ;  /* 0x00005e00cf007a0c */ /* 0x000fc60006fc1270 */
        /* <DEDUP_REMOVED lines=15> */
[----:B------:R-:W-:Y:S02]  /*baef0*/  IADD3 R3, R206, 0x107, RZ ;  /* 0x00000107ce037810 */ /* 0x000fe40007ffe0ff */
[----:B------:R-:W-:Y:S01]  /*baf00*/  ISETP.LT.AND P6, PT, R204, c[0x0][0x178], !P0 ;  /* 0x00005e00cc007a0c */ /* 0x000fe200047c1270 */
[----:B------:R1:W-:Y:S01]  /*baf10*/  @P5 STG.E [R118.64], R208 ;  /* 0x000000d076005986 */ /* 0x0003e2000c101908 */
[----:B------:R-:W-:Y:S02]  /*baf20*/  ISETP.LT.AND P5, PT, R207, c[0x0][0x178], !P0 ;  /* 0x00005e00cf007a0c */ /* 0x000fe400047a1270 */
[C---:B------:R-:W-:Y:S01]  /*baf30*/  IADD3 R124, R2.reuse, c[0x0][0x198], RZ ;  /* 0x00006600027c7a10 */ /* 0x040fe20007ffe0ff */
[----:B-1----:R-:W-:Y:S01]  /*baf40*/  IMAD.WIDE R116, R2, 0x4, R16 ;  /* 0x0000000402747825 */ /* 0x002fe200078e0210 */
[----:B------:R-:W4:Y:S01]  /*baf50*/  LDL.LU R131, [R1+0x6c0] ;  /* 0x0006c00001837983 */ /* 0x000f220000300800 */
[----:B------:R-:W-:-:S03]  /*baf60*/  ISETP.GE.AND P0, PT, R3, c[0x0][0x17c], PT ;  /* 0x00005f0003007a0c */ /* 0x000fc60003f06270 */
[----:B------:R-:W4:Y:S01]  /*baf70*/  LDL.LU R208, [R1+0x340] ;  /* 0x0003400001d07983 */ /* 0x000f220000300800 */
[----:B------:R-:W-:-:S03]  /*baf80*/  IMAD.WIDE R2, R2, 0x4, R18 ;  /* 0x0000000402027825 */ /* 0x000fc600078e0212 */
[----:B------:R1:W-:Y:S04]  /*baf90*/  @P2 STG.E [R116.64], R210 ;  /* 0x000000d274002986 */ /* 0x0003e8000c101908 */
[----:B------:R1:W-:Y:S04]  /*bafa0*/  @P1 STG.E [R2.64], R205 ;  /* 0x000000cd02001986 */ /* 0x0003e8000c101908 */
[----:B-1----:R-:W4:Y:S04]  /*bafb0*/  LDL.LU R210, [R1+0x6c4] ;  /* 0x0006c40001d27983 */ /* 0x002f280000300800 */
[----:B------:R-:W4:Y:S01]  /*bafc0*/  LDL.LU R205, [R1+0x344] ;  /* 0x0003440001cd7983 */ /* 0x000f220000300800 */
[----:B------:R-:W-:Y:S01]  /*bafd0*/  IADD3 R125, R206, 0x106, RZ ;  /* 0x00000106ce7d7810 */ /* 0x000fe20007ffe0ff */
[----:B------:R-:W-:Y:S01]  /*bafe0*/  IMAD.WIDE R116, R124, 0x4, R16 ;  /* 0x000000047c747825 */ /* 0x000fe200078e0210 */
[----:B------:R-:W-:-:S02]  /*baff0*/  ISETP.LT.AND P1, PT, R207, c[0x0][0x178], !P4 ;  /* 0x00005e00cf007a0c */ /* 0x000fc40006721270 */
[----:B------:R-:W-:Y:S01]  /*bb000*/  ISETP.LT.AND P4, PT, R204, c[0x0][0x178], !P4 ;  /* 0x00005e00cc007a0c */ /* 0x000fe20006781270 */
[C---:B------:R-:W-:Y:S01]  /*bb010*/  IMAD.WIDE R118, R124.reuse, 0x4, R18 ;  /* 0x000000047c767825 */ /* 0x040fe200078e0212 */
[----:B------:R-:W-:Y:S02]  /*bb020*/  ISETP.GE.AND P3, PT, R125, c[0x0][0x17c], PT ;  /* 0x00005f007d007a0c */ /* 0x000fe40003f66270 */
[----:B------:R-:W-:Y:S02]  /*bb030*/  IADD3 R2, R124, c[0x0][0x198], RZ ;  /* 0x000066007c027a10 */ /* 0x000fe40007ffe0ff */
[----:B------:R-:W-:Y:S02]  /*bb040*/  IADD3 R3, R206, 0x109, RZ ;  /* 0x00000109ce037810 */ /* 0x000fe40007ffe0ff */
[----:B------:R-:W-:Y:S02]  /*bb050*/  IADD3 R124, R2, c[0x0][0x198], RZ ;  /* 0x00006600027c7a10 */ /* 0x000fe40007ffe0ff */
[----:B------:R-:W-:-:S04]  /*bb060*/  IADD3 R125, R206, 0x108, RZ ;  /* 0x00000108ce7d7810 */ /* 0x000fc80007ffe0ff */
[----:B------:R-:W-:Y:S01]  /*bb070*/  ISETP.GE.AND P2, PT, R125, c[0x0][0x17c], PT ;  /* 0x00005f007d007a0c */ /* 0x000fe20003f46270 */
[----:B---3--:R1:W-:Y:S01]  /*bb080*/  @P5 STG.E [R116.64], R129 ;  /* 0x0000008174005986 */ /* 0x0083e2000c101908 */
[----:B------:R-:W-:-:S03]  /*bb090*/  ISETP.LT.AND P5, PT, R207, c[0x0][0x178], !P3 ;  /* 0x00005e00cf007a0c */ /* 0x000fc60005fa1270 */
[----:B--2---:R2:W-:Y:S01]  /*bb0a0*/  @P6 STG.E [R118.64], R130 ;  /* 0x0000008276006986 */ /* 0x0045e2000c101908 */
[----:B------:R-:W-:Y:S02]  /*bb0b0*/  ISETP.LT.AND P6, PT, R204, c[0x0][0x178], !P3 ;  /* 0x00005e00cc007a0c */ /* 0x000fe40005fc1270 */
[----:B------:R-:W-:Y:S01]  /*bb0c0*/  ISETP.GE.AND P3, PT, R3, c[0x0][0x17c], PT ;  /* 0x00005f0003007a0c */ /* 0x000fe20003f66270 */
[----:B-1----:R-:W3:Y:S01]  /*bb0d0*/  LDL.LU R129, [R1+0xb30] ;  /* 0x000b300001817983 */ /* 0x002ee20000300800 */
[----:B------:R-:W-:-:S03]  /*bb0e0*/  IMAD.WIDE R116, R2, 0x4, R16 ;  /* 0x0000000402747825 */ /* 0x000fc600078e0210 */
[----:B--2---:R-:W2:Y:S01]  /*bb0f0*/  LDL.LU R130, [R1+0x350] ;  /* 0x0003500001827983 */ /* 0x004ea20000300800 */
[----:B------:R-:W-:-:S04]  /*bb100*/  IMAD.WIDE R2, R2, 0x4, R18 ;  /* 0x0000000402027825 */ /* 0x000fc800078e0212 */
        /* <DEDUP_REMOVED lines=8> */
[----:B------:R-:W-:Y:S02]  /*bb190*/  ISETP.LT.AND P0, PT, R204, c[0x0][0x178], !P0 ;  /* 0x00005e00cc007a0c */ /* 0x000fe40004701270 */
[----:B------:R-:W-:Y:S01]  /*bb1a0*/  IADD3 R3, R206, 0x10b, RZ ;  /* 0x0000010bce037810 */ /* 0x000fe20007ffe0ff */
[----:B------:R1:W-:Y:S01]  /*bb1b0*/  @P5 STG.E [R116.64], R131 ;  /* 0x0000008374005986 */ /* 0x0003e2000c101908 */
[----:B------:R-:W-:-:S03]  /*bb1c0*/  ISETP.LT.AND P5, PT, R207, c[0x0][0x178], !P2 ;  /* 0x00005e00cf007a0c */ /* 0x000fc600057a1270 */
        /* <DEDUP_REMOVED lines=261> */
[----:B------:R-:W-:Y:S02]  /*bc220*/  IADD3 R3, R206, 0x123, RZ ;  /* 0x00000123ce037810 */ /* 0x000fe40007ffe0ff */
[----:B------:R-:W-:Y:S01]  /*bc230*/  IADD3 R124, R2, c[0x0][0x198], RZ ;  /* 0x00006600027c7a10 */ /* 0x000fe20007ffe0ff */
[----:B------:R1:W-:Y:S01]  /*bc240*/  @P5 STG.E [R116.64], R131 ;  /* 0x0000008374005986 */ /* 0x0003e2000c101908 */
[----:B------:R-:W-:-:S03]  /*bc250*/  ISETP.LT.AND P5, PT, R207, c[0x0][0x178], !P4 ;  /* 0x00005e00cf007a0c */ /* 0x000fc600067a1270 */
[----:B------:R1:W-:Y:S01]  /*bc260*/  @P6 STG.E [R118.64], R208 ;  /* 0x000000d076006986 */ /* 0x0003e2000c101908 */
[----:B------:R-:W-:Y:S02]  /*bc270*/  ISETP.LT.AND P6, PT, R204, c[0x0][0x178], !P4 ;  /* 0x00005e00cc007a0c */ /* 0x000fe400067c1270 */
[----:B------:R-:W-:Y:S01]  /*bc280*/  ISETP.GE.AND P4, PT, R3, c[0x0][0x17c], PT ;  /* 0x00005f0003007a0c */ /* 0x000fe20003f86270 */
[C---:B-1----:R-:W-:Y:S01]  /*bc290*/  IMAD.WIDE R116, R2.reuse, 0x4, R16 ;  /* 0x0000000402747825 */ /* 0x042fe200078e0210 */
[----:B------:R-:W4:Y:S04]  /*bc2a0*/  LDL.LU R131, [R1+0x5b8] ;  /* 0x0005b80001837983 */ /* 0x000f280000300800 */
        /* <DEDUP_REMOVED lines=316> */
[----:B------:R-:W-:Y:S01]  /*bd670*/  ISETP.LT.AND P3, PT, R207, c[0x0][0x178], !P2 ;  /* 0x00005e00cf007a0c */ /* 0x000fe20005761270 */
[----:B------:R-:W4:Y:S01]  /*bd680*/  LDL.LU R203, [R1+0xdc0] ;  /* 0x000dc00001cb7983 */ /* 0x000f220000300800 */
[----:B------:R-:W-:Y:S01]  /*bd690*/  ISETP.LT.AND P2, PT, R204, c[0x0][0x178], !P2 ;  /* 0x00005e00cc007a0c */ /* 0x000fe20005741270 */
[C---:B------:R-:W-:Y:S01]  /*bd6a0*/  IMAD.WIDE R118, R124.reuse, 0x4, R18 ;  /* 0x000000047c767825 */ /* 0x040fe200078e0212 */
[----:B------:R-:W-:Y:S01]  /*bd6b0*/  ISETP.GE.AND P4, PT, R125, c[0x0][0x17c], PT ;  /* 0x00005f007d007a0c */ /* 0x000fe20003f86270 */
[----:B------:R-:W4:Y:S01]  /*bd6c0*/  LDL.LU R128, [R1+0x740] ;  /* 0x0007400001807983 */ /* 0x000f220000300800 */
[----:B------:R-:W-:-:S02]  /*bd6d0*/  IADD3 R2, R124, c[0x0][0x198], RZ ;  /* 0x000066007c027a10 */ /* 0x000fc40007ffe0ff */
        /* <DEDUP_REMOVED lines=9> */
[----:B-1----:R-:W-:-:S04]  /*bd770*/  IMAD.WIDE R116, R2, 0x4, R16 ;  /* 0x0000000402747825 */ /* 0x002fc800078e0210 */
[----:B------:R-:W-:-:S04]  /*bd780*/  IMAD.WIDE R2, R2, 0x4, R18 ;  /* 0x0000000402027825 */ /* 0x000fc800078e0212 */
[----:B--2---:R-:W-:Y:S01]  /*bd790*/  IMAD.WIDE R118, R124, 0x4, R18 ;  /* 0x000000047c767825 */ /* 0x004fe200078e0212 */
[----:B------:R1:W-:Y:S04]  /*bd7a0*/  @P3 STG.E [R116.64], R209 ;  /* 0x000000d174003986 */ /* 0x0003e8000c101908 */
[----:B----4-:R2:W-:Y:S01]  /*bd7b0*/  @P2 STG.E [R2.64], R211 ;  /* 0x000000d302002986 */ /* 0x0105e2000c101908 */
[----:B------:R-:W-:-:S03]  /*bd7c0*/  ISETP.LT.AND P2, PT, R207, c[0x0][0x178], !P1 ;  /* 0x00005e00cf007a0c */ /* 0x000fc60004f41270 */
[----:B-1----:R-:W3:Y:S01]  /*bd7d0*/  LDL.LU R209, [R1+0xdc4] ;  /* 0x000dc40001d17983 */ /* 0x002ee20000300800 */
[----:B------:R-:W-:-:S03]  /*bd7e0*/  IMAD.WIDE R116, R124, 0x4, R16 ;  /* 0x000000047c747825 */ /* 0x000fc600078e0210 */
[----:B--2---:R-:W2:Y:S01]  /*bd7f0*/  LDL.LU R211, [R1+0x744] ;  /* 0x0007440001d37983 */ /* 0x004ea20000300800 */
[----:B------:R-:W-:Y:S02]  /*bd800*/  IADD3 R2, R124, c[0x0][0x198], RZ ;  /* 0x000066007c027a10 */ /* 0x000fe40007ffe0ff */
[----:B------:R-:W-:Y:S01]  /*bd810*/  ISETP.LT.AND P1, PT, R204, c[0x0][0x178], !P1 ;  /* 0x00005e00cc007a0c */ /* 0x000fe20004f21270 */
[----:B------:R-:W4:Y:S01]  /*bd820*/  LDL.LU R129, [R1+0xde0] ;  /* 0x000de00001817983 */ /* 0x000f220000300800 */
[----:B------:R-:W-:Y:S02]  /*bd830*/  IADD3 R3, R206, 0x143, RZ ;  /* 0x00000143ce037810 */ /* 0x000fe40007ffe0ff */
[----:B------:R-:W-:Y:S01]  /*bd840*/  IADD3 R124, R2, c[0x0][0x198], RZ ;  /* 0x00006600027c7a10 */ /* 0x000fe20007ffe0ff */
[----:B------:R-:W4:Y:S04]  /*bd850*/  LDL.LU R130, [R1+0x300] ;  /* 0x0003000001827983 */ /* 0x000f280000300800 */
[----:B------:R1:W-:Y:S01]  /*bd860*/  @P5 STG.E [R116.64], R131 ;  /* 0x0000008374005986 */ /* 0x0003e2000c101908 */
[----:B------:R-:W-:-:S03]  /*bd870*/  ISETP.LT.AND P5, PT, R207, c[0x0][0x178], !P0 ;  /* 0x00005e00cf007a0c */ /* 0x000fc600047a1270 */
[----:B------:R-:W-:Y:S01]  /*bd880*/  @P6 STG.E [R118.64], R208 ;  /* 0x000000d076006986 */ /* 0x000fe2000c101908 */
[----:B------:R-:W-:Y:S02]  /*bd890*/  ISETP.LT.AND P6, PT, R204, c[0x0][0x178], !P0 ;  /* 0x00005e00cc007a0c */ /* 0x000fe400047c1270 */
[----:B------:R-:W-:Y:S01]  /*bd8a0*/  ISETP.GE.AND P0, PT, R3, c[0x0][0x17c], PT ;  /* 0x00005f0003007a0c */ /* 0x000fe20003f06270 */
[----:B-1----:R-:W-:-:S04]  /*bd8b0*/  IMAD.WIDE R116, R2, 0x4, R16 ;  /* 0x0000000402747825 */ /* 0x002fc800078e0210 */
[----:B------:R-:W-:Y:S01]  /*bd8c0*/  IMAD.WIDE R2, R2, 0x4, R18 ;  /* 0x0000000402027825 */ /* 0x000fe200078e0212 */
        /* <DEDUP_REMOVED lines=9> */
[----:B------:R-:W-:Y:S01]  /*bd960*/  IMAD.WIDE R118, R124, 0x4, R18 ;  /* 0x000000047c767825 */ /* 0x000fe200078e0212 */
[----:B------:R-:W-:-:S02]  /*bd970*/  ISETP.GE.AND P3, PT, R125, c[0x0][0x17c], PT ;  /* 0x00005f007d007a0c */ /* 0x000fc40003f66270 */
[----:B------:R-:W-:Y:S01]  /*bd980*/  IADD3 R2, R124, c[0x0][0x198], RZ ;  /* 0x000066007c027a10 */ /* 0x000fe20007ffe0ff */
[----:B------:R1:W-:Y:S01]  /*bd990*/  @P5 STG.E [R116.64], R203 ;  /* 0x000000cb74005986 */ /* 0x0003e2000c101908 */
[----:B------:R-:W-:Y:S02]  /*bd9a0*/  IADD3 R3, R206, 0x145, RZ ;  /* 0x00000145ce037810 */ /* 0x000fe40007ffe0ff */
[----:B------:R-:W-:Y:S01]  /*bd9b0*/  ISETP.LT.AND P5, PT, R207, c[0x0][0x178], !P3 ;  /* 0x00005e00cf007a0c */ /* 0x000fe20005fa1270 */
[----:B------:R1:W-:Y:S01]  /*bd9c0*/  @P6 STG.E [R118.64], R128 ;  /* 0x0000008076006986 */ /* 0x0003e2000c101908 */
[----:B------:R-:W-:Y:S02]  /*bd9d0*/  ISETP.LT.AND P6, PT, R204, c[0x0][0x178], !P3 ;  /* 0x00005e00cc007a0c */ /* 0x000fe40005fc1270 */
[C---:B------:R-:W-:Y:S01]  /*bd9e0*/  IADD3 R124, R2.reuse, c[0x0][0x198], RZ ;  /* 0x00006600027c7a10 */ /* 0x040fe20007ffe0ff */
[----:B------:R-:W4:Y:S01]  /*bd9f0*/  LDL.LU R208, [R1] ;  /* 0x0000000001d07983 */ /* 0x000f220000300800 */
[----:B------:R-:W-:Y:S01]  /*bda00*/  ISETP.GE.AND P3, PT, R3, c[0x0][0x17c], PT ;  /* 0x00005f0003007a0c */ /* 0x000fe20003f66270 */
[----:B-1----:R-:W-:-:S04]  /*bda10*/  IMAD.WIDE R116, R2, 0x4, R16 ;  /* 0x0000000402747825 */ /* 0x002fc800078e0210 */
[----:B------:R-:W-:Y:S01]  /*bda20*/  IMAD.WIDE R2, R2, 0x4, R18 ;  /* 0x0000000402027825 */ /* 0x000fe200078e0212 */
[----:B------:R-:W-:-:S03]  /*bda30*/  IADD3 R125, R206, 0x144, RZ ;  /* 0x00000144ce7d7810 */ /* 0x000fc60007ffe0ff */
[----:B------:R-:W-:Y:S01]  /*bda40*/  IMAD.WIDE R118, R124, 0x4, R18 ;  /* 0x000000047c767825 */ /* 0x000fe200078e0212 */
[----:B------:R-:W-:Y:S01]  /*bda50*/  ISETP.GE.AND P2, PT, R125, c[0x0][0x17c], PT ;  /* 0x00005f007d007a0c */ /* 0x000fe20003f46270 */
[----:B---3--:R1:W-:Y:S04]  /*bda60*/  @P1 STG.E [R116.64], R209 ;  /* 0x000000d174001986 */ /* 0x0083e8000c101908 */
[----:B--2---:R2:W-:Y:S01]  /*bda70*/  @P4 STG.E [R2.64], R211 ;  /* 0x000000d302004986 */ /* 0x0045e2000c101908 */
[----:B------:R-:W-:-:S03]  /*bda80*/  ISETP.LT.AND P4, PT, R207, c[0x0][0x178], !P0 ;  /* 0x00005e00cf007a0c */ /* 0x000fc60004781270 */
[----:B-1----:R-:W3:Y:S01]  /*bda90*/  LDL.LU R209, [R1+0xe04] ;  /* 0x000e040001d17983 */ /* 0x002ee20000300800 */
[----:B------:R-:W-:-:S03]  /*bdaa0*/  IMAD.WIDE R116, R124, 0x4, R16 ;  /* 0x000000047c747825 */ /* 0x000fc600078e0210 */
[----:B--2---:R-:W2:Y:S01]  /*bdab0*/  LDL.LU R211, [R1+0x4] ;  /* 0x0000040001d37983 */ /* 0x004ea20000300800 */
[----:B------:R-:W-:Y:S02]  /*bdac0*/  IADD3 R2, R124, c[0x0][0x198], RZ ;  /* 0x000066007c027a10 */ /* 0x000fe40007ffe0ff */
[----:B------:R-:W-:Y:S01]  /*bdad0*/  ISETP.LT.AND P0, PT, R204, c[0x0][0x178], !P0 ;  /* 0x00005e00cc007a0c */ /* 0x000fe20004701270 */
[----:B----4-:R1:W-:Y:S01]  /*bdae0*/  @P5 STG.E [R116.64], R129 ;  /* 0x0000008174005986 */ /* 0x0103e2000c101908 */
[----:B------:R-:W-:Y:S02]  /*bdaf0*/  IADD3 R3, R206, 0x147, RZ ;  /* 0x00000147ce037810 */ /* 0x000fe40007ffe0ff */
[----:B------:R-:W-:Y:S01]  /*bdb00*/  ISETP.LT.AND P5, PT, R207, c[0x0][0x178], !P2 ;  /* 0x00005e00cf007a0c */ /* 0x000fe200057a1270 */
[----:B------:R-:W-:Y:S01]  /*bdb10*/  @P6 STG.E [R118.64], R130 ;  /* 0x0000008276006986 */ /* 0x000fe2000c101908 */
[----:B------:R-:W-:Y:S02]  /*bdb20*/  ISETP.LT.AND P6, PT, R204, c[0x0][0x178], !P2 ;  /* 0x00005e00cc007a0c */ /* 0x000fe400057c1270 */
[C---:B------:R-:W-:Y:S01]  /*bdb30*/  IADD3 R124, R2.reuse, c[0x0][0x198], RZ ;  /* 0x00006600027c7a10 */ /* 0x040fe20007ffe0ff */
[----:B-1----:R-:W-:Y:S01]  /*bdb40*/  IMAD.WIDE R116, R2, 0x4, R16 ;  /* 0x0000000402747825 */ /* 0x002fe200078e0210 */
[----:B------:R-:W-:-:S03]  /*bdb50*/  ISETP.GE.AND P2, PT, R3, c[0x0][0x17c], PT ;  /* 0x00005f0003007a0c */ /* 0x000fc60003f46270 */
[----:B------:R-:W-:Y:S01]  /*bdb60*/  IMAD.WIDE R2, R2, 0x4, R18 ;  /* 0x0000000402027825 */ /* 0x000fe200078e0212 */
[----:B------:R1:W-:Y:S04]  /*bdb70*/  @P4 STG.E [R116.64], R210 ;  /* 0x000000d274004986 */ /* 0x0003e8000c101908 */
[----:B------:R4:W-:Y:S04]  /*bdb80*/  @P0 STG.E [R2.64], R205 ;  /* 0x000000cd02000986 */ /* 0x0009e8000c101908 */
[----:B-1----:R-:W2:Y:S04]  /*bdb90*/  LDL.LU R210, [R1+0xcf0] ;  /* 0x000cf00001d27983 */ /* 0x002ea80000300800 */
[----:B----4-:R-:W4:Y:S01]  /*bdba0*/  LDL.LU R205, [R1+0xcf4] ;  /* 0x000cf40001cd7983 */ /* 0x010f220000300800 */
        /* <DEDUP_REMOVED lines=14> */
[----:B------:R-:W4:Y:S01]  /*bdc90*/  LDL.LU R129, [R1+0x730] ;  /* 0x0007300001817983 */ /* 0x000f220000300800 */
[----:B------:R-:W-:Y:S01]  /*bdca0*/  ISETP.GE.AND P1, PT, R3, c[0x0][0x17c], PT ;  /* 0x00005f0003007a0c */ /* 0x000fe20003f26270 */
[----:B-1----:R-:W-:-:S02]  /*bdcb0*/  IMAD.WIDE R116, R2, 0x4, R16 ;  /* 0x0000000402747825 */ /* 0x002fc400078e0210 */
[----:B------:R-:W4:Y:S02]  /*bdcc0*/  LDL.LU R130, [R1+0xe44] ;  /* 0x000e440001827983 */ /* 0x000f240000300800 */
[----:B------:R-:W-:-:S04]  /*bdcd0*/  IMAD.WIDE R2, R2, 0x4, R18 ;  /* 0x0000000402027825 */ /* 0x000fc800078e0212 */
[----:B------:R-:W-:Y:S01]  /*bdce0*/  IMAD.WIDE R118, R124, 0x4, R18 ;  /* 0x000000047c767825 */ /* 0x000fe200078e0212 */
[----:B---3--:R-:W-:Y:S04]  /*bdcf0*/  @P0 STG.E [R116.64], R209 ;  /* 0x000000d174000986 */ /* 0x008fe8000c101908 */
[----:B--2---:R1:W-:Y:S01]  /*bdd00*/  @P3 STG.E [R2.64], R211 ;  /* 0x000000d302003986 */ /* 0x0043e2000c101908 */
[----:B------:R-:W-:-:S03]  /*bdd10*/  ISETP.LT.AND P3, PT, R207, c[0x0][0x178], !P2 ;  /* 0x00005e00cf007a0c */ /* 0x000fc60005761270 */
[----:B-1----:R-:W2:Y:S01]  /*bdd20*/  LDL.LU R211, [R1+0x734] ;  /* 0x0007340001d37983 */ /* 0x002ea20000300800 */
[C-C-:B------:R-:W-:Y:S01]  /*bdd30*/  IMAD.WIDE R116, R124.reuse, 0x4, R16.reuse ;  /* 0x000000047c747825 */ /* 0x140fe200078e0210 */
[----:B------:R-:W-:Y:S02]  /*bdd40*/  IADD3 R2, R124, c[0x0][0x198], RZ ;  /* 0x000066007c027a10 */ /* 0x000fe40007ffe0ff */
[----:B------:R-:W3:Y:S04]  /*bdd50*/  LDL.LU R131, [R1+0xe60] ;  /* 0x000e600001837983 */ /* 0x000ee80000300800 */
[----:B------:R-:W3:Y:S04]  /*bdd60*/  LDL.LU R208, [R1+0x2e0] ;  /* 0x0002e00001d07983 */ /* 0x000ee80000300800 */
[----:B------:R1:W-:Y:S04]  /*bdd70*/  @P5 STG.E [R116.64], R210 ;  /* 0x000000d274005986 */ /* 0x0003e8000c101908 */
[----:B------:R-:W-:Y:S01]  /*bdd80*/  @P6 STG.E [R118.64], R236 ;  /* 0x000000ec76006986 */ /* 0x000fe2000c101908 */
[----:B-1----:R-:W-:-:S03]  /*bdd90*/  IMAD.WIDE R116, R2, 0x4, R16 ;  /* 0x0000000402747825 */ /* 0x002fc600078e0210 */
[----:B------:R-:W3:Y:S04]  /*bdda0*/  LDL.LU R210, [R1+0xe64] ;  /* 0x000e640001d27983 */ /* 0x000ee80000300800 */
[----:B----4-:R1:W-:Y:S04]  /*bddb0*/  @P3 STG.E [R116.64], R205 ;  /* 0x000000cd74003986 */ /* 0x0103e8000c101908 */
[----:B-1----:R-:W4:Y:S01]  /*bddc0*/  LDL.LU R205, [R1+0x2e4] ;  /* 0x0002e40001cd7983 */ /* 0x002f220000300800 */
[----:B------:R-:W-:Y:S02]  /*bddd0*/  IADD3 R125, R206, 0x148, RZ ;  /* 0x00000148ce7d7810 */ /* 0x000fe40007ffe0ff */
[----:B------:R-:W-:Y:S01]  /*bdde0*/  ISETP.LT.AND P2, PT, R204, c[0x0][0x178], !P2 ;  /* 0x00005e00cc007a0c */ /* 0x000fe20005741270 */
[----:B------:R-:W4:Y:S01]  /*bddf0*/  LDL.LU R209, [R1+0xe10] ;  /* 0x000e100001d17983 */ /* 0x000f220000300800 */
[----:B------:R-:W-:-:S02]  /*bde00*/  ISETP.GE.AND P4, PT, R125, c[0x0][0x17c], PT ;  /* 0x00005f007d007a0c */ /* 0x000fc40003f86270 */
[----:B------:R-:W-:Y:S02]  /*bde10*/  IADD3 R3, R206, 0x14b, RZ ;  /* 0x0000014bce037810 */ /* 0x000fe40007ffe0ff */
[----:B------:R-:W-:Y:S02]  /*bde20*/  ISETP.LT.AND P5, PT, R207, c[0x0][0x178], !P4 ;  /* 0x00005e00cf007a0c */ /* 0x000fe400067a1270 */
[----:B------:R-:W-:Y:S02]  /*bde30*/  ISETP.LT.AND P6, PT, R204, c[0x0][0x178], !P4 ;  /* 0x00005e00cc007a0c */ /* 0x000fe400067c1270 */
[C---:B------:R-:W-:Y:S02]  /*bde40*/  IADD3 R124, R2.reuse, c[0x0][0x198], RZ ;  /* 0x00006600027c7a10 */ /* 0x040fe40007ffe0ff */
[----:B------:R-:W-:Y:S01]  /*bde50*/  ISETP.GE.AND P4, PT, R3, c[0x0][0x17c], PT ;  /* 0x00005f0003007a0c */ /* 0x000fe20003f86270 */
[----:B------:R-:W-:Y:S01]  /*bde60*/  IMAD.WIDE R2, R2, 0x4, R18 ;  /* 0x0000000402027825 */ /* 0x000fe200078e0212 */
[----:B------:R-:W-:-:S03]  /*bde70*/  IADD3 R125, R206, 0x14a, RZ ;  /* 0x0000014ace7d7810 */ /* 0x000fc60007ffe0ff */
[C---:B------:R-:W-:Y:S01]  /*bde80*/  IMAD.WIDE R116, R124.reuse, 0x4, R16 ;  /* 0x000000047c747825 */ /* 0x040fe200078e0210 */
[----:B------:R1:W-:Y:S01]  /*bde90*/  @P2 STG.E [R2.64], R237 ;  /* 0x000000ed02002986 */ /* 0x0003e2000c101908 */
[----:B------:R-:W-:Y:S02]  /*bdea0*/  ISETP.LT.AND P2, PT, R207, c[0x0][0x178], !P1 ;  /* 0x00005e00cf007a0c */ /* 0x000fe40004f41270 */
[----:B------:R-:W-:Y:S01]  /*bdeb0*/  IMAD.WIDE R118, R124, 0x4, R18 ;  /* 0x000000047c767825 */ /* 0x000fe200078e0212 */
[----:B------:R-:W-:Y:S02]  /*bdec0*/  ISETP.LT.AND P1, PT, R204, c[0x0][0x178], !P1 ;  /* 0x00005e00cc007a0c */ /* 0x000fe40004f21270 */
[----:B------:R-:W-:Y:S01]  /*bded0*/  ISETP.GE.AND P0, PT, R125, c[0x0][0x17c], PT ;  /* 0x00005f007d007a0c */ /* 0x000fe20003f06270 */
[----:B------:R1:W-:Y:S02]  /*bdee0*/  @P5 STG.E [R116.64], R128 ;  /* 0x0000008074005986 */ /* 0x0003e4000c101908 */
[----:B-1----:R-:W-:-:S02]  /*bdef0*/  IADD3 R2, R124, c[0x0][0x198], RZ ;  /* 0x000066007c027a10 */ /* 0x002fc40007ffe0ff */
[----:B------:R-:W-:Y:S01]  /*bdf00*/  IADD3 R3, R206, 0x14d, RZ ;  /* 0x0000014dce037810 */ /* 0x000fe20007ffe0ff */
[----:B------:R1:W-:Y:S01]  /*bdf10*/  @P6 STG.E [R118.64], R129 ;  /* 0x0000008176006986 */ /* 0x0003e2000c101908 */
[----:B------:R-:W-:Y:S02]  /*bdf20*/  ISETP.LT.AND P5, PT, R207, c[0x0][0x178], !P0 ;  /* 0x00005e00cf007a0c */ /* 0x000fe400047a1270 */
[----:B------:R-:W-:Y:S01]  /*bdf30*/  ISETP.LT.AND P6, PT, R204, c[0x0][0x178], !P0 ;  /* 0x00005e00cc007a0c */ /* 0x000fe200047c1270 */
[C---:B------:R-:W-:Y:S01]  /*bdf40*/  IMAD.WIDE R116, R2.reuse, 0x4, R16 ;  /* 0x0000000402747825 */ /* 0x040fe200078e0210 */
[C---:B------:R-:W-:Y:S02]  /*bdf50*/  IADD3 R124, R2.reuse, c[0x0][0x198], RZ ;  /* 0x00006600027c7a10 */ /* 0x040fe40007ffe0ff */
[----:B------:R-:W-:Y:S01]  /*bdf60*/  ISETP.GE.AND P0, PT, R3, c[0x0][0x17c], PT ;  /* 0x00005f0003007a0c */ /* 0x000fe20003f06270 */
[----:B------:R-:W-:Y:S01]  /*bdf70*/  IMAD.WIDE R2, R2, 0x4, R18 ;  /* 0x0000000402027825 */ /* 0x000fe200078e0212 */
[----:B------:R1:W-:Y:S01]  /*bdf80*/  @P2 STG.E [R116.64], R130 ;  /* 0x0000008274002986 */ /* 0x0003e2000c101908 */
[----:B------:R-:W-:-:S02]  /*bdf90*/  IADD3 R125, R206, 0x14c, RZ ;  /* 0x0000014cce7d7810 */ /* 0x000fc40007ffe0ff */
[C---:B-1----:R-:W-:Y:S02]  /*bdfa0*/  IMAD.WIDE R118, R124.reuse, 0x4, R18 ;  /* 0x000000047c767825 */ /* 0x042fe400078e0212 */
[----:B------:R-:W-:Y:S02]  /*bdfb0*/  ISETP.GE.AND P3, PT, R125, c[0x0][0x17c], PT ;  /* 0x00005f007d007a0c */ /* 0x000fe40003f66270 */
[----:B------:R-:W-:Y:S01]  /*bdfc0*/  IMAD.WIDE R116, R124, 0x4, R16 ;  /* 0x000000047c747825 */ /* 0x000fe200078e0210 */
[----:B--2---:R1:W-:Y:S01]  /*bdfd0*/  @P1 STG.E [R2.64], R211 ;  /* 0x000000d302001986 */ /* 0x0043e2000c101908 */
[----:B------:R-:W-:Y:S02]  /*bdfe0*/  ISETP.LT.AND P1, PT, R207, c[0x0][0x178], !P4 ;  /* 0x00005e00cf007a0c */ /* 0x000fe40006721270 */
[----:B------:R-:W-:Y:S01]  /*bdff0*/  ISETP.LT.AND P4, PT, R204, c[0x0][0x178], !P4 ;  /* 0x00005e00cc007a0c */ /* 0x000fe20006781270 */
[----:B---3--:R2:W-:Y:S04]  /*be000*/  @P5 STG.E [R116.64], R131 ;  /* 0x0000008374005986 */ /* 0x0085e8000c101908 */
[----:B-1----:R-:W3:Y:S01]  /*be010*/  LDL.LU R211, [R1+0xe14] ;  /* 0x000e140001d37983 */ /* 0x002ee20000300800 */
[----:B------:R-:W-:-:S02]  /*be020*/  IADD3 R2, R124, c[0x0][0x198], RZ ;  /* 0x000066007c027a10 */ /* 0x000fc40007ffe0ff */
[----:B------:R-:W-:-:S03]  /*be030*/  IADD3 R3, R206, 0x14f, RZ ;  /* 0x0000014fce037810 */ /* 0x000fc60007ffe0ff */
[----:B--2---:R-:W-:Y:S01]  /*be040*/  IMAD.WIDE R116, R2, 0x4, R16 ;  /* 0x0000000402747825 */ /* 0x004fe200078e0210 */
[----:B------:R-:W-:Y:S01]  /*be050*/  @P6 STG.E [R118.64], R208 ;  /* 0x000000d076006986 */ /* 0x000fe2000c101908 */
[----:B------:R-:W-:Y:S02]  /*be060*/  ISETP.LT.AND P5, PT, R207, c[0x0][0x178], !P3 ;  /* 0x00005e00cf007a0c */ /* 0x000fe40005fa1270 */
[----:B------:R-:W-:Y:S02]  /*be070*/  ISETP.LT.AND P6, PT, R204, c[0x0][0x178], !P3 ;  /* 0x00005e00cc007a0c */ /* 0x000fe40005fc1270 */
[C---:B------:R-:W-:Y:S02]  /*be080*/  IADD3 R124, R2.reuse, c[0x0][0x198], RZ ;  /* 0x00006600027c7a10 */ /* 0x040fe40007ffe0ff */
[----:B------:R-:W-:Y:S01]  /*be090*/  ISETP.GE.AND P3, PT, R3, c[0x0][0x17c], PT ;  /* 0x00005f0003007a0c */ /* 0x000fe20003f66270 */
[----:B------:R-:W-:Y:S01]  /*be0a0*/  IMAD.WIDE R2, R2, 0x4, R18 ;  /* 0x0000000402027825 */ /* 0x000fe200078e0212 */
[----:B------:R1:W-:Y:S04]  /*be0b0*/  @P1 STG.E [R116.64], R210 ;  /* 0x000000d274001986 */ /* 0x0003e8000c101908 */
[----:B-1----:R-:W2:Y:S04]  /*be0c0*/  LDL.LU R210, [R1+0xce0] ;  /* 0x000ce00001d27983 */ /* 0x002ea80000300800 */
[----:B----4-:R1:W-:Y:S04]  /*be0d0*/  @P4 STG.E [R2.64], R205 ;  /* 0x000000cd02004986 */ /* 0x0103e8000c101908 */
[----:B-1----:R-:W2:Y:S01]  /*be0e0*/  LDL.LU R205, [R1+0xce4] ;  /* 0x000ce40001cd7983 */ /* 0x002ea20000300800 */
[----:B------:R-:W-:Y:S01]  /*be0f0*/  ISETP.LT.AND P4, PT, R207, c[0x0][0x178], !P0 ;  /* 0x00005e00cf007a0c */ /* 0x000fe20004781270 */
[C---:B------:R-:W-:Y:S01]  /*be100*/  IMAD.WIDE R116, R124.reuse, 0x4, R16 ;  /* 0x000000047c747825 */ /* 0x040fe200078e0210 */
[----:B------:R-:W-:Y:S01]  /*be110*/  IADD3 R2, R124, c[0x0][0x198], RZ ;  /* 0x000066007c027a10 */ /* 0x000fe20007ffe0ff */
[----:B------:R-:W2:Y:S01]  /*be120*/  LDL.LU R128, [R1+0xe80] ;  /* 0x000e800001807983 */ /* 0x000ea20000300800 */
[----:B------:R-:W-:Y:S01]  /*be130*/  IADD3 R125, R206, 0x14e, RZ ;  /* 0x0000014ece7d7810 */ /* 0x000fe20007ffe0ff */
[----:B------:R-:W-:Y:S01]  /*be140*/  IMAD.WIDE R118, R124, 0x4, R18 ;  /* 0x000000047c767825 */ /* 0x000fe200078e0212 */
[----:B------:R-:W-:Y:S01]  /*be150*/  ISETP.LT.AND P0, PT, R204, c[0x0][0x178], !P0 ;  /* 0x00005e00cc007a0c */ /* 0x000fe20004701270 */
[----:B------:R-:W2:Y:S01]  /*be160*/  LDL.LU R129, [R1+0x5e0] ;  /* 0x0005e00001817983 */ /* 0x000ea20000300800 */
[----:B------:R-:W-:-:S03]  /*be170*/  ISETP.GE.AND P2, PT, R125, c[0x0][0x17c], PT ;  /* 0x00005f007d007a0c */ /* 0x000fc60003f46270 */
[----:B------:R1:W-:Y:S01]  /*be180*/  @P5 STG.E [R116.64], R209 ;  /* 0x000000d174005986 */ /* 0x0003e2000c101908 */
[----:B------:R-:W-:Y:S02]  /*be190*/  IADD3 R3, R206, 0x151, RZ ;  /* 0x00000151ce037810 */ /* 0x000fe40007ffe0ff */
[----:B------:R-:W-:Y:S01]  /*be1a0*/  ISETP.LT.AND P5, PT, R207, c[0x0][0x178], !P2 ;  /* 0x00005e00cf007a0c */ /* 0x000fe200057a1270 */
[----:B------:R1:W-:Y:S01]  /*be1b0*/  @P6 STG.E [R118.64], R248 ;  /* 0x000000f876006986 */ /* 0x0003e2000c101908 */
[----:B------:R-:W-:Y:S02]  /*be1c0*/  ISETP.LT.AND P6, PT, R204, c[0x0][0x178], !P2 ;  /* 0x00005e00cc007a0c */ /* 0x000fe400057c1270 */
[C---:B------:R-:W-:Y:S01]  /*be1d0*/  IADD3 R124, R2.reuse, c[0x0][0x198], RZ ;  /* 0x00006600027c7a10 */ /* 0x040fe20007ffe0ff */
[----:B------:R-:W2:Y:S01]  /*be1e0*/  LDL.LU R130, [R1+0xe84] ;  /* 0x000e840001827983 */ /* 0x000ea20000300800 */
[----:B-1----:R-:W-:Y:S01]  /*be1f0*/  IMAD.WIDE R116, R2, 0x4, R16 ;  /* 0x0000000402747825 */ /* 0x002fe200078e0210 */
[----:B------:R-:W-:-:S03]  /*be200*/  ISETP.GE.AND P2, PT, R3, c[0x0][0x17c], PT ;  /* 0x00005f0003007a0c */ /* 0x000fc60003f46270 */
[----:B------:R-:W-:-:S04]  /*be210*/  IMAD.WIDE R2, R2, 0x4, R18 ;  /* 0x0000000402027825 */ /* 0x000fc800078e0212 */
[----:B------:R-:W-:Y:S01]  /*be220*/  IMAD.WIDE R118, R124, 0x4, R18 ;  /* 0x000000047c767825 */ /* 0x000fe200078e0212 */
[----:B---3--:R1:W-:Y:S04]  /*be230*/  @P4 STG.E [R116.64], R211 ;  /* 0x000000d374004986 */ /* 0x0083e8000c101908 */
[----:B------:R3:W-:Y:S01]  /*be240*/  @P0 STG.E [R2.64], R249 ;  /* 0x000000f902000986 */ /* 0x0007e2000c101908 */
[----:B------:R-:W-:-:S03]  /*be250*/  ISETP.LT.AND P0, PT, R207, c[0x0][0x178], !P3 ;  /* 0x00005e00cf007a0c */ /* 0x000fc60005f01270 */
[----:B-1----:R-:W4:Y:S01]  /*be260*/  LDL.LU R211, [R1+0x5e4] ;  /* 0x0005e40001d37983 */ /* 0x002f220000300800 */
[----:B------:R-:W-:-:S03]  /*be270*/  IMAD.WIDE R116, R124, 0x4, R16 ;  /* 0x000000047c747825 */ /* 0x000fc600078e0210 */
[----:B------:R-:W4:Y:S01]  /*be280*/  LDL.LU R131, [R1+0xe30] ;  /* 0x000e300001837983 */ /* 0x000f220000300800 */
[----:B---3--:R-:W-:-:S03]  /*be290*/  IADD3 R2, R124, c[0x0][0x198], RZ ;  /* 0x000066007c027a10 */ /* 0x008fc60007ffe0ff */
[----:B------:R-:W3:Y:S04]  /*be2a0*/  LDL.LU R208, [R1+0x20] ;  /* 0x0000200001d07983 */ /* 0x000ee80000300800 */
[----:B------:R-:W3:Y:S04]  /*be2b0*/  LDL.LU R209, [R1+0xe34] ;  /* 0x000e340001d17983 */ /* 0x000ee80000300800 */
[----:B--2---:R1:W-:Y:S04]  /*be2c0*/  @P5 STG.E [R116.64], R210 ;  /* 0x000000d274005986 */ /* 0x0043e8000c101908 */
[----:B------:R-:W-:Y:S01]  /*be2d0*/  @P6 STG.E [R118.64], R232 ;  /* 0x000000e876006986 */ /* 0x000fe2000c101908 */
[----:B-1----:R-:W-:-:S05]  /*be2e0*/  IMAD.WIDE R116, R2, 0x4, R16 ;  /* 0x0000000402747825 */ /* 0x002fca00078e0210 */
[----:B------:R1:W-:Y:S04]  /*be2f0*/  @P0 STG.E [R116.64], R205 ;  /* 0x000000cd74000986 */ /* 0x0003e8000c101908 */
[----:B-1----:R-:W3:Y:S01]  /*be300*/  LDL.LU R205, [R1+0x24] ;  /* 0x0000240001cd7983 */ /* 0x002ee20000300800 */
[----:B------:R-:W-:Y:S02]  /*be310*/  IADD3 R125, R206, 0x150, RZ ;  /* 0x00000150ce7d7810 */ /* 0x000fe40007ffe0ff */
[----:B------:R-:W-:Y:S01]  /*be320*/  ISETP.LT.AND P3, PT, R204, c[0x0][0x178], !P3 ;  /* 0x00005e00cc007a0c */ /* 0x000fe20005f61270 */
[----:B------:R-:W3:Y:S01]  /*be330*/  LDL.LU R210, [R1+0xdf0] ;  /* 0x000df00001d27983 */ /* 0x000ee20000300800 */
[----:B------:R-:W-:Y:S02]  /*be340*/  ISETP.GE.AND P1, PT, R125, c[0x0][0x17c], PT ;  /* 0x00005f007d007a0c */ /* 0x000fe40003f26270 */
[----:B------:R-:W-:-:S02]  /*be350*/  IADD3 R3, R206, 0x153, RZ ;  /* 0x00000153ce037810 */ /* 0x000fc40007ffe0ff */
        /* <DEDUP_REMOVED lines=27> */
[----:B----4-:R1:W-:Y:S01]  /*be510*/  @P2 STG.E [R2.64], R211 ;  /* 0x000000d302002986 */ /* 0x0103e2000c101908 */
[----:B------:R-:W-:Y:S02]  /*be520*/  ISETP.LT.AND P2, PT, R207, c[0x0][0x178], !P1 ;  /* 0x00005e00cf007a0c */ /* 0x000fe40004f41270 */
[----:B------:R-:W-:Y:S01]  /*be530*/  ISETP.LT.AND P1, PT, R204, c[0x0][0x178], !P1 ;  /* 0x00005e00cc007a0c */ /* 0x000fe20004f21270 */
[----:B------:R4:W-:Y:S04]  /*be540*/  @P5 STG.E [R116.64], R131 ;  /* 0x0000008374005986 */ /* 0x0009e8000c101908 */
[----:B-1----:R-:W2:Y:S01]  /*be550*/  LDL.LU R211, [R1+0xdf4] ;  /* 0x000df40001d37983 */ /* 0x002ea20000300800 */
[----:B------:R-:W-:-:S02]  /*be560*/  IADD3 R2, R124, c[0x0][0x198], RZ ;  /* 0x000066007c027a10 */ /* 0x000fc40007ffe0ff */
[----:B------:R-:W-:-:S03]  /*be570*/  IADD3 R3, R206, 0x157, RZ ;  /* 0x00000157ce037810 */ /* 0x000fc60007ffe0ff */
[----:B----4-:R-:W-:Y:S01]  /*be580*/  IMAD.WIDE R116, R2, 0x4, R16 ;  /* 0x0000000402747825 */ /* 0x010fe200078e0210 */
[----:B---3--:R-:W-:Y:S01]  /*be590*/  @P6 STG.E [R118.64], R208 ;  /* 0x000000d076006986 */ /* 0x008fe2000c101908 */
[----:B------:R-:W-:Y:S02]  /*be5a0*/  ISETP.LT.AND P5, PT, R207, c[0x0][0x178], !P0 ;  /* 0x00005e00cf007a0c */ /* 0x000fe400047a1270 */
[----:B------:R-:W-:Y:S01]  /*be5b0*/  ISETP.LT.AND P6, PT, R204, c[0x0][0x178], !P0 ;  /* 0x00005e00cc007a0c */ /* 0x000fe200047c1270 */
[----:B------:R1:W-:Y:S01]  /*be5c0*/  @P2 STG.E [R116.64], R209 ;  /* 0x000000d174002986 */ /* 0x0003e2000c101908 */
[C---:B------:R-:W-:Y:S02]  /*be5d0*/  IADD3 R124, R2.reuse, c[0x0][0x198], RZ ;  /* 0x00006600027c7a10 */ /* 0x040fe40007ffe0ff */
[----:B------:R-:W-:Y:S01]  /*be5e0*/  ISETP.GE.AND P0, PT, R3, c[0x0][0x17c], PT ;  /* 0x00005f0003007a0c */ /* 0x000fe20003f06270 */
[----:B------:R-:W-:Y:S01]  /*be5f0*/  IMAD.WIDE R2, R2, 0x4, R18 ;  /* 0x0000000402027825 */ /* 0x000fe200078e0212 */
[----:B-1----:R-:W3:Y:S04]  /*be600*/  LDL.LU R209, [R1+0xbe0] ;  /* 0x000be00001d17983 */ /* 0x002ee80000300800 */
[----:B------:R1:W-:Y:S04]  /*be610*/  @P1 STG.E [R2.64], R205 ;  /* 0x000000cd02001986 */ /* 0x0003e8000c101908 */
[----:B-1----:R-:W3:Y:S01]  /*be620*/  LDL.LU R205, [R1+0xbe4] ;  /* 0x000be40001cd7983 */ /* 0x002ee20000300800 */
[----:B------:R-:W-:Y:S01]  /*be630*/  ISETP.LT.AND P1, PT, R207, c[0x0][0x178], !P4 ;  /* 0x00005e00cf007a0c */ /* 0x000fe20006721270 */
[C---:B------:R-:W-:Y:S01]  /*be640*/  IMAD.WIDE R116, R124.reuse, 0x4, R16 ;  /* 0x000000047c747825 */ /* 0x040fe200078e0210 */
[----:B------:R-:W-:Y:S01]  /*be650*/  IADD3 R2, R124, c[0x0][0x198], RZ ;  /* 0x000066007c027a10 */ /* 0x000fe20007ffe0ff */
[----:B------:R-:W3:Y:S01]  /*be660*/  LDL.LU R128, [R1+0xe70] ;  /* 0x000e700001807983 */ /* 0x000ee20000300800 */
[----:B------:R-:W-:Y:S01]  /*be670*/  IADD3 R125, R206, 0x156, RZ ;  /* 0x00000156ce7d7810 */ /* 0x000fe20007ffe0ff */
[----:B------:R-:W-:Y:S01]  /*be680*/  IMAD.WIDE R118, R124, 0x4, R18 ;  /* 0x000000047c767825 */ /* 0x000fe200078e0212 */
[----:B------:R-:W-:Y:S01]  /*be690*/  ISETP.LT.AND P4, PT, R204, c[0x0][0x178], !P4 ;  /* 0x00005e00cc007a0c */ /* 0x000fe20006781270 */
[----:B------:R-:W3:Y:S01]  /*be6a0*/  LDL.LU R129, [R1+0x5d0] ;  /* 0x0005d00001817983 */ /* 0x000ee20000300800 */
[----:B------:R-:W-:-:S03]  /*be6b0*/  ISETP.GE.AND P3, PT, R125, c[0x0][0x17c], PT ;  /* 0x00005f007d007a0c */ /* 0x000fc60003f66270 */
[----:B------:R1:W-:Y:S01]  /*be6c0*/  @P5 STG.E [R116.64], R210 ;  /* 0x000000d274005986 */ /* 0x0003e2000c101908 */
[----:B------:R-:W-:Y:S02]  /*be6d0*/  IADD3 R3, R206, 0x159, RZ ;  /* 0x00000159ce037810 */ /* 0x000fe40007ffe0ff */
[----:B------:R-:W-:Y:S01]  /*be6e0*/  ISETP.LT.AND P5, PT, R207, c[0x0][0x178], !P3 ;  /* 0x00005e00cf007a0c */ /* 0x000fe20005fa1270 */
[----:B------:R1:W-:Y:S01]  /*be6f0*/  @P6 STG.E [R118.64], R244 ;  /* 0x000000f476006986 */ /* 0x0003e2000c101908 */
[----:B------:R-:W-:Y:S02]  /*be700*/  ISETP.LT.AND P6, PT, R204, c[0x0][0x178], !P3 ;  /* 0x00005e00cc007a0c */ /* 0x000fe40005fc1270 */
[C---:B------:R-:W-:Y:S01]  /*be710*/  IADD3 R124, R2.reuse, c[0x0][0x198], RZ ;  /* 0x00006600027c7a10 */ /* 0x040fe20007ffe0ff */
[C---:B-1----:R-:W-:Y:S01]  /*be720*/  IMAD.WIDE R116, R2.reuse, 0x4, R16 ;  /* 0x0000000402747825 */ /* 0x042fe200078e0210 */
[----:B------:R-:W-:Y:S01]  /*be730*/  ISETP.GE.AND P3, PT, R3, c[0x0][0x17c], PT ;  /* 0x00005f0003007a0c */ /* 0x000fe20003f66270 */
[----:B------:R-:W3:Y:S02]  /*be740*/  LDL.LU R210, [R1+0xe74] ;  /* 0x000e740001d27983 */ /* 0x000ee40000300800 */
[----:B------:R-:W-:-:S04]  /*be750*/  IMAD.WIDE R2, R2, 0x4, R18 ;  /* 0x0000000402027825 */ /* 0x000fc800078e0212 */
[----:B------:R-:W-:Y:S01]  /*be760*/  IMAD.WIDE R118, R124, 0x4, R18 ;  /* 0x000000047c767825 */ /* 0x000fe200078e0212 */
[----:B--2---:R1:W-:Y:S04]  /*be770*/  @P1 STG.E [R116.64], R211 ;  /* 0x000000d374001986 */ /* 0x0043e8000c101908 */
[----:B------:R2:W-:Y:S01]  /*be780*/  @P4 STG.E [R2.64], R245 ;  /* 0x000000f502004986 */ /* 0x0005e2000c101908 */
[----:B------:R-:W-:-:S03]  /*be790*/  ISETP.LT.AND P4, PT, R207, c[0x0][0x178], !P0 ;  /* 0x00005e00cf007a0c */ /* 0x000fc60004781270 */
[----:B-1----:R-:W4:Y:S01]  /*be7a0*/  LDL.LU R211, [R1+0x5d4] ;  /* 0x0005d40001d37983 */ /* 0x002f220000300800 */
[C-C-:B------:R-:W-:Y:S01]  /*be7b0*/  IMAD.WIDE R116, R124.reuse, 0x4, R16.reuse ;  /* 0x000000047c747825 */ /* 0x140fe200078e0210 */
[----:B--2---:R-:W-:Y:S02]  /*be7c0*/  IADD3 R2, R124, c[0x0][0x198], RZ ;  /* 0x000066007c027a10 */ /* 0x004fe40007ffe0ff */
[----:B------:R-:W2:Y:S04]  /*be7d0*/  LDL.LU R130, [R1+0xe20] ;  /* 0x000e200001827983 */ /* 0x000ea80000300800 */
[----:B------:R-:W2:Y:S04]  /*be7e0*/  LDL.LU R131, [R1+0x10] ;  /* 0x0000100001837983 */ /* 0x000ea80000300800 */
[----:B---3--:R1:W-:Y:S04]  /*be7f0*/  @P5 STG.E [R116.64], R209 ;  /* 0x000000d174005986 */ /* 0x0083e8000c101908 */
[----:B------:R-:W-:Y:S04]  /*be800*/  @P6 STG.E [R118.64], R228 ;  /* 0x000000e476006986 */ /* 0x000fe8000c101908 */
[----:B------:R-:W3:Y:S01]  /*be810*/  LDL.LU R208, [R1+0xe24] ;  /* 0x000e240001d07983 */ /* 0x000ee20000300800 */
        /* <DEDUP_REMOVED lines=38> */
[----:B-1----:R-:W4:Y:S01]  /*bea80*/  LDL.LU R211, [R1+0xdd4] ;  /* 0x000dd40001d37983 */ /* 0x002f220000300800 */
[----:B------:R-:W-:-:S02]  /*bea90*/  IADD3 R2, R124, c[0x0][0x198], RZ ;  /* 0x000066007c027a10 */ /* 0x000fc40007ffe0ff */
[----:B------:R-:W-:Y:S01]  /*beaa0*/  IADD3 R3, R206, 0x15f, RZ ;  /* 0x0000015fce037810 */ /* 0x000fe20007ffe0ff */
[----:B--2---:R1:W-:Y:S01]  /*beab0*/  @P5 STG.E [R116.64], R130 ;  /* 0x0000008274005986 */ /* 0x0043e2000c101908 */
[----:B------:R-:W-:-:S03]  /*beac0*/  ISETP.LT.AND P5, PT, R207, c[0x0][0x178], !P4 ;  /* 0x00005e00cf007a0c */ /* 0x000fc600067a1270 */
[----:B------:R-:W-:Y:S01]  /*bead0*/  @P6 STG.E [R118.64], R131 ;  /* 0x0000008376006986 */ /* 0x000fe2000c101908 */
[----:B------:R-:W-:Y:S02]  /*beae0*/  ISETP.LT.AND P6, PT, R204, c[0x0][0x178], !P4 ;  /* 0x00005e00cc007a0c */ /* 0x000fe400067c1270 */
[C---:B------:R-:W-:Y:S01]  /*beaf0*/  IADD3 R124, R2.reuse, c[0x0][0x198], RZ ;  /* 0x00006600027c7a10 */ /* 0x040fe20007ffe0ff */
[----:B------:R-:W2:Y:S01]  /*beb00*/  LDL.LU R210, [R1+0xb20] ;  /* 0x000b200001d27983 */ /* 0x000ea20000300800 */
[----:B------:R-:W-:Y:S01]  /*beb10*/  ISETP.GE.AND P4, PT, R3, c[0x0][0x17c], PT ;  /* 0x00005f0003007a0c */ /* 0x000fe20003f86270 */
[----:B-1----:R-:W-:-:S04]  /*beb20*/  IMAD.WIDE R116, R2, 0x4, R16 ;  /* 0x0000000402747825 */ /* 0x002fc800078e0210 */
[----:B------:R-:W-:Y:S01]  /*beb30*/  IMAD.WIDE R2, R2, 0x4, R18 ;  /* 0x0000000402027825 */ /* 0x000fe200078e0212 */
[----:B---3--:R-:W-:Y:S04]  /*beb40*/  @P3 STG.E [R116.64], R208 ;  /* 0x000000d074003986 */ /* 0x008fe8000c101908 */
[----:B------:R1:W-:Y:S04]  /*beb50*/  @P2 STG.E [R2.64], R205 ;  /* 0x000000cd02002986 */ /* 0x0003e8000c101908 */
        /* <DEDUP_REMOVED lines=18> */
[----:B------:R-:W2:Y:S02]  /*bec80*/  LDL.LU R209, [R1+0xdcc] ;  /* 0x000dcc0001d17983 */ /* 0x000ea40000300800 */
[----:B------:R-:W-:-:S04]  /*bec90*/  IMAD.WIDE R2, R2, 0x4, R18 ;  /* 0x0000000402027825 */ /* 0x000fc800078e0212 */
[----:B------:R-:W-:Y:S01]  /*beca0*/  IMAD.WIDE R118, R124, 0x4, R18 ;  /* 0x000000047c767825 */ /* 0x000fe200078e0212 */
[----:B----4-:R1:W-:Y:S04]  /*becb0*/  @P2 STG.E [R116.64], R211 ;  /* 0x000000d374002986 */ /* 0x0103e8000c101908 */
[----:B------:R4:W-:Y:S01]  /*becc0*/  @P1 STG.E [R2.64], R241 ;  /* 0x000000f102001986 */ /* 0x0009e2000c101908 */
[----:B------:R-:W-:-:S03]  /*becd0*/  ISETP.LT.AND P1, PT, R207, c[0x0][0x178], !P4 ;  /* 0x00005e00cf007a0c */ /* 0x000fc60006721270 */
[----:B-1----:R-:W3:Y:S01]  /*bece0*/  LDL.LU R211, [R1+0x74c] ;  /* 0x00074c0001d37983 */ /* 0x002ee20000300800 */
[----:B------:R-:W-:-:S03]  /*becf0*/  IMAD.WIDE R116, R124, 0x4, R16 ;  /* 0x000000047c747825 */ /* 0x000fc600078e0210 */
[----:B------:R-:W3:Y:S01]  /*bed00*/  LDL.LU R129, [R1+0xde8] ;  /* 0x000de80001817983 */ /* 0x000ee20000300800 */
[----:B----4-:R-:W-:-:S03]  /*bed10*/  IADD3 R2, R124, c[0x0][0x198], RZ ;  /* 0x000066007c027a10 */ /* 0x010fc60007ffe0ff */
[----:B------:R-:W4:Y:S04]  /*bed20*/  LDL.LU R130, [R1+0x308] ;  /* 0x0003080001827983 */ /* 0x000f280000300800 */
[----:B--2---:R1:W-:Y:S04]  /*bed30*/  @P5 STG.E [R116.64], R210 ;  /* 0x000000d274005986 */ /* 0x0043e8000c101908 */
[----:B------:R-:W-:Y:S01]  /*bed40*/  @P6 STG.E [R118.64], R224 ;  /* 0x000000e076006986 */ /* 0x000fe2000c101908 */
[----:B-1----:R-:W-:-:S03]  /*bed50*/  IMAD.WIDE R116, R2, 0x4, R16 ;  /* 0x0000000402747825 */ /* 0x002fc600078e0210 */
[----:B------:R-:W4:Y:S04]  /*bed60*/  LDL.LU R210, [R1+0xdec] ;  /* 0x000dec0001d27983 */ /* 0x000f280000300800 */
[----:B------:R1:W-:Y:S04]  /*bed70*/  @P1 STG.E [R116.64], R205 ;  /* 0x000000cd74001986 */ /* 0x0003e8000c101908 */
[----:B-1----:R-:W4:Y:S01]  /*bed80*/  LDL.LU R205, [R1+0x30c] ;  /* 0x00030c0001cd7983 */ /* 0x002f220000300800 */
[----:B------:R-:W-:Y:S02]  /*bed90*/  IADD3 R125, R206, 0x160, RZ ;  /* 0x00000160ce7d7810 */ /* 0x000fe40007ffe0ff */
[----:B------:R-:W-:Y:S01]  /*beda0*/  ISETP.LT.AND P4, PT, R204, c[0x0][0x178], !P4 ;  /* 0x00005e00cc007a0c */ /* 0x000fe20006781270 */
[----:B------:R-:W4:Y:S01]  /*bedb0*/  LDL.LU R131, [R1+0xe08] ;  /* 0x000e080001837983 */ /* 0x000f220000300800 */
[----:B------:R-:W-:-:S02]  /*bedc0*/  ISETP.GE.AND P3, PT, R125, c[0x0][0x17c], PT ;  /* 0x00005f007d007a0c */ /* 0x000fc40003f66270 */
[----:B------:R-:W-:Y:S01]  /*bedd0*/  IADD3 R3, R206, 0x163, RZ ;  /* 0x00000163ce037810 */ /* 0x000fe20007ffe0ff */
[----:B------:R-:W4:Y:S01]  /*bede0*/  LDL.LU R208, [R1+0x8] ;  /* 0x0000080001d07983 */ /* 0x000f220000300800 */
        /* <DEDUP_REMOVED lines=27> */
[----:B------:R-:W4:Y:S04]  /*befa0*/  LDL.LU R209, [R1+0xe0c] ;  /* 0x000e0c0001d17983 */ /* 0x000f280000300800 */
[----:B---3--:R1:W-:Y:S01]  /*befb0*/  @P0 STG.E [R2.64], R211 ;  /* 0x000000d302000986 */ /* 0x0083e2000c101908 */
[----:B------:R-:W-:-:S02]  /*befc0*/  ISETP.LT.AND P0, PT, R207, c[0x0][0x178], !P3 ;  /* 0x00005e00cf007a0c */ /* 0x000fc40005f01270 */
[----:B------:R-:W-:Y:S01]  /*befd0*/  ISETP.LT.AND P3, PT, R204, c[0x0][0x178], !P3 ;  /* 0x00005e00cc007a0c */ /* 0x000fe20005f61270 */
[----:B------:R3:W-:Y:S01]  /*befe0*/  @P5 STG.E [R116.64], R129 ;  /* 0x0000008174005986 */ /* 0x0007e2000c101908 */
[----:B-1----:R-:W-:-:S03]  /*beff0*/  IADD3 R2, R124, c[0x0][0x198], RZ ;  /* 0x000066007c027a10 */ /* 0x002fc60007ffe0ff */
[----:B------:R-:W2:Y:S01]  /*bf000*/  LDL.LU R211, [R1+0xc] ;  /* 0x00000c0001d37983 */ /* 0x000ea20000300800 */
[----:B------:R-:W-:Y:S01]  /*bf010*/  IADD3 R3, R206, 0x167, RZ ;  /* 0x00000167ce037810 */ /* 0x000fe20007ffe0ff */
[----:B---3--:R-:W-:Y:S02]  /*bf020*/  IMAD.WIDE R116, R2, 0x4, R16 ;  /* 0x0000000402747825 */ /* 0x008fe400078e0210 */
[----:B----4-:R-:W-:Y:S01]  /*bf030*/  @P6 STG.E [R118.64], R130 ;  /* 0x0000008276006986 */ /* 0x010fe2000c101908 */
[----:B------:R-:W-:Y:S02]  /*bf040*/  ISETP.LT.AND P5, PT, R207, c[0x0][0x178], !P1 ;  /* 0x00005e00cf007a0c */ /* 0x000fe40004fa1270 */
[----:B------:R-:W-:Y:S02]  /*bf050*/  ISETP.LT.AND P6, PT, R204, c[0x0][0x178], !P1 ;  /* 0x00005e00cc007a0c */ /* 0x000fe40004fc1270 */
[C---:B------:R-:W-:Y:S02]  /*bf060*/  IADD3 R124, R2.reuse, c[0x0][0x198], RZ ;  /* 0x00006600027c7a10 */ /* 0x040fe40007ffe0ff */
[----:B------:R-:W-:Y:S01]  /*bf070*/  ISETP.GE.AND P1, PT, R3, c[0x0][0x17c], PT ;  /* 0x00005f0003007a0c */ /* 0x000fe20003f26270 */
[----:B------:R1:W-:Y:S01]  /*bf080*/  @P0 STG.E [R116.64], R210 ;  /* 0x000000d274000986 */ /* 0x0003e2000c101908 */
[----:B------:R-:W-:-:S03]  /*bf090*/  IMAD.WIDE R2, R2, 0x4, R18 ;  /* 0x0000000402027825 */ /* 0x000fc600078e0212 */
[----:B-1----:R-:W3:Y:S04]  /*bf0a0*/  LDL.LU R210, [R1+0xcf8] ;  /* 0x000cf80001d27983 */ /* 0x002ee80000300800 */
[----:B------:R1:W-:Y:S04]  /*bf0b0*/  @P3 STG.E [R2.64], R205 ;  /* 0x000000cd02003986 */ /* 0x0003e8000c101908 */
[----:B-1----:R-:W4:Y:S01]  /*bf0c0*/  LDL.LU R205, [R1+0xcfc] ;  /* 0x000cfc0001cd7983 */ /* 0x002f220000300800 */
        /* <DEDUP_REMOVED lines=19> */
[C---:B------:R-:W-:Y:S01]  /*bf200*/  IMAD.WIDE R118, R124.reuse, 0x4, R18 ;  /* 0x000000047c767825 */ /* 0x040fe200078e0212 */
[----:B------:R1:W-:Y:S03]  /*bf210*/  @P3 STG.E [R116.64], R209 ;  /* 0x000000d174003986 */ /* 0x0003e6000c101908 */
[----:B-1----:R-:W-:Y:S01]  /*bf220*/  IMAD.WIDE R116, R124, 0x4, R16 ;  /* 0x000000047c747825 */ /* 0x002fe200078e0210 */
[----:B--2---:R1:W-:Y:S01]  /*bf230*/  @P2 STG.E [R2.64], R211 ;  /* 0x000000d302002986 */ /* 0x0043e2000c101908 */
[----:B------:R-:W-:-:S03]  /*bf240*/  ISETP.LT.AND P2, PT, R207, c[0x0][0x178], !P1 ;  /* 0x00005e00cf007a0c */ /* 0x000fc60004f41270 */
[----:B-1----:R-:W2:Y:S01]  /*bf250*/  LDL.LU R211, [R1+0x73c] ;  /* 0x00073c0001d37983 */ /* 0x002ea20000300800 */
[----:B------:R-:W-:-:S03]  /*bf260*/  IADD3 R2, R124, c[0x0][0x198], RZ ;  /* 0x000066007c027a10 */ /* 0x000fc60007ffe0ff */
[----:B------:R-:W2:Y:S04]  /*bf270*/  LDL.LU R131, [R1+0xe68] ;  /* 0x000e680001837983 */ /* 0x000ea80000300800 */
[----:B------:R-:W2:Y:S04]  /*bf280*/  LDL.LU R208, [R1+0x2e8] ;  /* 0x0002e80001d07983 */ /* 0x000ea80000300800 */
[----:B---3--:R1:W-:Y:S04]  /*bf290*/  @P5 STG.E [R116.64], R210 ;  /* 0x000000d274005986 */ /* 0x0083e8000c101908 */
[----:B------:R-:W-:Y:S01]  /*bf2a0*/  @P6 STG.E [R118.64], R238 ;  /* 0x000000ee76006986 */ /* 0x000fe2000c101908 */
[----:B-1----:R-:W-:-:S03]  /*bf2b0*/  IMAD.WIDE R116, R2, 0x4, R16 ;  /* 0x0000000402747825 */ /* 0x002fc600078e0210 */
[----:B------:R-:W3:Y:S04]  /*bf2c0*/  LDL.LU R210, [R1+0xe6c] ;  /* 0x000e6c0001d27983 */ /* 0x000ee80000300800 */
[----:B----4-:R1:W-:Y:S04]  /*bf2d0*/  @P2 STG.E [R116.64], R205 ;  /* 0x000000cd74002986 */ /* 0x0103e8000c101908 */
[----:B-1----:R-:W3:Y:S01]  /*bf2e0*/  LDL.LU R205, [R1+0x2ec] ;  /* 0x0002ec0001cd7983 */ /* 0x002ee20000300800 */
[----:B------:R-:W-:Y:S02]  /*bf2f0*/  IADD3 R125, R206, 0x168, RZ ;  /* 0x00000168ce7d7810 */ /* 0x000fe40007ffe0ff */
[----:B------:R-:W-:Y:S01]  /*bf300*/  ISETP.LT.AND P1, PT, R204, c[0x0][0x178], !P1 ;  /* 0x00005e00cc007a0c */ /* 0x000fe20004f21270 */
[----:B------:R-:W3:Y:S01]  /*bf310*/  LDL.LU R209, [R1+0xe18] ;  /* 0x000e180001d17983 */ /* 0x000ee20000300800 */
        /* <DEDUP_REMOVED lines=25> */
[----:B------:R-:W-:-:S02]  /*bf4b0*/  IADD3 R127, R124, c[0x0][0x198], RZ ;  /* 0x000066007c7f7a10 */ /* 0x000fc40007ffe0ff */
[----:B-1----:R-:W-:-:S04]  /*bf4c0*/  IMAD.WIDE R118, R124, 0x4, R18 ;  /* 0x000000047c767825 */ /* 0x002fc800078e0212 */
[----:B------:R-:W-:Y:S01]  /*bf4d0*/  IMAD.WIDE R116, R124, 0x4, R16 ;  /* 0x000000047c747825 */ /* 0x000fe200078e0210 */
[----:B--2---:R1:W-:Y:S01]  /*bf4e0*/  @P4 STG.E [R2.64], R211 ;  /* 0x000000d302004986 */ /* 0x0043e2000c101908 */
[----:B------:R-:W-:Y:S02]  /*bf4f0*/  ISETP.LT.AND P4, PT, R207, c[0x0][0x178], !P0 ;  /* 0x00005e00cf007a0c */ /* 0x000fe40004781270 */
[----:B------:R-:W-:Y:S01]  /*bf500*/  ISETP.LT.AND P0, PT, R204, c[0x0][0x178], !P0 ;  /* 0x00005e00cc007a0c */ /* 0x000fe20004701270 */
[----:B------:R2:W-:Y:S04]  /*bf510*/  @P5 STG.E [R116.64], R131 ;  /* 0x0000008374005986 */ /* 0x0005e8000c101908 */
[----:B-1----:R-:W4:Y:S01]  /*bf520*/  LDL.LU R211, [R1+0xe1c] ;  /* 0x000e1c0001d37983 */ /* 0x002f220000300800 */
[----:B------:R-:W-:-:S04]  /*bf530*/  IMAD.WIDE R2, R127, 0x4, R18 ;  /* 0x000000047f027825 */ /* 0x000fc800078e0212 */
[----:B--2---:R-:W-:Y:S01]  /*bf540*/  IMAD.WIDE R116, R127, 0x4, R16 ;  /* 0x000000047f747825 */ /* 0x004fe200078e0210 */
[----:B------:R-:W-:Y:S04]  /*bf550*/  @P6 STG.E [R118.64], R208 ;  /* 0x000000d076006986 */ /* 0x000fe8000c101908 */
[----:B---3--:R1:W-:Y:S04]  /*bf560*/  @P4 STG.E [R116.64], R210 ;  /* 0x000000d274004986 */ /* 0x0083e8000c101908 */
[----:B-1----:R-:W2:Y:S04]  /*bf570*/  LDL.LU R210, [R1+0xce8] ;  /* 0x000ce80001d27983 */ /* 0x002ea80000300800 */
[----:B------:R1:W-:Y:S04]  /*bf580*/  @P0 STG.E [R2.64], R205 ;  /* 0x000000cd02000986 */ /* 0x0003e8000c101908 */
[----:B-1----:R-:W3:Y:S01]  /*bf590*/  LDL.LU R205, [R1+0xcec] ;  /* 0x000cec0001cd7983 */ /* 0x002ee20000300800 */
[----:B------:R-:W-:-:S02]  /*bf5a0*/  IADD3 R125, R206, 0x16c, RZ ;  /* 0x0000016cce7d7810 */ /* 0x000fc40007ffe0ff */
[----:B------:R-:W-:Y:S01]  /*bf5b0*/  IADD3 R124, R127, c[0x0][0x198], RZ ;  /* 0x000066007f7c7a10 */ /* 0x000fe20007ffe0ff */
[----:B------:R-:W3:Y:S01]  /*bf5c0*/  LDL.LU R203, [R1+0xe88] ;  /* 0x000e880001cb7983 */ /* 0x000ee20000300800 */
[----:B------:R-:W-:Y:S02]  /*bf5d0*/  ISETP.GE.AND P2, PT, R125, c[0x0][0x17c], PT ;  /* 0x00005f007d007a0c */ /* 0x000fe40003f46270 */
[C---:B------:R-:W-:Y:S01]  /*bf5e0*/  ISETP.LT.AND P0, PT, R207.reuse, c[0x0][0x178], !P3 ;  /* 0x00005e00cf007a0c */ /* 0x040fe20005f01270 */
[----:B------:R-:W-:Y:S01]  /*bf5f0*/  IMAD.WIDE R116, R124, 0x4, R16 ;  /* 0x000000047c747825 */ /* 0x000fe200078e0210 */
[----:B------:R-:W-:Y:S01]  /*bf600*/  ISETP.LT.AND P5, PT, R207, c[0x0][0x178], !P2 ;  /* 0x00005e00cf007a0c */ /* 0x000fe200057a1270 */
[----:B------:R-:W3:Y:S01]  /*bf610*/  LDL.LU R128, [R1+0x5e8] ;  /* 0x0005e80001807983 */ /* 0x000ee20000300800 */
[----:B------:R-:W-:Y:S02]  /*bf620*/  ISETP.LT.AND P6, PT, R204, c[0x0][0x178], !P2 ;  /* 0x00005e00cc007a0c */ /* 0x000fe400057c1270 */
[----:B------:R-:W-:-:S02]  /*bf630*/  IADD3 R125, R206, 0x16e, RZ ;  /* 0x0000016ece7d7810 */ /* 0x000fc40007ffe0ff */
[C---:B------:R-:W-:Y:S01]  /*bf640*/  IADD3 R127, R124.reuse, c[0x0][0x198], RZ ;  /* 0x000066007c7f7a10 */ /* 0x040fe20007ffe0ff */
[--C-:B------:R-:W-:Y:S01]  /*bf650*/  IMAD.WIDE R118, R124, 0x4, R18.reuse ;  /* 0x000000047c767825 */ /* 0x100fe200078e0212 */
[----:B------:R-:W-:Y:S01]  /*bf660*/  ISETP.LT.AND P3, PT, R204, c[0x0][0x178], !P3 ;  /* 0x00005e00cc007a0c */ /* 0x000fe20005f61270 */
[----:B------:R-:W3:Y:S01]  /*bf670*/  LDL.LU R130, [R1+0xe8c] ;  /* 0x000e8c0001827983 */ /* 0x000ee20000300800 */
[----:B------:R-:W-:Y:S02]  /*bf680*/  ISETP.GE.AND P1, PT, R125, c[0x0][0x17c], PT ;  /* 0x00005f007d007a0c */ /* 0x000fe40003f26270 */
[----:B------:R-:W-:Y:S01]  /*bf690*/  IADD3 R125, R206, 0x16f, RZ ;  /* 0x0000016fce7d7810 */ /* 0x000fe20007ffe0ff */
[----:B------:R1:W-:Y:S01]  /*bf6a0*/  @P5 STG.E [R116.64], R209 ;  /* 0x000000d174005986 */ /* 0x0003e2000c101908 */
[----:B------:R-:W-:Y:S02]  /*bf6b0*/  IMAD.WIDE R2, R127, 0x4, R18 ;  /* 0x000000047f027825 */ /* 0x000fe400078e0212 */
[----:B------:R-:W-:-:S02]  /*bf6c0*/  ISETP.GE.AND P2, PT, R125, c[0x0][0x17c], PT ;  /* 0x00005f007d007a0c */ /* 0x000fc40003f46270 */
[C---:B------:R-:W-:Y:S01]  /*bf6d0*/  IADD3 R125, R206.reuse, 0x170, RZ ;  /* 0x00000170ce7d7810 */ /* 0x040fe20007ffe0ff */
[----:B------:R1:W-:Y:S02]  /*bf6e0*/  @P6 STG.E [R118.64], R250 ;  /* 0x000000fa76006986 */ /* 0x0003e4000c101908 */
[----:B-1----:R-:W-:Y:S01]  /*bf6f0*/  IMAD.WIDE R116, R127, 0x4, R16 ;  /* 0x000000047f747825 */ /* 0x002fe200078e0210 */
[----:B------:R-:W-:Y:S02]  /*bf700*/  ISETP.GE.AND P4, PT, R125, c[0x0][0x17c], PT ;  /* 0x00005f007d007a0c */ /* 0x000fe40003f86270 */
[----:B------:R-:W-:Y:S02]  /*bf710*/  IADD3 R124, R206, 0x171, RZ ;  /* 0x00000171ce7c7810 */ /* 0x000fe40007ffe0ff */
[----:B------:R-:W-:Y:S02]  /*bf720*/  ISETP.LT.AND P5, PT, R207, c[0x0][0x178], !P1 ;  /* 0x00005e00cf007a0c */ /* 0x000fe40004fa1270 */
[----:B------:R-:W-:-:S02]  /*bf730*/  ISETP.LT.AND P6, PT, R204, c[0x0][0x178], !P1 ;  /* 0x00005e00cc007a0c */ /* 0x000fc40004fc1270 */
[----:B------:R-:W-:Y:S02]  /*bf740*/  IADD3 R125, R127, c[0x0][0x198], RZ ;  /* 0x000066007f7d7a10 */ /* 0x000fe40007ffe0ff */
[----:B------:R-:W-:Y:S02]  /*bf750*/  ISETP.GE.AND P1, PT, R124, c[0x0][0x17c], PT ;  /* 0x00005f007c007a0c */ /* 0x000fe40003f26270 */
[----:B------:R-:W-:Y:S02]  /*bf760*/  IADD3 R124, R206, 0x172, RZ ;  /* 0x00000172ce7c7810 */ /* 0x000fe40007ffe0ff */
[C---:B------:R-:W-:Y:S01]  /*bf770*/  IADD3 R127, R125.reuse, c[0x0][0x198], RZ ;  /* 0x000066007d7f7a10 */ /* 0x040fe20007ffe0ff */
[----:B------:R-:W-:Y:S01]  /*bf780*/  IMAD.WIDE R118, R125, 0x4, R18 ;  /* 0x000000047d767825 */ /* 0x000fe200078e0212 */
[----:B----4-:R1:W-:Y:S04]  /*bf790*/  @P0 STG.E [R116.64], R211 ;  /* 0x000000d374000986 */ /* 0x0103e8000c101908 */
[----:B------:R-:W-:Y:S01]  /*bf7a0*/  @P3 STG.E [R2.64], R251 ;  /* 0x000000fb02003986 */ /* 0x000fe2000c101908 */
[----:B------:R-:W-:-:S03]  /*bf7b0*/  ISETP.LT.AND P3, PT, R207, c[0x0][0x178], !P2 ;  /* 0x00005e00cf007a0c */ /* 0x000fc60005761270 */
[----:B-1----:R-:W4:Y:S01]  /*bf7c0*/  LDL.LU R211, [R1+0x5ec] ;  /* 0x0005ec0001d37983 */ /* 0x002f220000300800 */
[--C-:B------:R-:W-:Y:S01]  /*bf7d0*/  IMAD.WIDE R116, R125, 0x4, R16.reuse ;  /* 0x000000047d747825 */ /* 0x100fe200078e0210 */
[----:B------:R-:W-:Y:S02]  /*bf7e0*/  ISETP.GE.AND P0, PT, R124, c[0x0][0x17c], PT ;  /* 0x00005f007c007a0c */ /* 0x000fe40003f06270 */
[----:B------:R-:W4:Y:S01]  /*bf7f0*/  LDL.LU R131, [R1+0xe38] ;  /* 0x000e380001837983 */ /* 0x000f220000300800 */
[----:B------:R-:W-:-:S03]  /*bf800*/  IMAD.WIDE R124, R127, 0x4, R16 ;  /* 0x000000047f7c7825 */ /* 0x000fc600078e0210 */
[----:B------:R-:W4:Y:S04]  /*bf810*/  LDL.LU R208, [R1+0x28] ;  /* 0x0000280001d07983 */ /* 0x000f280000300800 */
[----:B------:R-:W4:Y:S04]  /*bf820*/  LDL.LU R209, [R1+0xe3c] ;  /* 0x000e3c0001d17983 */ /* 0x000f280000300800 */
[----:B--2---:R-:W-:Y:S04]  /*bf830*/  @P5 STG.E [R116.64], R210 ;  /* 0x000000d274005986 */ /* 0x004fe8000c101908 */
[----:B------:R-:W-:Y:S04]  /*bf840*/  @P6 STG.E [R118.64], R234 ;  /* 0x000000ea76006986 */ /* 0x000fe8000c101908 */
[----:B---3--:R1:W-:Y:S04]  /*bf850*/  @P3 STG.E [R124.64], R205 ;  /* 0x000000cd7c003986 */ /* 0x0083e8000c101908 */
[----:B-1----:R-:W2:Y:S01]  /*bf860*/  LDL.LU R205, [R1+0x2c] ;  /* 0x00002c0001cd7983 */ /* 0x002ea20000300800 */
[----:B------:R-:W-:Y:S01]  /*bf870*/  ISETP.LT.AND P2, PT, R204, c[0x0][0x178], !P2 ;  /* 0x00005e00cc007a0c */ /* 0x000fe20005741270 */
[C---:B------:R-:W-:Y:S01]  /*bf880*/  IMAD.WIDE R2, R127.reuse, 0x4, R18 ;  /* 0x000000047f027825 */ /* 0x040fe200078e0212 */
[----:B------:R-:W-:Y:S01]  /*bf890*/  IADD3 R129, R127, c[0x0][0x198], RZ ;  /* 0x000066007f817a10 */ /* 0x000fe20007ffe0ff */
[----:B------:R-:W3:Y:S01]  /*bf8a0*/  LDL.LU R210, [R1+0xdf8] ;  /* 0x000df80001d27983 */ /* 0x000ee20000300800 */
[----:B------:R-:W-:-:S02]  /*bf8b0*/  ISETP.LT.AND P5, PT, R207, c[0x0][0x178], !P4 ;  /* 0x00005e00cf007a0c */ /* 0x000fc400067a1270 */
[----:B------:R-:W-:Y:S01]  /*bf8c0*/  ISETP.LT.AND P6, PT, R204, c[0x0][0x178], !P4 ;  /* 0x00005e00cc007a0c */ /* 0x000fe200067c1270 */
[----:B------:R-:W-:-:S06]  /*bf8d0*/  IMAD.WIDE R116, R129, 0x4, R16 ;  /* 0x0000000481747825 */ /* 0x000fcc00078e0210 */
[----:B------:R1:W-:Y:S01]  /*bf8e0*/  @P2 STG.E [R2.64], R235 ;  /* 0x000000eb02002986 */ /* 0x0003e2000c101908 */
[----:B------:R-:W-:Y:S01]  /*bf8f0*/  ISETP.LT.AND P2, PT, R207, c[0x0][0x178], !P1 ;  /* 0x00005e00cf007a0c */ /* 0x000fe20004f41270 */
[C---:B------:R-:W-:Y:S01]  /*bf900*/  IMAD.WIDE R118, R129.reuse, 0x4, R18 ;  /* 0x0000000481767825 */ /* 0x040fe200078e0212 */
[----:B------:R-:W-:Y:S02]  /*bf910*/  ISETP.LT.AND P1, PT, R204, c[0x0][0x178], !P1 ;  /* 0x00005e00cc007a0c */ /* 0x000fe40004f21270 */
[----:B------:R-:W-:Y:S02]  /*bf920*/  IADD3 R129, R129, c[0x0][0x198], RZ ;  /* 0x0000660081817a10 */ /* 0x000fe40007ffe0ff */
[----:B------:R-:W-:-:S03]  /*bf930*/  IADD3 R126, R206, 0x173, RZ ;  /* 0x00000173ce7e7810 */ /* 0x000fc60007ffe0ff */
[C---:B------:R-:W-:Y:S01]  /*bf940*/  IMAD.WIDE R124, R129.reuse, 0x4, R16 ;  /* 0x00000004817c7825 */ /* 0x040fe200078e0210 */
[----:B------:R-:W-:Y:S01]  /*bf950*/  ISETP.GE.AND P4, PT, R126, c[0x0][0x17c], PT ;  /* 0x00005f007e007a0c */ /* 0x000fe20003f86270 */
[----:B------:R1:W-:Y:S02]  /*bf960*/  @P5 STG.E [R116.64], R203 ;  /* 0x000000cb74005986 */ /* 0x0003e4000c101908 */
[C---:B-1----:R-:W-:Y:S01]  /*bf970*/  IMAD.WIDE R2, R129.reuse, 0x4, R18 ;  /* 0x0000000481027825 */ /* 0x042fe200078e0212 */
[----:B------:R-:W-:Y:S01]  /*bf980*/  IADD3 R127, R129, c[0x0][0x198], RZ ;  /* 0x00006600817f7a10 */ /* 0x000fe20007ffe0ff */
[----:B------:R1:W-:Y:S01]  /*bf990*/  @P6 STG.E [R118.64], R128 ;  /* 0x0000008076006986 */ /* 0x0003e2000c101908 */
[----:B------:R-:W-:Y:S02]  /*bf9a0*/  ISETP.LT.AND P5, PT, R207, c[0x0][0x178], !P0 ;  /* 0x00005e00cf007a0c */ /* 0x000fe400047a1270 */
[----:B------:R-:W-:Y:S01]  /*bf9b0*/  ISETP.LT.AND P6, PT, R204, c[0x0][0x178], !P0 ;  /* 0x00005e00cc007a0c */ /* 0x000fe200047c1270 */
[----:B------:R1:W-:Y:S01]  /*bf9c0*/  @P2 STG.E [R124.64], R130 ;  /* 0x000000827c002986 */ /* 0x0003e2000c101908 */
[----:B------:R-:W-:-:S04]  /*bf9d0*/  IMAD.WIDE R116, R127, 0x4, R16 ;  /* 0x000000047f747825 */ /* 0x000fc800078e0210 */
[C---:B-1----:R-:W-:Y:S01]  /*bf9e0*/  IMAD.WIDE R118, R127.reuse, 0x4, R18 ;  /* 0x000000047f767825 */ /* 0x042fe200078e0212 */
[----:B------:R-:W-:-:S05]  /*bf9f0*/  IADD3 R127, R127, c[0x0][0x198], RZ ;  /* 0x000066007f7f7a10 */ /* 0x000fca0007ffe0ff */
[----:B------:R-:W-:Y:S01]  /*bfa00*/  IMAD.WIDE R124, R127, 0x4, R16 ;  /* 0x000000047f7c7825 */ /* 0x000fe200078e0210 */
[----:B----4-:R1:W-:Y:S01]  /*bfa10*/  @P1 STG.E [R2.64], R211 ;  /* 0x000000d302001986 */ /* 0x0103e2000c101908 */
[----:B------:R-:W-:Y:S02]  /*bfa20*/  ISETP.LT.AND P1, PT, R207, c[0x0][0x178], !P4 ;  /* 0x00005e00cf007a0c */ /* 0x000fe40006721270 */
[----:B------:R-:W-:Y:S01]  /*bfa30*/  ISETP.LT.AND P4, PT, R204, c[0x0][0x178], !P4 ;  /* 0x00005e00cc007a0c */ /* 0x000fe20006781270 */
[----:B-1----:R-:W4:Y:S01]  /*bfa40*/  LDL.LU R211, [R1+0xdfc] ;  /* 0x000dfc0001d37983 */ /* 0x002f220000300800 */
[----:B------:R-:W-:-:S03]  /*bfa50*/  IMAD.WIDE R2, R127, 0x4, R18 ;  /* 0x000000047f027825 */ /* 0x000fc600078e0212 */
[----:B------:R-:W-:Y:S04]  /*bfa60*/  @P5 STG.E [R116.64], R131 ;  /* 0x0000008374005986 */ /* 0x000fe8000c101908 */
[----:B------:R-:W-:Y:S04]  /*bfa70*/  @P6 STG.E [R118.64], R208 ;  /* 0x000000d076006986 */ /* 0x000fe8000c101908 */
[----:B------:R1:W-:Y:S04]  /*bfa80*/  @P1 STG.E [R124.64], R209 ;  /* 0x000000d17c001986 */ /* 0x0003e8000c101908 */
[----:B-1----:R-:W4:Y:S04]  /*bfa90*/  LDL.LU R209, [R1+0xbe8] ;  /* 0x000be80001d17983 */ /* 0x002f280000300800 */
[----:B--2---:R1:W-:Y:S04]  /*bfaa0*/  @P4 STG.E [R2.64], R205 ;  /* 0x000000cd02004986 */ /* 0x0043e8000c101908 */
[----:B-1----:R-:W2:Y:S01]  /*bfab0*/  LDL.LU R205, [R1+0xbec] ;  /* 0x000bec0001cd7983 */ /* 0x002ea20000300800 */
[----:B------:R-:W-:-:S02]  /*bfac0*/  IADD3 R126, R206, 0x174, RZ ;  /* 0x00000174ce7e7810 */ /* 0x000fc40007ffe0ff */
[----:B------:R-:W-:Y:S01]  /*bfad0*/  IADD3 R129, R127, c[0x0][0x198], RZ ;  /* 0x000066007f817a10 */ /* 0x000fe20007ffe0ff */
[----:B------:R-:W2:Y:S01]  /*bfae0*/  LDL.LU R203, [R1+0xe78] ;  /* 0x000e780001cb7983 */ /* 0x000ea20000300800 */
[----:B------:R-:W-:Y:S02]  /*bfaf0*/  ISETP.GE.AND P3, PT, R126, c[0x0][0x17c], PT ;  /* 0x00005f007e007a0c */ /* 0x000fe40003f66270 */
[----:B------:R-:W-:Y:S01]  /*bfb00*/  IADD3 R126, R206, 0x175, RZ ;  /* 0x00000175ce7e7810 */ /* 0x000fe20007ffe0ff */
[----:B------:R-:W-:Y:S01]  /*bfb10*/  IMAD.WIDE R116, R129, 0x4, R16 ;  /* 0x0000000481747825 */ /* 0x000fe200078e0210 */
[----:B------:R-:W-:Y:S01]  /*bfb20*/  ISETP.LT.AND P5, PT, R207, c[0x0][0x178], !P3 ;  /* 0x00005e00cf007a0c */ /* 0x000fe20005fa1270 */
[----:B------:R-:W2:Y:S01]  /*bfb30*/  LDL.LU R128, [R1+0x5d8] ;  /* 0x0005d80001807983 */ /* 0x000ea20000300800 */
[----:B------:R-:W-:Y:S02]  /*bfb40*/  ISETP.GE.AND P0, PT, R126, c[0x0][0x17c], PT ;  /* 0x00005f007e007a0c */ /* 0x000fe40003f06270 */
[----:B------:R-:W-:-:S02]  /*bfb50*/  ISETP.LT.AND P6, PT, R204, c[0x0][0x178], !P3 ;  /* 0x00005e00cc007a0c */ /* 0x000fc40005fc1270 */
[----:B------:R-:W-:Y:S01]  /*bfb60*/  ISETP.LT.AND P4, PT, R207, c[0x0][0x178], !P0 ;  /* 0x00005e00cf007a0c */ /* 0x000fe20004781270 */
[C---:B------:R-:W-:Y:S01]  /*bfb70*/  IMAD.WIDE R118, R129.reuse, 0x4, R18 ;  /* 0x0000000481767825 */ /* 0x040fe200078e0212 */
[----:B------:R-:W-:Y:S02]  /*bfb80*/  ISETP.LT.AND P0, PT, R204, c[0x0][0x178], !P0 ;  /* 0x00005e00cc007a0c */ /* 0x000fe40004701270 */
[----:B------:R-:W-:Y:S02]  /*bfb90*/  IADD3 R126, R206, 0x176, RZ ;  /* 0x00000176ce7e7810 */ /* 0x000fe40007ffe0ff */
[----:B------:R-:W-:Y:S02]  /*bfba0*/  IADD3 R129, R129, c[0x0][0x198], RZ ;  /* 0x0000660081817a10 */ /* 0x000fe40007ffe0ff */
[----:B------:R-:W-:Y:S02]  /*bfbb0*/  ISETP.GE.AND P2, PT, R126, c[0x0][0x17c], PT ;  /* 0x00005f007e007a0c */ /* 0x000fe40003f46270 */
[----:B------:R-:W-:Y:S01]  /*bfbc0*/  IADD3 R126, R206, 0x177, RZ ;  /* 0x00000177ce7e7810 */ /* 0x000fe20007ffe0ff */
[C---:B------:R-:W-:Y:S01]  /*bfbd0*/  IMAD.WIDE R124, R129.reuse, 0x4, R16 ;  /* 0x00000004817c7825 */ /* 0x040fe200078e0210 */
[----:B---3--:R1:W-:Y:S03]  /*bfbe0*/  @P5 STG.E [R116.64], R210 ;  /* 0x000000d274005986 */ /* 0x0083e6000c101908 */
[C---:B------:R-:W-:Y:S01]  /*bfbf0*/  IMAD.WIDE R2, R129.reuse, 0x4, R18 ;  /* 0x0000000481027825 */ /* 0x040fe200078e0212 */
[----:B------:R-:W-:Y:S01]  /*bfc00*/  ISETP.GE.AND P3, PT, R126, c[0x0][0x17c], PT ;  /* 0x00005f007e007a0c */ /* 0x000fe20003f66270 */
[----:B------:R3:W-:Y:S01]  /*bfc10*/  @P6 STG.E [R118.64], R246 ;  /* 0x000000f676006986 */ /* 0x0007e2000c101908 */
[----:B------:R-:W-:-:S02]  /*bfc20*/  IADD3 R127, R129, c[0x0][0x198], RZ ;  /* 0x00006600817f7a10 */ /* 0x000fc40007ffe0ff */
[----:B------:R-:W-:Y:S02]  /*bfc30*/  ISETP.LT.AND P5, PT, R207, c[0x0][0x178], !P2 ;  /* 0x00005e00cf007a0c */ /* 0x000fe400057a1270 */
[----:B------:R-:W-:Y:S01]  /*bfc40*/  ISETP.LT.AND P6, PT, R204, c[0x0][0x178], !P2 ;  /* 0x00005e00cc007a0c */ /* 0x000fe200057c1270 */
[----:B-1----:R-:W2:Y:S01]  /*bfc50*/  LDL.LU R210, [R1+0xe7c] ;  /* 0x000e7c0001d27983 */ /* 0x002ea20000300800 */
[----:B------:R-:W-:-:S04]  /*bfc60*/  IMAD.WIDE R116, R127, 0x4, R16 ;  /* 0x000000047f747825 */ /* 0x000fc800078e0210 */
[C---:B---3--:R-:W-:Y:S01]  /*bfc70*/  IMAD.WIDE R118, R127.reuse, 0x4, R18 ;  /* 0x000000047f767825 */ /* 0x048fe200078e0212 */
[----:B------:R-:W-:Y:S01]  /*bfc80*/  IADD3 R127, R127, c[0x0][0x198], RZ ;  /* 0x000066007f7f7a10 */ /* 0x000fe20007ffe0ff */
[----:B----4-:R1:W-:Y:S04]  /*bfc90*/  @P4 STG.E [R124.64], R211 ;  /* 0x000000d37c004986 */ /* 0x0103e8000c101908 */
[----:B------:R-:W-:Y:S01]  /*bfca0*/  @P0 STG.E [R2.64], R247 ;  /* 0x000000f702000986 */ /* 0x000fe2000c101908 */
[----:B------:R-:W-:-:S03]  /*bfcb0*/  ISETP.LT.AND P0, PT, R207, c[0x0][0x178], !P3 ;  /* 0x00005e00cf007a0c */ /* 0x000fc60005f01270 */
[----:B-1----:R-:W3:Y:S01]  /*bfcc0*/  LDL.LU R211, [R1+0x5dc] ;  /* 0x0005dc0001d37983 */ /* 0x002ee20000300800 */
[----:B------:R-:W-:-:S03]  /*bfcd0*/  IMAD.WIDE R124, R127, 0x4, R16 ;  /* 0x000000047f7c7825 */ /* 0x000fc600078e0210 */
[----:B------:R-:W4:Y:S04]  /*bfce0*/  LDL.LU R130, [R1+0xe28] ;  /* 0x000e280001827983 */ /* 0x000f280000300800 */
[----:B------:R-:W4:Y:S04]  /*bfcf0*/  LDL.LU R131, [R1+0x18] ;  /* 0x0000180001837983 */ /* 0x000f280000300800 */
[----:B------:R-:W-:Y:S04]  /*bfd00*/  @P5 STG.E [R116.64], R209 ;  /* 0x000000d174005986 */ /* 0x000fe8000c101908 */
[----:B------:R-:W-:Y:S04]  /*bfd10*/  @P6 STG.E [R118.64], R230 ;  /* 0x000000e676006986 */ /* 0x000fe8000c101908 */
[----:B------:R-:W4:Y:S04]  /*bfd20*/  LDL.LU R208, [R1+0xe2c] ;  /* 0x000e2c0001d07983 */ /* 0x000f280000300800 */
[----:B--2---:R1:W-:Y:S04]  /*bfd30*/  @P0 STG.E [R124.64], R205 ;  /* 0x000000cd7c000986 */ /* 0x0043e8000c101908 */
[----:B-1----:R-:W2:Y:S01]  /*bfd40*/  LDL.LU R205, [R1+0x1c] ;  /* 0x00001c0001cd7983 */ /* 0x002ea20000300800 */
[----:B------:R-:W-:-:S02]  /*bfd50*/  ISETP.LT.AND P3, PT, R204, c[0x0][0x178], !P3 ;  /* 0x00005e00cc007a0c */ /* 0x000fc40005f61270 */
[----:B------:R-:W-:Y:S01]  /*bfd60*/  IADD3 R126, R206, 0x178, RZ ;  /* 0x00000178ce7e7810 */ /* 0x000fe20007ffe0ff */
[C---:B------:R-:W-:Y:S01]  /*bfd70*/  IMAD.WIDE R2, R127.reuse, 0x4, R18 ;  /* 0x000000047f027825 */ /* 0x040fe200078e0212 */
[----:B------:R-:W-:Y:S01]  /*bfd80*/  IADD3 R129, R127, c[0x0][0x198], RZ ;  /* 0x000066007f817a10 */ /* 0x000fe20007ffe0ff */
[----:B------:R-:W2:Y:S01]  /*bfd90*/  LDL.LU R209, [R1+0xdd8] ;  /* 0x000dd80001d17983 */ /* 0x000ea20000300800 */
[----:B------:R-:W-:Y:S02]  /*bfda0*/  ISETP.GE.AND P1, PT, R126, c[0x0][0x17c], PT ;  /* 0x00005f007e007a0c */ /* 0x000fe40003f26270 */
[----:B------:R-:W-:Y:S02]  /*bfdb0*/  IADD3 R126, R206, 0x179, RZ ;  /* 0x00000179ce7e7810 */ /* 0x000fe40007ffe0ff */
[----:B------:R-:W-:Y:S02]  /*bfdc0*/  ISETP.LT.AND P5, PT, R207, c[0x0][0x178], !P1 ;  /* 0x00005e00cf007a0c */ /* 0x000fe40004fa1270 */
[----:B------:R-:W-:Y:S01]  /*bfdd0*/  ISETP.GE.AND P2, PT, R126, c[0x0][0x17c], PT ;  /* 0x00005f007e007a0c */ /* 0x000fe20003f46270 */
[----:B------:R1:W-:Y:S01]  /*bfde0*/  @P3 STG.E [R2.64], R231 ;  /* 0x000000e702003986 */ /* 0x0003e2000c101908 */
[----:B------:R-:W-:-:S02]  /*bfdf0*/  ISETP.LT.AND P6, PT, R204, c[0x0][0x178], !P1 ;  /* 0x00005e00cc007a0c */ /* 0x000fc40004fc1270 */
[----:B------:R-:W-:Y:S01]  /*bfe00*/  ISETP.LT.AND P3, PT, R207, c[0x0][0x178], !P2 ;  /* 0x00005e00cf007a0c */ /* 0x000fe20005761270 */
[C---:B------:R-:W-:Y:S01]  /*bfe10*/  IMAD.WIDE R116, R129.reuse, 0x4, R16 ;  /* 0x0000000481747825 */ /* 0x040fe200078e0210 */
[----:B------:R-:W-:Y:S02]  /*bfe20*/  ISETP.LT.AND P2, PT, R204, c[0x0][0x178], !P2 ;  /* 0x00005e00cc007a0c */ /* 0x000fe40005741270 */
[----:B------:R-:W-:Y:S01]  /*bfe30*/  IADD3 R126, R206, 0x17a, RZ ;  /* 0x0000017ace7e7810 */ /* 0x000fe20007ffe0ff */
[C---:B------:R-:W-:Y:S01]  /*bfe40*/  IMAD.WIDE R118, R129.reuse, 0x4, R18 ;  /* 0x0000000481767825 */ /* 0x040fe200078e0212 */
[----:B------:R-:W-:Y:S02]  /*bfe50*/  IADD3 R129, R129, c[0x0][0x198], RZ ;  /* 0x0000660081817a10 */ /* 0x000fe40007ffe0ff */
[----:B------:R-:W-:Y:S02]  /*bfe60*/  ISETP.GE.AND P4, PT, R126, c[0x0][0x17c], PT ;  /* 0x00005f007e007a0c */ /* 0x000fe40003f86270 */
[----:B------:R-:W-:Y:S01]  /*bfe70*/  IADD3 R126, R206, 0x17b, RZ ;  /* 0x0000017bce7e7810 */ /* 0x000fe20007ffe0ff */
[C---:B------:R-:W-:Y:S01]  /*bfe80*/  IMAD.WIDE R124, R129.reuse, 0x4, R16 ;  /* 0x00000004817c7825 */ /* 0x040fe200078e0210 */
[----:B------:R1:W-:Y:S03]  /*bfe90*/  @P5 STG.E [R116.64], R203 ;  /* 0x000000cb74005986 */ /* 0x0003e6000c101908 */
[C---:B-1----:R-:W-:Y:S01]  /*bfea0*/  IMAD.WIDE R2, R129.reuse, 0x4, R18 ;  /* 0x0000000481027825 */ /* 0x042fe200078e0212 */
[----:B------:R-:W-:Y:S01]  /*bfeb0*/  ISETP.GE.AND P1, PT, R126, c[0x0][0x17c], PT ;  /* 0x00005f007e007a0c */ /* 0x000fe20003f26270 */
[----:B------:R1:W-:Y:S01]  /*bfec0*/  @P6 STG.E [R118.64], R128 ;  /* 0x0000008076006986 */ /* 0x0003e2000c101908 */
[----:B------:R-:W-:-:S02]  /*bfed0*/  IADD3 R127, R129, c[0x0][0x198], RZ ;  /* 0x00006600817f7a10 */ /* 0x000fc40007ffe0ff */
[----:B------:R-:W-:Y:S01]  /*bfee0*/  ISETP.LT.AND P5, PT, R207, c[0x0][0x178], !P4 ;  /* 0x00005e00cf007a0c */ /* 0x000fe200067a1270 */
[----:B------:R1:W-:Y:S01]  /*bfef0*/  @P3 STG.E [R124.64], R210 ;  /* 0x000000d27c003986 */ /* 0x0003e2000c101908 */
[----:B------:R-:W-:Y:S01]  /*bff00*/  ISETP.LT.AND P6, PT, R204, c[0x0][0x178], !P4 ;  /* 0x00005e00cc007a0c */ /* 0x000fe200067c1270 */
[----:B------:R-:W-:-:S04]  /*bff10*/  IMAD.WIDE R116, R127, 0x4, R16 ;  /* 0x000000047f747825 */ /* 0x000fc800078e0210 */
[C---:B-1----:R-:W-:Y:S01]  /*bff20*/  IMAD.WIDE R118, R127.reuse, 0x4, R18 ;  /* 0x000000047f767825 */ /* 0x042fe200078e0212 */
[----:B------:R-:W-:Y:S01]  /*bff30*/  IADD3 R127, R127, c[0x0][0x198], RZ ;  /* 0x000066007f7f7a10 */ /* 0x000fe20007ffe0ff */
[----:B------:R-:W2:Y:S04]  /*bff40*/  LDL.LU R210, [R1+0xddc] ;  /* 0x000ddc0001d27983 */ /* 0x000ea80000300800 */
[----:B------:R-:W-:Y:S01]  /*bff50*/  IMAD.WIDE R124, R127, 0x4, R16 ;  /* 0x000000047f7c7825 */ /* 0x000fe200078e0210 */
[----:B---3--:R1:W-:Y:S01]  /*bff60*/  @P2 STG.E [R2.64], R211 ;  /* 0x000000d302002986 */ /* 0x0083e2000c101908 */
[----:B------:R-:W-:Y:S02]  /*bff70*/  ISETP.LT.AND P2, PT, R207, c[0x0][0x178], !P1 ;  /* 0x00005e00cf007a0c */ /* 0x000fe40004f41270 */
[----:B------:R-:W-:Y:S01]  /*bff80*/  ISETP.LT.AND P1, PT, R204, c[0x0][0x178], !P1 ;  /* 0x00005e00cc007a0c */ /* 0x000fe20004f21270 */
[----:B----4-:R-:W-:Y:S04]  /*bff90*/  @P5 STG.E [R116.64], R130 ;  /* 0x0000008274005986 */ /* 0x010fe8000c101908 */
[----:B------:R-:W-:Y:S01]  /*bffa0*/  @P6 STG.E [R118.64], R131 ;  /* 0x0000008376006986 */ /* 0x000fe2000c101908 */
[----:B-1----:R-:W-:-:S03]  /*bffb0*/  IMAD.WIDE R2, R127, 0x4, R18 ;  /* 0x000000047f027825 */ /* 0x002fc600078e0212 */
[----:B------:R-:W3:Y:S04]  /*bffc0*/  LDL.LU R211, [R1+0xb28] ;  /* 0x000b280001d37983 */ /* 0x000ee80000300800 */
[----:B------:R-:W-:Y:S04]  /*bffd0*/  @P2 STG.E [R124.64], R208 ;  /* 0x000000d07c002986 */ /* 0x000fe8000c101908 */
[----:B--2---:R1:W-:Y:S04]  /*bffe0*/  @P1 STG.E [R2.64], R205 ;  /* 0x000000cd02001986 */ /* 0x0043e8000c101908 */
[----:B-1----:R-:W2:Y:S01]  /*bfff0*/  LDL.LU R205, [R1+0xb2c] ;  /* 0x000b2c0001cd7983 */ /* 0x002ea20000300800 */
[----:B------:R-:W-:-:S04]  /*c0000*/  IADD3 R126, R206, 0x17c, RZ ;  /* 0x0000017cce7e7810 */ /* 0x000fc80007ffe0ff */
[----:B------:R-:W-:Y:S02]  /*c0010*/  ISETP.GE.AND P0, PT, R126, c[0x0][0x17c], PT ;  /* 0x00005f007e007a0c */ /* 0x000fe40003f06270 */
[----:B------:R-:W-:Y:S02]  /*c0020*/  IADD3 R126, R206, 0x17d, RZ ;  /* 0x0000017dce7e7810 */ /* 0x000fe40007ffe0ff */
[----:B------:R-:W-:Y:S02]  /*c0030*/  IADD3 R129, R127, c[0x0][0x198], RZ ;  /* 0x000066007f817a10 */ /* 0x000fe40007ffe0ff */
[----:B------:R-:W-:Y:S02]  /*c0040*/  ISETP.GE.AND P4, PT, R126, c[0x0][0x17c], PT ;  /* 0x00005f007e007a0c */ /* 0x000fe40003f86270 */
[----:B------:R-:W-:Y:S02]  /*c0050*/  ISETP.LT.AND P5, PT, R207, c[0x0][0x178], !P0 ;  /* 0x00005e00cf007a0c */ /* 0x000fe400047a1270 */
        /* <DEDUP_REMOVED lines=11> */
[C---:B------:R-:W-:Y:S01]  /*c0110*/  IMAD.WIDE R2, R129.reuse, 0x4, R18 ;  /* 0x0000000481027825 */ /* 0x040fe200078e0212 */
[----:B------:R-:W-:Y:S01]  /*c0120*/  ISETP.GE.AND P0, PT, R126, c[0x0][0x17c], PT ;  /* 0x00005f007e007a0c */ /* 0x000fe20003f06270 */
[----:B------:R4:W-:Y:S01]  /*c0130*/  @P6 STG.E [R118.64], R242 ;  /* 0x000000f276006986 */ /* 0x0009e2000c101908 */
[----:B------:R-:W-:-:S02]  /*c0140*/  IADD3 R127, R129, c[0x0][0x198], RZ ;  /* 0x00006600817f7a10 */ /* 0x000fc40007ffe0ff */
[----:B------:R-:W-:Y:S01]  /*c0150*/  ISETP.LT.AND P5, PT, R207, c[0x0][0x178], !P3 ;  /* 0x00005e00cf007a0c */ /* 0x000fe20005fa1270 */
[----:B------:R4:W-:Y:S01]  /*c0160*/  @P1 STG.E [R124.64], R210 ;  /* 0x000000d27c001986 */ /* 0x0009e2000c101908 */
[----:B------:R-:W-:-:S03]  /*c0170*/  ISETP.LT.AND P6, PT, R204, c[0x0][0x178], !P3 ;  /* 0x00005e00cc007a0c */ /* 0x000fc60005fc1270 */
[----:B------:R4:W-:Y:S01]  /*c0180*/  @P4 STG.E [R2.64], R243 ;  /* 0x000000f302004986 */ /* 0x0009e2000c101908 */
[----:B------:R-:W-:Y:S01]  /*c0190*/  ISETP.LT.AND P4, PT, R207, c[0x0][0x178], !P0 ;  /* 0x00005e00cf007a0c */ /* 0x000fe20004781270 */
[C---:B-1----:R-:W-:Y:S01]  /*c01a0*/  IMAD.WIDE R116, R127.reuse, 0x4, R16 ;  /* 0x000000047f747825 */ /* 0x042fe200078e0210 */
[----:B------:R-:W-:Y:S02]  /*c01b0*/  ISETP.LT.AND P0, PT, R204, c[0x0][0x178], !P0 ;  /* 0x00005e00cc007a0c */ /* 0x000fe40004701270 */
[----:B------:R-:W-:Y:S01]  /*c01c0*/  IADD3 R126, R206, 0x180, RZ ;  /* 0x00000180ce7e7810 */ /* 0x000fe20007ffe0ff */
[C---:B----4-:R-:W-:Y:S01]  /*c01d0*/  IMAD.WIDE R118, R127.reuse, 0x4, R18 ;  /* 0x000000047f767825 */ /* 0x050fe200078e0212 */
[----:B------:R-:W-:Y:S02]  /*c01e0*/  IADD3 R127, R127, c[0x0][0x198], RZ ;  /* 0x000066007f7f7a10 */ /* 0x000fe40007ffe0ff */
[----:B------:R-:W-:Y:S02]  /*c01f0*/  ISETP.GE.AND P2, PT, R126, c[0x0][0x17c], PT ;  /* 0x00005f007e007a0c */ /* 0x000fe40003f46270 */
[----:B------:R-:W-:Y:S01]  /*c0200*/  IADD3 R126, R206, 0x181, RZ ;  /* 0x00000181ce7e7810 */ /* 0x000fe20007ffe0ff */
[C---:B------:R-:W-:Y:S01]  /*c0210*/  IMAD.WIDE R124, R127.reuse, 0x4, R16 ;  /* 0x000000047f7c7825 */ /* 0x040fe200078e0210 */
[----:B------:R-:W-:-:S03]  /*c0220*/  IADD3 R129, R127, c[0x0][0x198], RZ ;  /* 0x000066007f817a10 */ /* 0x000fc60007ffe0ff */
[----:B------:R-:W-:Y:S01]  /*c0230*/  IMAD.WIDE R2, R127, 0x4, R18 ;  /* 0x000000047f027825 */ /* 0x000fe200078e0212 */
[----:B------:R-:W-:Y:S02]  /*c0240*/  ISETP.GE.AND P3, PT, R126, c[0x0][0x17c], PT ;  /* 0x00005f007e007a0c */ /* 0x000fe40003f66270 */
[----:B------:R-:W-:-:S04]  /*c0250*/  IADD3 R126, R206, 0x182, RZ ;  /* 0x00000182ce7e7810 */ /* 0x000fc80007ffe0ff */
[----:B------:R-:W-:Y:S02]  /*c0260*/  ISETP.GE.AND P1, PT, R126, c[0x0][0x17c], PT ;  /* 0x00005f007e007a0c */ /* 0x000fe40003f26270 */
[----:B------:R-:W-:Y:S01]  /*c0270*/  IADD3 R126, R206, 0x183, RZ ;  /* 0x00000183ce7e7810 */ /* 0x000fe20007ffe0ff */
[----:B---3--:R1:W-:Y:S01]  /*c0280*/  @P5 STG.E [R116.64], R211 ;  /* 0x000000d374005986 */ /* 0x0083e2000c101908 */
[----:B------:R-:W-:-:S03]  /*c0290*/  ISETP.LT.AND P5, PT, R207, c[0x0][0x178], !P2 ;  /* 0x00005e00cf007a0c */ /* 0x000fc600057a1270 */
[----:B------:R3:W-:Y:S01]  /*c02a0*/  @P6 STG.E [R118.64], R226 ;  /* 0x000000e276006986 */ /* 0x0007e2000c101908 */
[----:B------:R-:W-:Y:S01]  /*c02b0*/  ISETP.LT.AND P6, PT, R204, c[0x0][0x178], !P2 ;  /* 0x00005e00cc007a0c */ /* 0x000fe200057c1270 */
[----:B-1----:R-:W-:-:S04]  /*c02c0*/  IMAD.WIDE R116, R129, 0x4, R16 ;  /* 0x0000000481747825 */ /* 0x002fc800078e0210 */
[C---:B---3--:R-:W-:Y:S01]  /*c02d0*/  IMAD.WIDE R118, R129.reuse, 0x4, R18 ;  /* 0x0000000481767825 */ /* 0x048fe200078e0212 */
[----:B------:R-:W-:Y:S02]  /*c02e0*/  IADD3 R129, R129, c[0x0][0x198], RZ ;  /* 0x0000660081817a10 */ /* 0x000fe40007ffe0ff */
[----:B------:R-:W-:Y:S02]  /*c02f0*/  ISETP.GE.AND P2, PT, R126, c[0x0][0x17c], PT ;  /* 0x00005f007e007a0c */ /* 0x000fe40003f46270 */
[----:B------:R-:W-:Y:S02]  /*c0300*/  IADD3 R127, R129, c[0x0][0x198], RZ ;  /* 0x00006600817f7a10 */ /* 0x000fe40007ffe0ff */
[----:B------:R-:W-:Y:S01]  /*c0310*/  IADD3 R126, R206, 0x184, RZ ;  /* 0x00000184ce7e7810 */ /* 0x000fe20007ffe0ff */
[----:B--2---:R1:W-:Y:S04]  /*c0320*/  @P4 STG.E [R124.64], R205 ;  /* 0x000000cd7c004986 */ /* 0x0043e8000c101908 */
[----:B------:R2:W-:Y:S01]  /*c0330*/  @P0 STG.E [R2.64], R227 ;  /* 0x000000e302000986 */ /* 0x0005e2000c101908 */
[----:B------:R-:W-:-:S02]  /*c0340*/  ISETP.LT.AND P0, PT, R207, c[0x0][0x178], !P3 ;  /* 0x00005e00cf007a0c */ /* 0x000fc40005f01270 */
[----:B------:R-:W-:Y:S01]  /*c0350*/  ISETP.LT.AND P3, PT, R204, c[0x0][0x178], !P3 ;  /* 0x00005e00cc007a0c */ /* 0x000fe20005f61270 */
[----:B------:R3:W-:Y:S01]  /*c0360*/  @P5 STG.E [R116.64], R220 ;  /* 0x000000dc74005986 */ /* 0x0007e2000c101908 */
[----:B-1----:R-:W-:-:S03]  /*c0370*/  IMAD.WIDE R124, R129, 0x4, R16 ;  /* 0x00000004817c7825 */ /* 0x002fc600078e0210 */
[----:B------:R1:W-:Y:S01]  /*c0380*/  @P6 STG.E [R118.64], R120 ;  /* 0x0000007876006986 */ /* 0x0003e2000c101908 */
[----:B--2---:R-:W-:Y:S01]  /*c0390*/  IMAD.WIDE R2, R129, 0x4, R18 ;  /* 0x0000000481027825 */ /* 0x004fe200078e0212 */
[----:B------:R-:W-:-:S04]  /*c03a0*/  ISETP.LT.AND P5, PT, R207, c[0x0][0x178], !P1 ;  /* 0x00005e00cf007a0c */ /* 0x000fc80004fa1270 */
[----:B------:R2:W-:Y:S01]  /*c03b0*/  @P0 STG.E [R124.64], R221 ;  /* 0x000000dd7c000986 */ /* 0x0005e2000c101908 */
[----:B------:R-:W-:-:S03]  /*c03c0*/  ISETP.LT.AND P6, PT, R204, c[0x0][0x178], !P1 ;  /* 0x00005e00cc007a0c */ /* 0x000fc60004fc1270 */
[----:B------:R4:W-:Y:S01]  /*c03d0*/  @P3 STG.E [R2.64], R121 ;  /* 0x0000007902003986 */ /* 0x0009e2000c101908 */
[----:B------:R-:W-:Y:S01]  /*c03e0*/  ISETP.LT.AND P3, PT, R207, c[0x0][0x178], !P2 ;  /* 0x00005e00cf007a0c */ /* 0x000fe20005761270 */
[----:B---3--:R-:W-:Y:S01]  /*c03f0*/  IMAD.WIDE R116, R127, 0x4, R16 ;  /* 0x000000047f747825 */ /* 0x008fe200078e0210 */
[----:B------:R-:W-:-:S03]  /*c0400*/  ISETP.LT.AND P2, PT, R204, c[0x0][0x178], !P2 ;  /* 0x00005e00cc007a0c */ /* 0x000fc60005741270 */
[C---:B-1----:R-:W-:Y:S01]  /*c0410*/  IMAD.WIDE R118, R127.reuse, 0x4, R18 ;  /* 0x000000047f767825 */ /* 0x042fe200078e0212 */
[----:B------:R-:W-:Y:S02]  /*c0420*/  IADD3 R127, R127, c[0x0][0x198], RZ ;  /* 0x000066007f7f7a10 */ /* 0x000fe40007ffe0ff */
[----:B------:R-:W-:Y:S02]  /*c0430*/  ISETP.GE.AND P4, PT, R126, c[0x0][0x17c], PT ;  /* 0x00005f007e007a0c */ /* 0x000fe40003f86270 */
[----:B------:R-:W-:Y:S01]  /*c0440*/  IADD3 R126, R206, 0x185, RZ ;  /* 0x00000185ce7e7810 */ /* 0x000fe20007ffe0ff */
[C---:B--2---:R-:W-:Y:S01]  /*c0450*/  IMAD.WIDE R124, R127.reuse, 0x4, R16 ;  /* 0x000000047f7c7825 */ /* 0x044fe200078e0210 */
[----:B------:R1:W-:Y:S03]  /*c0460*/  @P5 STG.E [R116.64], R52 ;  /* 0x0000003474005986 */ /* 0x0003e6000c101908 */
[C---:B----4-:R-:W-:Y:S01]  /*c0470*/  IMAD.WIDE R2, R127.reuse, 0x4, R18 ;  /* 0x000000047f027825 */ /* 0x050fe200078e0212 */
        /* <DEDUP_REMOVED lines=8> */
[----:B-1----:R-:W-:Y:S01]  /*c0500*/  IMAD.WIDE R116, R129, 0x4, R16 ;  /* 0x0000000481747825 */ /* 0x002fe200078e0210 */
[----:B------:R-:W-:-:S03]  /*c0510*/  ISETP.LT.AND P1, PT, R204, c[0x0][0x178], !P1 ;  /* 0x00005e00cc007a0c */ /* 0x000fc60004f21270 */
[C---:B--2---:R-:W-:Y:S01]  /*c0520*/  IMAD.WIDE R118, R129.reuse, 0x4, R18 ;  /* 0x0000000481767825 */ /* 0x044fe200078e0212 */
[----:B------:R-:W-:Y:S02]  /*c0530*/  IADD3 R129, R129, c[0x0][0x198], RZ ;  /* 0x0000660081817a10 */ /* 0x000fe40007ffe0ff */
[C---:B------:R-:W-:Y:S02]  /*c0540*/  IADD3 R126, R206.reuse, 0x186, RZ ;  /* 0x00000186ce7e7810 */ /* 0x040fe40007ffe0ff */
[----:B------:R-:W-:Y:S01]  /*c0550*/  IADD3 R120, R206, 0x187, RZ ;  /* 0x00000187ce787810 */ /* 0x000fe20007ffe0ff */
[C---:B---3--:R-:W-:Y:S01]  /*c0560*/  IMAD.WIDE R52, R129.reuse, 0x4, R16 ;  /* 0x0000000481347825 */ /* 0x048fe200078e0210 */
[----:B------:R-:W-:Y:S01]  /*c0570*/  ISETP.GE.AND P0, PT, R126, c[0x0][0x17c], PT ;  /* 0x00005f007e007a0c */ /* 0x000fe20003f06270 */
[----:B------:R1:W-:Y:S02]  /*c0580*/  @P5 STG.E [R116.64], R48 ;  /* 0x0000003074005986 */ /* 0x0003e4000c101908 */
[----:B----4-:R-:W-:Y:S01]  /*c0590*/  IMAD.WIDE R2, R129, 0x4, R18 ;  /* 0x0000000481027825 */ /* 0x010fe200078e0212 */
[----:B------:R-:W-:Y:S01]  /*c05a0*/  ISETP.GE.AND P4, PT, R120, c[0x0][0x17c], PT ;  /* 0x00005f0078007a0c */ /* 0x000fe20003f86270 */
[----:B------:R-:W-:Y:S01]  /*c05b0*/  @P6 STG.E [R118.64], R108 ;  /* 0x0000006c76006986 */ /* 0x000fe2000c101908 */
[----:B------:R-:W-:-:S02]  /*c05c0*/  IADD3 R112, R206, 0x189, RZ ;  /* 0x00000189ce707810 */ /* 0x000fc40007ffe0ff */
[----:B------:R-:W-:Y:S01]  /*c05d0*/  IADD3 R121, R129, c[0x0][0x198], RZ ;  /* 0x0000660081797a10 */ /* 0x000fe20007ffe0ff */
[----:B------:R2:W-:Y:S01]  /*c05e0*/  @P2 STG.E [R52.64], R49 ;  /* 0x0000003134002986 */ /* 0x0005e2000c101908 */
[C---:B------:R-:W-:Y:S02]  /*c05f0*/  ISETP.LT.AND P5, PT, R207.reuse, c[0x0][0x178], !P0 ;  /* 0x00005e00cf007a0c */ /* 0x040fe400047a1270 */
[----:B------:R-:W-:Y:S01]  /*c0600*/  ISETP.LT.AND P6, PT, R204, c[0x0][0x178], !P0 ;  /* 0x00005e00cc007a0c */ /* 0x000fe200047c1270 */
[----:B------:R3:W-:Y:S01]  /*c0610*/  @P1 STG.E [R2.64], R109 ;  /* 0x0000006d02001986 */ /* 0x0007e2000c101908 */
[----:B------:R-:W-:Y:S01]  /*c0620*/  ISETP.LT.AND P1, PT, R207, c[0x0][0x178], !P4 ;  /* 0x00005e00cf007a0c */ /* 0x000fe20006721270 */
[C---:B-1----:R-:W-:Y:S01]  /*c0630*/  IMAD.WIDE R116, R121.reuse, 0x4, R18 ;  /* 0x0000000479747825 */ /* 0x042fe200078e0212 */
[----:B------:R-:W-:Y:S02]  /*c0640*/  ISETP.GE.AND P0, PT, R112, c[0x0][0x17c], PT ;  /* 0x00005f0070007a0c */ /* 0x000fe40003f06270 */
[----:B------:R-:W-:Y:S01]  /*c0650*/  ISETP.LT.AND P4, PT, R204, c[0x0][0x178], !P4 ;  /* 0x00005e00cc007a0c */ /* 0x000fe20006781270 */
[C---:B------:R-:W-:Y:S01]  /*c0660*/  IMAD.WIDE R112, R121.reuse, 0x4, R16 ;  /* 0x0000000479707825 */ /* 0x040fe200078e0210 */
[----:B------:R-:W-:-:S02]  /*c0670*/  IADD3 R121, R121, c[0x0][0x198], RZ ;  /* 0x0000660079797a10 */ /* 0x000fc40007ffe0ff */
[----:B------:R-:W-:-:S03]  /*c0680*/  IADD3 R120, R206, 0x188, RZ ;  /* 0x00000188ce787810 */ /* 0x000fc60007ffe0ff */
[C---:B--2---:R-:W-:Y:S01]  /*c0690*/  IMAD.WIDE R48, R121.reuse, 0x4, R16 ;  /* 0x0000000479307825 */ /* 0x044fe200078e0210 */
[----:B------:R-:W-:Y:S01]  /*c06a0*/  ISETP.GE.AND P3, PT, R120, c[0x0][0x17c], PT ;  /* 0x00005f0078007a0c */ /* 0x000fe20003f66270 */
[----:B------:R-:W-:Y:S02]  /*c06b0*/  @P5 STG.E [R112.64], R44 ;  /* 0x0000002c70005986 */ /* 0x000fe4000c101908 */
[C---:B---3--:R-:W-:Y:S01]  /*c06c0*/  IMAD.WIDE R2, R121.reuse, 0x4, R18 ;  /* 0x0000000479027825 */ /* 0x048fe200078e0212 */
[----:B------:R-:W-:Y:S01]  /*c06d0*/  IADD3 R108, R206, 0x18b, RZ ;  /* 0x0000018bce6c7810 */ /* 0x000fe20007ffe0ff */
[----:B------:R-:W-:Y:S01]  /*c06e0*/  @P6 STG.E [R116.64], R104 ;  /* 0x0000006874006986 */ /* 0x000fe2000c101908 */
[----:B------:R-:W-:Y:S02]  /*c06f0*/  IADD3 R119, R121, c[0x0][0x198], RZ ;  /* 0x0000660079777a10 */ /* 0x000fe40007ffe0ff */
[----:B------:R-:W-:Y:S01]  /*c0700*/  ISETP.LT.AND P5, PT, R207, c[0x0][0x178], !P3 ;  /* 0x00005e00cf007a0c */ /* 0x000fe20005fa1270 */
[----:B------:R1:W-:Y:S01]  /*c0710*/  @P1 STG.E [R48.64], R45 ;  /* 0x0000002d30001986 */ /* 0x0003e2000c101908 */
[----:B------:R-:W-:-:S03]  /*c0720*/  ISETP.LT.AND P6, PT, R204, c[0x0][0x178], !P3 ;  /* 0x00005e00cc007a0c */ /* 0x000fc60005fc1270 */
[----:B------:R2:W-:Y:S01]  /*c0730*/  @P4 STG.E [R2.64], R105 ;  /* 0x0000006902004986 */ /* 0x0005e2000c101908 */
[----:B------:R-:W-:Y:S01]  /*c0740*/  ISETP.LT.AND P4, PT, R207, c[0x0][0x178], !P0 ;  /* 0x00005e00cf007a0c */ /* 0x000fe20004781270 */
[C---:B------:R-:W-:Y:S01]  /*c0750*/  IMAD.WIDE R52, R119.reuse, 0x4, R16 ;  /* 0x0000000477347825 */ /* 0x040fe200078e0210 */
[----:B------:R-:W-:Y:S02]  /*c0760*/  ISETP.GE.AND P3, PT, R108, c[0x0][0x17c], PT ;  /* 0x00005f006c007a0c */ /* 0x000fe40003f66270 */
[----:B------:R-:W-:Y:S01]  /*c0770*/  ISETP.LT.AND P0, PT, R204, c[0x0][0x178], !P0 ;  /* 0x00005e00cc007a0c */ /* 0x000fe20004701270 */
[C---:B------:R-:W-:Y:S01]  /*c0780*/  IMAD.WIDE R108, R119.reuse, 0x4, R18 ;  /* 0x00000004776c7825 */ /* 0x040fe200078e0212 */
[----:B------:R-:W-:Y:S02]  /*c0790*/  IADD3 R119, R119, c[0x0][0x198], RZ ;  /* 0x0000660077777a10 */ /* 0x000fe40007ffe0ff */
[----:B------:R-:W-:-:S03]  /*c07a0*/  IADD3 R120, R206, 0x18a, RZ ;  /* 0x0000018ace787810 */ /* 0x000fc60007ffe0ff */
[C---:B-1----:R-:W-:Y:S01]  /*c07b0*/  IMAD.WIDE R44, R119.reuse, 0x4, R16 ;  /* 0x00000004772c7825 */ /* 0x042fe200078e0210 */
[----:B------:R-:W-:Y:S01]  /*c07c0*/  ISETP.GE.AND P2, PT, R120, c[0x0][0x17c], PT ;  /* 0x00005f0078007a0c */ /* 0x000fe20003f46270 */
[----:B------:R1:W-:Y:S02]  /*c07d0*/  @P5 STG.E [R52.64], R216 ;  /* 0x000000d834005986 */ /* 0x0003e4000c101908 */
[C---:B--2---:R-:W-:Y:S01]  /*c07e0*/  IMAD.WIDE R2, R119.reuse, 0x4, R18 ;  /* 0x0000000477027825 */ /* 0x044fe200078e0212 */
[----:B------:R-:W-:Y:S01]  /*c07f0*/  IADD3 R113, R119, c[0x0][0x198], RZ ;  /* 0x0000660077717a10 */ /* 0x000fe20007ffe0ff */
[----:B------:R-:W-:Y:S01]  /*c0800*/  @P6 STG.E [R108.64], R100 ;  /* 0x000000646c006986 */ /* 0x000fe2000c101908 */
[----:B------:R-:W-:Y:S02]  /*c0810*/  ISETP.LT.AND P5, PT, R207, c[0x0][0x178], !P2 ;  /* 0x00005e00cf007a0c */ /* 0x000fe400057a1270 */
[----:B------:R-:W-:Y:S01]  /*c0820*/  ISETP.LT.AND P6, PT, R204, c[0x0][0x178], !P2 ;  /* 0x00005e00cc007a0c */ /* 0x000fe200057c1270 */
[----:B------:R2:W-:Y:S01]  /*c0830*/  @P4 STG.E [R44.64], R217 ;  /* 0x000000d92c004986 */ /* 0x0005e2000c101908 */
[----:B------:R-:W-:-:S03]  /*c0840*/  IMAD.WIDE R48, R113, 0x4, R16 ;  /* 0x0000000471307825 */ /* 0x000fc600078e0210 */
[----:B------:R3:W-:Y:S01]  /*c0850*/  @P0 STG.E [R2.64], R101 ;  /* 0x0000006502000986 */ /* 0x0007e2000c101908 */
[----:B------:R-:W-:Y:S01]  /*c0860*/  ISETP.LT.AND P0, PT, R207, c[0x0][0x178], !P3 ;  /* 0x00005e00cf007a0c */ /* 0x000fe20005f01270 */
[C---:B-1----:R-:W-:Y:S01]  /*c0870*/  IMAD.WIDE R52, R113.reuse, 0x4, R18 ;  /* 0x0000000471347825 */ /* 0x042fe200078e0212 */
[----:B------:R-:W-:Y:S02]  /*c0880*/  ISETP.LT.AND P3, PT, R204, c[0x0][0x178], !P3 ;  /* 0x00005e00cc007a0c */ /* 0x000fe40005f61270 */
[----:B------:R-:W-:Y:S02]  /*c0890*/  IADD3 R113, R113, c[0x0][0x198], RZ ;  /* 0x0000660071717a10 */ /* 0x000fe40007ffe0ff */
[C---:B------:R-:W-:Y:S02]  /*c08a0*/  IADD3 R118, R206.reuse, 0x18c, RZ ;  /* 0x0000018cce767810 */ /* 0x040fe40007ffe0ff */
[----:B------:R-:W-:Y:S01]  /*c08b0*/  IADD3 R104, R206, 0x18d, RZ ;  /* 0x0000018dce687810 */ /* 0x000fe20007ffe0ff */
[C---:B--2---:R-:W-:Y:S01]  /*c08c0*/  IMAD.WIDE R44, R113.reuse, 0x4, R16 ;  /* 0x00000004712c7825 */ /* 0x044fe200078e0210 */
[----:B------:R-:W-:Y:S01]  /*c08d0*/  ISETP.GE.AND P1, PT, R118, c[0x0][0x17c], PT ;  /* 0x00005f0076007a0c */ /* 0x000fe20003f26270 */
[----:B------:R1:W-:Y:S02]  /*c08e0*/  @P5 STG.E [R48.64], R40 ;  /* 0x0000002830005986 */ /* 0x0003e4000c101908 */
[C---:B---3--:R-:W-:Y:S01]  /*c08f0*/  IMAD.WIDE R2, R113.reuse, 0x4, R18 ;  /* 0x0000000471027825 */ /* 0x048fe200078e0212 */
        /* <DEDUP_REMOVED lines=17> */
[C---:B----4-:R-:W-:Y:S01]  /*c0a10*/  IMAD.WIDE R2, R105.reuse, 0x4, R18 ;  /* 0x0000000469027825 */ /* 0x050fe200078e0212 */
[----:B------:R-:W-:Y:S01]  /*c0a20*/  ISETP.GE.AND P1, PT, R100, c[0x0][0x17c], PT ;  /* 0x00005f0064007a0c */ /* 0x000fe20003f26270 */
[----:B------:R-:W-:Y:S01]  /*c0a30*/  @P6 STG.E [R52.64], R92 ;  /* 0x0000005c34006986 */ /* 0x000fe2000c101908 */
[----:B------:R-:W-:-:S02]  /*c0a40*/  IADD3 R101, R105, c[0x0][0x198], RZ ;  /* 0x0000660069657a10 */ /* 0x000fc40007ffe0ff */
[----:B------:R-:W-:Y:S01]  /*c0a50*/  ISETP.LT.AND P5, PT, R207, c[0x0][0x178], !P4 ;  /* 0x00005e00cf007a0c */ /* 0x000fe200067a1270 */
[----:B------:R2:W-:Y:S01]  /*c0a60*/  @P3 STG.E [R40.64], R37 ;  /* 0x0000002528003986 */ /* 0x0005e2000c101908 */
[----:B------:R-:W-:-:S03]  /*c0a70*/  ISETP.LT.AND P6, PT, R204, c[0x0][0x178], !P4 ;  /* 0x00005e00cc007a0c */ /* 0x000fc600067c1270 */
[----:B------:R3:W-:Y:S01]  /*c0a80*/  @P2 STG.E [R2.64], R93 ;  /* 0x0000005d02002986 */ /* 0x0007e2000c101908 */
[----:B------:R-:W-:Y:S01]  /*c0a90*/  ISETP.LT.AND P2, PT, R207, c[0x0][0x178], !P1 ;  /* 0x00005e00cf007a0c */ /* 0x000fe20004f41270 */
[----:B------:R-:W-:Y:S01]  /*c0aa0*/  IMAD.WIDE R44, R101, 0x4, R16 ;  /* 0x00000004652c7825 */ /* 0x000fe200078e0210 */
[----:B------:R-:W-:-:S03]  /*c0ab0*/  ISETP.LT.AND P1, PT, R204, c[0x0][0x178], !P1 ;  /* 0x00005e00cc007a0c */ /* 0x000fc60004f21270 */
[C---:B-1----:R-:W-:Y:S01]  /*c0ac0*/  IMAD.WIDE R48, R101.reuse, 0x4, R18 ;  /* 0x0000000465307825 */ /* 0x042fe200078e0212 */
        /* <DEDUP_REMOVED lines=69> */
[C---:B------:R-:W-:Y:S01]  /*c0f20*/  IMAD.WIDE R32, R49.reuse, 0x4, R16 ;  /* 0x0000000431207825 */ /* 0x040fe200078e0210 */
[----:B------:R-:W-:Y:S02]  /*c0f30*/  ISETP.LT.AND P2, PT, R204, c[0x0][0x178], !P2 ;  /* 0x00005e00cc007a0c */ /* 0x000fe40005741270 */
[----:B------:R-:W-:Y:S01]  /*c0f40*/  IADD3 R44, R206, 0x198, RZ ;  /* 0x00000198ce2c7810 */ /* 0x000fe20007ffe0ff */
[C---:B-1----:R-:W-:Y:S01]  /*c0f50*/  IMAD.WIDE R36, R49.reuse, 0x4, R18 ;  /* 0x0000000431247825 */ /* 0x042fe200078e0212 */
[----:B------:R-:W-:Y:S02]  /*c0f60*/  IADD3 R49, R49, c[0x0][0x198], RZ ;  /* 0x0000660031317a10 */ /* 0x000fe40007ffe0ff */
[----:B------:R-:W-:Y:S02]  /*c0f70*/  ISETP.GE.AND P4, PT, R44, c[0x0][0x17c], PT ;  /* 0x00005f002c007a0c */ /* 0x000fe40003f86270 */
[----:B------:R-:W-:Y:S01]  /*c0f80*/  IADD3 R44, R206, 0x199, RZ ;  /* 0x00000199ce2c7810 */ /* 0x000fe20007ffe0ff */
[C---:B--2---:R-:W-:Y:S01]  /*c0f90*/  IMAD.WIDE R24, R49.reuse, 0x4, R16 ;  /* 0x0000000431187825 */ /* 0x044fe200078e0210 */
[----:B------:R1:W-:Y:S03]  /*c0fa0*/  @P5 STG.E [R32.64], R20 ;  /* 0x0000001420005986 */ /* 0x0003e6000c101908 */
        /* <DEDUP_REMOVED lines=118> */
[----:B------:R-:W-:Y:S01]  /*c1710*/  ISETP.LT.AND P4, PT, R204, c[0x0][0x178], !P4 ;  /* 0x00005e00cc007a0c */ /* 0x000fe20006781270 */
[----:B------:R-:W-:Y:S02]  /*c1720*/  LDS.128 R52, [R252+0x2000] ;  /* 0x00200000fc347984 */ /* 0x000fe40000000c00 */
        /* <DEDUP_REMOVED lines=19> */
[C---:B--2---:R-:W-:Y:S01]  /*c1860*/  IMAD.WIDE R12, R25.reuse, 0x4, R18 ;  /* 0x00000004190c7825 */ /* 0x044fe200078e0212 */
[----:B------:R-:W-:Y:S02]  /*c1870*/  IADD3 R25, R25, c[0x0][0x198], RZ ;  /* 0x0000660019197a10 */ /* 0x000fe40007ffe0ff */
[----:B------:R-:W-:Y:S02]  /*c1880*/  ISETP.GE.AND P2, PT, R20, c[0x0][0x17c], PT ;  /* 0x00005f0014007a0c */ /* 0x000fe40003f46270 */
[----:B------:R-:W-:Y:S01]  /*c1890*/  IADD3 R20, R206, 0x1a9, RZ ;  /* 0x000001a9ce147810 */ /* 0x000fe20007ffe0ff */
[C---:B---3--:R-:W-:Y:S01]  /*c18a0*/  IMAD.WIDE R4, R25.reuse, 0x4, R16 ;  /* 0x0000000419047825 */ /* 0x048fe200078e0210 */
        /* <DEDUP_REMOVED lines=155> */
[----:B------:R-:W-:Y:S02]  /*c2260*/  IADD3 R20, R206, 0x1ba, RZ ;  /* 0x000001bace147810 */ /* 0x000fe40007ffe0ff */
[----:B------:R-:W-:Y:S01]  /*c2270*/  ISETP.LT.AND P4, PT, R204, c[0x0][0x178], !P4 ;  /* 0x00005e00cc007a0c */ /* 0x000fe20006781270 */
[C---:B--2---:R-:W-:Y:S01]  /*c2280*/  IMAD.WIDE R12, R21.reuse, 0x4, R18 ;  /* 0x00000004150c7825 */ /* 0x044fe200078e0212 */
[----:B------:R-:W-:Y:S02]  /*c2290*/  IADD3 R21, R21, c[0x0][0x198], RZ ;  /* 0x0000660015157a10 */ /* 0x000fe40007ffe0ff */
[----:B------:R-:W-:Y:S02]  /*c22a0*/  ISETP.GE.AND P3, PT, R20, c[0x0][0x17c], PT ;  /* 0x00005f0014007a0c */ /* 0x000fe40003f66270 */
[----:B------:R-:W-:Y:S01]  /*c22b0*/  IADD3 R20, R206, 0x1bb, RZ ;  /* 0x000001bbce147810 */ /* 0x000fe20007ffe0ff */
[C---:B---3--:R-:W-:Y:S01]  /*c22c0*/  IMAD.WIDE R4, R21.reuse, 0x4, R16 ;  /* 0x0000000415047825 */ /* 0x048fe200078e0210 */
[----:B------:R1:W-:Y:S02]  /*c22d0*/  @P5 STG.E [R8.64], R198 ;  /* 0x000000c608005986 */ /* 0x0003e4000c101908 */
[----:B------:R-:W-:Y:S01]  /*c22e0*/  ISETP.GE.AND P0, PT, R20, c[0x0][0x17c], PT ;  /* 0x00005f0014007a0c */ /* 0x000fe20003f06270 */
[C---:B----4-:R-:W-:Y:S01]  /*c22f0*/  IMAD.WIDE R2, R21.reuse, 0x4, R18 ;  /* 0x0000000415027825 */ /* 0x050fe200078e0212 */
[----:B------:R-:W-:Y:S01]  /*c2300*/  IADD3 R20, R206, 0x1bc, RZ ;  /* 0x000001bcce147810 */ /* 0x000fe20007ffe0ff */
[----:B------:R2:W-:Y:S01]  /*c2310*/  @P6 STG.E [R12.64], R70 ;  /* 0x000000460c006986 */ /* 0x0005e2000c101908 */
[----:B------:R-:W-:-:S02]  /*c2320*/  IADD3 R23, R21, c[0x0][0x198], RZ ;  /* 0x0000660015177a10 */ /* 0x000fc40007ffe0ff */
[C---:B------:R-:W-:Y:S01]  /*c2330*/  ISETP.LT.AND P5, PT, R207.reuse, c[0x0][0x178], !P3 ;  /* 0x00005e00cf007a0c */ /* 0x040fe20005fa1270 */
[----:B------:R3:W-:Y:S01]  /*c2340*/  @P1 STG.E [R4.64], R199 ;  /* 0x000000c704001986 */ /* 0x0007e2000c101908 */
[----:B------:R-:W-:Y:S02]  /*c2350*/  ISETP.LT.AND P6, PT, R204, c[0x0][0x178], !P3 ;  /* 0x00005e00cc007a0c */ /* 0x000fe40005fc1270 */
[----:B------:R-:W-:Y:S01]  /*c2360*/  ISETP.GE.AND P2, PT, R20, c[0x0][0x17c], PT ;  /* 0x00005f0014007a0c */ /* 0x000fe20003f46270 */
[----:B------:R4:W-:Y:S01]  /*c2370*/  @P4 STG.E [R2.64], R71 ;  /* 0x0000004702004986 */ /* 0x0009e2000c101908 */
[----:B------:R-:W-:Y:S01]  /*c2380*/  ISETP.LT.AND P4, PT, R207, c[0x0][0x178], !P0 ;  /* 0x00005e00cf007a0c */ /* 0x000fe20004781270 */
[C---:B-1----:R-:W-:Y:S01]  /*c2390*/  IMAD.WIDE R8, R23.reuse, 0x4, R16 ;  /* 0x0000000417087825 */ /* 0x042fe200078e0210 */
[----:B------:R-:W-:Y:S01]  /*c23a0*/  IADD3 R20, R206, 0x1bd, RZ ;  /* 0x000001bdce147810 */ /* 0x000fe20007ffe0ff */
[----:B------:R-:W-:Y:S01]  /*c23b0*/  LDS.128 R68, [R252+0x3000] ;  /* 0x00300000fc447984 */ /* 0x000fe20000000c00 */
[----:B------:R-:W-:Y:S01]  /*c23c0*/  ISETP.LT.AND P0, PT, R204, c[0x0][0x178], !P0 ;  /* 0x00005e00cc007a0c */ /* 0x000fe20004701270 */
[C---:B--2---:R-:W-:Y:S01]  /*c23d0*/  IMAD.WIDE R12, R23.reuse, 0x4, R18 ;  /* 0x00000004170c7825 */ /* 0x044fe200078e0212 */
[----:B------:R-:W-:-:S02]  /*c23e0*/  IADD3 R23, R23, c[0x0][0x198], RZ ;  /* 0x0000660017177a10 */ /* 0x000fc40007ffe0ff */
[----:B------:R-:W-:Y:S02]  /*c23f0*/  ISETP.GE.AND P3, PT, R20, c[0x0][0x17c], PT ;  /* 0x00005f0014007a0c */ /* 0x000fe40003f66270 */
[C---:B------:R-:W-:Y:S01]  /*c2400*/  IADD3 R20, R206.reuse, 0x1be, RZ ;  /* 0x000001bece147810 */ /* 0x040fe20007ffe0ff */
[C---:B---3--:R-:W-:Y:S01]  /*c2410*/  IMAD.WIDE R4, R23.reuse, 0x4, R16 ;  /* 0x0000000417047825 */ /* 0x048fe200078e0210 */
[----:B------:R1:W-:Y:S01]  /*c2420*/  @P5 STG.E [R8.64], R14 ;  /* 0x0000000e08005986 */ /* 0x0003e2000c101908 */
[----:B------:R-:W-:Y:S02]  /*c2430*/  IADD3 R21, R206, 0x1bf, RZ ;  /* 0x000001bfce157810 */ /* 0x000fe40007ffe0ff */
[----:B----4-:R-:W-:Y:S01]  /*c2440*/  IMAD.WIDE R2, R23, 0x4, R18 ;  /* 0x0000000417027825 */ /* 0x010fe200078e0212 */
[----:B------:R-:W-:Y:S01]  /*c2450*/  ISETP.GE.AND P1, PT, R20, c[0x0][0x17c], PT ;  /* 0x00005f0014007a0c */ /* 0x000fe20003f26270 */
[----:B------:R2:W-:Y:S01]  /*c2460*/  @P6 STG.E [R12.64], R66 ;  /* 0x000000420c006986 */ /* 0x0005e2000c101908 */
[----:B------:R-:W-:-:S02]  /*c2470*/  IADD3 R20, R206, 0x1c0, RZ ;  /* 0x000001c0ce147810 */ /* 0x000fc40007ffe0ff */
[----:B------:R-:W-:Y:S01]  /*c2480*/  IADD3 R25, R23, c[0x0][0x198], RZ ;  /* 0x0000660017197a10 */ /* 0x000fe20007ffe0ff */
[----:B------:R3:W-:Y:S01]  /*c2490*/  @P4 STG.E [R4.64], R15 ;  /* 0x0000000f04004986 */ /* 0x0007e2000c101908 */
[C---:B------:R-:W-:Y:S02]  /*c24a0*/  ISETP.LT.AND P5, PT, R207.reuse, c[0x0][0x178], !P2 ;  /* 0x00005e00cf007a0c */ /* 0x040fe400057a1270 */
[----:B------:R-:W-:Y:S01]  /*c24b0*/  ISETP.LT.AND P6, PT, R204, c[0x0][0x178], !P2 ;  /* 0x00005e00cc007a0c */ /* 0x000fe200057c1270 */
[----:B------:R4:W-:Y:S01]  /*c24c0*/  @P0 STG.E [R2.64], R67 ;  /* 0x0000004302000986 */ /* 0x0009e2000c101908 */
[----:B------:R-:W-:Y:S01]  /*c24d0*/  ISETP.LT.AND P0, PT, R207, c[0x0][0x178], !P3 ;  /* 0x00005e00cf007a0c */ /* 0x000fe20005f01270 */
[----:B-1----:R-:W-:Y:S01]  /*c24e0*/  IMAD.WIDE R8, R25, 0x4, R16 ;  /* 0x0000000419087825 */ /* 0x002fe200078e0210 */
[----:B------:R-:W-:Y:S02]  /*c24f0*/  ISETP.GE.AND P2, PT, R21, c[0x0][0x17c], PT ;  /* 0x00005f0015007a0c */ /* 0x000fe40003f46270 */
[----:B------:R-:W-:Y:S01]  /*c2500*/  ISETP.GE.AND P4, PT, R20, c[0x0][0x17c], PT ;  /* 0x00005f0014007a0c */ /* 0x000fe20003f86270 */
[C---:B--2---:R-:W-:Y:S01]  /*c2510*/  IMAD.WIDE R12, R25.reuse, 0x4, R18 ;  /* 0x00000004190c7825 */ /* 0x044fe200078e0212 */
[----:B------:R-:W-:Y:S01]  /*c2520*/  ISETP.LT.AND P3, PT, R204, c[0x0][0x178], !P3 ;  /* 0x00005e00cc007a0c */ /* 0x000fe20005f61270 */
[----:B------:R-:W1:Y:S01]  /*c2530*/  LDS.128 R20, [R0] ;  /* 0x0000000000147984 */ /* 0x000e620000000c00 */
[----:B------:R-:W-:-:S02]  /*c2540*/  IADD3 R25, R25, c[0x0][0x198], RZ ;  /* 0x0000660019197a10 */ /* 0x000fc40007ffe0ff */
[----:B---3--:R-:W-:-:S03]  /*c2550*/  IADD3 R15, R206, 0x1c1, RZ ;  /* 0x000001c1ce0f7810 */ /* 0x008fc60007ffe0ff */
[C---:B------:R-:W-:Y:S01]  /*c2560*/  IMAD.WIDE R4, R25.reuse, 0x4, R16 ;  /* 0x0000000419047825 */ /* 0x040fe200078e0210 */
[----:B------:R2:W-:Y:S01]  /*c2570*/  @P5 STG.E [R8.64], R10 ;  /* 0x0000000a08005986 */ /* 0x0005e2000c101908 */
[----:B------:R-:W-:Y:S02]  /*c2580*/  IADD3 R14, R206, 0x1c2, RZ ;  /* 0x000001c2ce0e7810 */ /* 0x000fe40007ffe0ff */
[C---:B----4-:R-:W-:Y:S01]  /*c2590*/  IMAD.WIDE R2, R25.reuse, 0x4, R18 ;  /* 0x0000000419027825 */ /* 0x050fe200078e0212 */
[----:B------:R-:W-:Y:S01]  /*c25a0*/  @P6 STG.E [R12.64], R62 ;  /* 0x0000003e0c006986 */ /* 0x000fe2000c101908 */
[----:B------:R-:W-:Y:S02]  /*c25b0*/  IADD3 R27, R25, c[0x0][0x198], RZ ;  /* 0x00006600191b7a10 */ /* 0x000fe40007ffe0ff */
[----:B------:R-:W-:Y:S01]  /*c25c0*/  LOP3.LUT R211, R0, 0x20, RZ, 0x3c, !PT ;  /* 0x0000002000d37812 */ /* 0x000fe200078e3cff */
[----:B------:R3:W-:Y:S01]  /*c25d0*/  @P0 STG.E [R4.64], R11 ;  /* 0x0000000b04000986 */ /* 0x0007e2000c101908 */
[----:B------:R-:W-:-:S02]  /*c25e0*/  ISETP.LT.AND P5, PT, R207, c[0x0][0x178], !P1 ;  /* 0x00005e00cf007a0c */ /* 0x000fc40004fa1270 */
[----:B------:R-:W-:Y:S01]  /*c25f0*/  ISETP.LT.AND P6, PT, R204, c[0x0][0x178], !P1 ;  /* 0x00005e00cc007a0c */ /* 0x000fe20004fc1270 */
[----:B------:R4:W-:Y:S01]  /*c2600*/  @P3 STG.E [R2.64], R63 ;  /* 0x0000003f02003986 */ /* 0x0009e2000c101908 */
[----:B------:R-:W-:Y:S01]  /*c2610*/  ISETP.LT.AND P3, PT, R207, c[0x0][0x178], !P2 ;  /* 0x00005e00cf007a0c */ /* 0x000fe20005761270 */
[----:B--2---:R-:W-:Y:S01]  /*c2620*/  IMAD.WIDE R8, R27, 0x4, R16 ;  /* 0x000000041b087825 */ /* 0x004fe200078e0210 */
[----:B------:R-:W-:Y:S01]  /*c2630*/  ISETP.GE.AND P1, PT, R15, c[0x0][0x17c], PT ;  /* 0x00005f000f007a0c */ /* 0x000fe20003f26270 */
[----:B------:R-:W-:Y:S01]  /*c2640*/  LDS.128 R44, [R211+0x2000] ;  /* 0x00200000d32c7984 */ /* 0x000fe20000000c00 */
[----:B------:R-:W-:Y:S01]  /*c2650*/  ISETP.GE.AND P0, PT, R14, c[0x0][0x17c], PT ;  /* 0x00005f000e007a0c */ /* 0x000fe20003f06270 */
[C---:B------:R-:W-:Y:S01]  /*c2660*/  IMAD.WIDE R24, R27.reuse, 0x4, R18 ;  /* 0x000000041b187825 */ /* 0x040fe200078e0212 */
[----:B------:R-:W-:Y:S01]  /*c2670*/  ISETP.LT.AND P2, PT, R204, c[0x0][0x178], !P2 ;  /* 0x00005e00cc007a0c */ /* 0x000fe20005741270 */
[----:B------:R-:W2:Y:S01]  /*c2680*/  LDS.128 R12, [R211] ;  /* 0x00000000d30c7984 */ /* 0x000ea20000000c00 */
[----:B------:R-:W-:-:S02]  /*c2690*/  IADD3 R27, R27, c[0x0][0x198], RZ ;  /* 0x000066001b1b7a10 */ /* 0x000fc40007ffe0ff */
[C---:B---3--:R-:W-:Y:S01]  /*c26a0*/  IADD3 R11, R206.reuse, 0x1c3, RZ ;  /* 0x000001c3ce0b7810 */ /* 0x048fe20007ffe0ff */
[----:B------:R-:W-:Y:S02]  /*c26b0*/  LDS.128 R60, [R211+0x3000] ;  /* 0x00300000d33c7984 */ /* 0x000fe40000000c00 */
[C---:B------:R-:W-:Y:S01]  /*c26c0*/  IMAD.WIDE R4, R27.reuse, 0x4, R16 ;  /* 0x000000041b047825 */ /* 0x040fe200078e0210 */
[----:B------:R-:W-:Y:S01]  /*c26d0*/  IADD3 R10, R206, 0x1c4, RZ ;  /* 0x000001c4ce0a7810 */ /* 0x000fe20007ffe0ff */
[----:B------:R-:W-:Y:S02]  /*c26e0*/  @P5 STG.E [R8.64], R6 ;  /* 0x0000000608005986 */ /* 0x000fe4000c101908 */
[----:B----4-:R-:W-:Y:S01]  /*c26f0*/  IMAD.WIDE R2, R27, 0x4, R18 ;  /* 0x000000041b027825 */ /* 0x010fe200078e0212 */
[----:B------:R-:W-:Y:S01]  /*c2700*/  LOP3.LUT R205, R0, 0x40, RZ, 0x3c, !PT ;  /* 0x0000004000cd7812 */ /* 0x000fe200078e3cff */
[----:B------:R3:W-:Y:S01]  /*c2710*/  @P6 STG.E [R24.64], R58 ;  /* 0x0000003a18006986 */ /* 0x0007e2000c101908 */
[----:B------:R-:W-:-:S02]  /*c2720*/  ISETP.LT.AND P5, PT, R207, c[0x0][0x178], !P4 ;  /* 0x00005e00cf007a0c */ /* 0x000fc400067a1270 */
[----:B------:R-:W-:Y:S01]  /*c2730*/  ISETP.LT.AND P6, PT, R204, c[0x0][0x178], !P4 ;  /* 0x00005e00cc007a0c */ /* 0x000fe200067c1270 */
[----:B------:R4:W-:Y:S01]  /*c2740*/  @P3 STG.E [R4.64], R7 ;  /* 0x0000000704003986 */ /* 0x0009e2000c101908 */
[----:B------:R-:W-:-:S03]  /*c2750*/  IADD3 R29, R27, c[0x0][0x198], RZ ;  /* 0x000066001b1d7a10 */ /* 0x000fc60007ffe0ff */
[----:B------:R1:W-:Y:S01]  /*c2760*/  @P2 STG.E [R2.64], R59 ;  /* 0x0000003b02002986 */ /* 0x0003e2000c101908 */
[----:B------:R-:W-:Y:S02]  /*c2770*/  ISETP.LT.AND P2, PT, R207, c[0x0][0x178], !P1 ;  /* 0x00005e00cf007a0c */ /* 0x000fe40004f41270 */
[----:B------:R-:W-:Y:S01]  /*c2780*/  ISETP.GE.AND P4, PT, R11, c[0x0][0x17c], PT ;  /* 0x00005f000b007a0c */ /* 0x000fe20003f86270 */
[----:B------:R-:W-:Y:S01]  /*c2790*/  LDS.128 R48, [R205+0x2000] ;  /* 0x00200000cd307984 */ /* 0x000fe20000000c00 */
[----:B------:R-:W-:Y:S02]  /*c27a0*/  ISETP.GE.AND P3, PT, R10, c[0x0][0x17c], PT ;  /* 0x00005f000a007a0c */ /* 0x000fe40003f66270 */
[----:B------:R-:W-:Y:S01]  /*c27b0*/  ISETP.LT.AND P1, PT, R204, c[0x0][0x178], !P1 ;  /* 0x00005e00cc007a0c */ /* 0x000fe20004f21270 */
[----:B------:R-:W2:Y:S01]  /*c27c0*/  LDS.128 R8, [R205] ;  /* 0x00000000cd087984 */ /* 0x000ea20000000c00 */
[C---:B------:R-:W-:Y:S01]  /*c27d0*/  IADD3 R31, R29.reuse, c[0x0][0x198], RZ ;  /* 0x000066001d1f7a10 */ /* 0x040fe20007ffe0ff */
[C---:B---3--:R-:W-:Y:S01]  /*c27e0*/  IMAD.WIDE R24, R29.reuse, 0x4, R16 ;  /* 0x000000041d187825 */ /* 0x048fe200078e0210 */
[C---:B----4-:R-:W-:Y:S01]  /*c27f0*/  IADD3 R5, R206.reuse, 0x1c5, RZ ;  /* 0x000001c5ce057810 */ /* 0x050fe20007ffe0ff */
[----:B------:R-:W-:Y:S02]  /*c2800*/  LDS.128 R56, [R0+0x3000] ;  /* 0x0030000000387984 */ /* 0x000fe40000000c00 */
[----:B------:R-:W-:Y:S01]  /*c2810*/  IMAD.WIDE R26, R29, 0x4, R18 ;  /* 0x000000041d1a7825 */ /* 0x000fe200078e0212 */
[----:B------:R-:W-:Y:S01]  /*c2820*/  IADD3 R4, R206, 0x1c6, RZ ;  /* 0x000001c6ce047810 */ /* 0x000fe20007ffe0ff */
[----:B------:R-:W-:Y:S02]  /*c2830*/  LDS.128 R64, [R205+0x3000] ;  /* 0x00300000cd407984 */ /* 0x000fe40000000c00 */
[C---:B------:R-:W-:Y:S01]  /*c2840*/  IMAD.WIDE R28, R31.reuse, 0x4, R16 ;  /* 0x000000041f1c7825 */ /* 0x040fe200078e0210 */
[C---:B------:R-:W-:Y:S01]  /*c2850*/  IADD3 R33, R31.reuse, c[0x0][0x198], RZ ;  /* 0x000066001f217a10 */ /* 0x040fe20007ffe0ff */
[----:B------:R3:W-:Y:S02]  /*c2860*/  @P5 STG.E [R24.64], R132 ;  /* 0x0000008418005986 */ /* 0x0007e4000c101908 */
[----:B-1----:R-:W-:Y:S01]  /*c2870*/  IMAD.WIDE R2, R31, 0x4, R18 ;  /* 0x000000041f027825 */ /* 0x002fe200078e0212 */
[----:B------:R-:W-:Y:S01]  /*c2880*/  ISETP.LT.AND P5, PT, R207, c[0x0][0x178], !P0 ;  /* 0x00005e00cf007a0c */ /* 0x000fe200047a1270 */
[----:B------:R1:W-:Y:S01]  /*c2890*/  @P6 STG.E [R26.64], R20 ;  /* 0x000000141a006986 */ /* 0x0003e2000c101908 */
[----:B------:R-:W-:-:S03]  /*c28a0*/  ISETP.LT.AND P6, PT, R204, c[0x0][0x178], !P0 ;  /* 0x00005e00cc007a0c */ /* 0x000fc600047c1270 */
[----:B------:R4:W-:Y:S01]  /*c28b0*/  @P2 STG.E [R28.64], R133 ;  /* 0x000000851c002986 */ /* 0x0009e2000c101908 */
[----:B------:R-:W-:-:S03]  /*c28c0*/  ISETP.GE.AND P0, PT, R5, c[0x0][0x17c], PT ;  /* 0x00005f0005007a0c */ /* 0x000fc60003f06270 */
[----:B------:R2:W-:Y:S01]  /*c28d0*/  @P1 STG.E [R2.64], R21 ;  /* 0x0000001502001986 */ /* 0x0005e2000c101908 */
[----:B------:R-:W-:Y:S01]  /*c28e0*/  ISETP.LT.AND P1, PT, R207, c[0x0][0x178], !P4 ;  /* 0x00005e00cf007a0c */ /* 0x000fe20006721270 */
[C---:B---3--:R-:W-:Y:S01]  /*c28f0*/  IMAD.WIDE R24, R33.reuse, 0x4, R16 ;  /* 0x0000000421187825 */ /* 0x048fe200078e0210 */
[----:B------:R-:W-:Y:S02]  /*c2900*/  ISETP.GE.AND P2, PT, R4, c[0x0][0x17c], PT ;  /* 0x00005f0004007a0c */ /* 0x000fe40003f46270 */
[----:B------:R-:W-:Y:S01]  /*c2910*/  ISETP.LT.AND P4, PT, R204, c[0x0][0x178], !P4 ;  /* 0x00005e00cc007a0c */ /* 0x000fe20006781270 */
[C---:B-1----:R-:W-:Y:S01]  /*c2920*/  IMAD.WIDE R26, R33.reuse, 0x4, R18 ;  /* 0x00000004211a7825 */ /* 0x042fe200078e0212 */
[----:B------:R-:W1:Y:S01]  /*c2930*/  LDS.128 R4, [R252] ;  /* 0x00000000fc047984 */ /* 0x000e620000000c00 */
[----:B------:R-:W-:-:S03]  /*c2940*/  IADD3 R33, R33, c[0x0][0x198], RZ ;  /* 0x0000660021217a10 */ /* 0x000fc60007ffe0ff */
[----:B------:R-:W-:Y:S02]  /*c2950*/  @P5 STG.E [R24.64], R148 ;  /* 0x0000009418005986 */ /* 0x000fe4000c101908 */
[----:B----4-:R-:W-:Y:S01]  /*c2960*/  IMAD.WIDE R28, R33, 0x4, R16 ;  /* 0x00000004211c7825 */ /* 0x010fe200078e0210 */
[----:B------:R-:W-:-:S03]  /*c2970*/  ISETP.LT.AND P5, PT, R207, c[0x0][0x178], !P3 ;  /* 0x00005e00cf007a0c */ /* 0x000fc60005fa1270 */
[C---:B--2---:R-:W-:Y:S01]  /*c2980*/  IMAD.WIDE R2, R33.reuse, 0x4, R18 ;  /* 0x0000000421027825 */ /* 0x044fe200078e0212 */
[----:B------:R-:W-:Y:S01]  /*c2990*/  @P6 STG.E [R26.64], R12 ;  /* 0x0000000c1a006986 */ /* 0x000fe2000c101908 */
[C---:B------:R-:W-:Y:S02]  /*c29a0*/  IADD3 R30, R206.reuse, 0x1c7, RZ ;  /* 0x000001c7ce1e7810 */ /* 0x040fe40007ffe0ff */
[----:B------:R-:W-:Y:S01]  /*c29b0*/  IADD3 R20, R206, 0x1c8, RZ ;  /* 0x000001c8ce147810 */ /* 0x000fe20007ffe0ff */
[----:B------:R2:W-:Y:S01]  /*c29c0*/  @P1 STG.E [R28.64], R149 ;  /* 0x000000951c001986 */ /* 0x0005e2000c101908 */
[----:B------:R-:W-:Y:S02]  /*c29d0*/  IADD3 R35, R33, c[0x0][0x198], RZ ;  /* 0x0000660021237a10 */ /* 0x000fe40007ffe0ff */
[----:B------:R-:W-:Y:S01]  /*c29e0*/  ISETP.LT.AND P6, PT, R204, c[0x0][0x178], !P3 ;  /* 0x00005e00cc007a0c */ /* 0x000fe20005fc1270 */
[----:B------:R3:W-:Y:S01]  /*c29f0*/  @P4 STG.E [R2.64], R13 ;  /* 0x0000000d02004986 */ /* 0x0007e2000c101908 */
[----:B------:R-:W-:-:S02]  /*c2a00*/  ISETP.LT.AND P4, PT, R207, c[0x0][0x178], !P0 ;  /* 0x00005e00cf007a0c */ /* 0x000fc40004781270 */
[----:B------:R-:W-:Y:S01]  /*c2a10*/  ISETP.GE.AND P3, PT, R30, c[0x0][0x17c], PT ;  /* 0x00005f001e007a0c */ /* 0x000fe20003f66270 */
[C---:B------:R-:W-:Y:S01]  /*c2a20*/  IMAD.WIDE R30, R35.reuse, 0x4, R18 ;  /* 0x00000004231e7825 */ /* 0x040fe200078e0212 */
[----:B------:R-:W-:Y:S01]  /*c2a30*/  ISETP.GE.AND P1, PT, R20, c[0x0][0x17c], PT ;  /* 0x00005f0014007a0c */ /* 0x000fe20003f26270 */
[----:B------:R-:W4:Y:S01]  /*c2a40*/  LDS.128 R24, [R0+0x1000] ;  /* 0x0010000000187984 */ /* 0x000f220000000c00 */
[----:B------:R-:W-:Y:S01]  /*c2a50*/  ISETP.LT.AND P0, PT, R204, c[0x0][0x178], !P0 ;  /* 0x00005e00cc007a0c */ /* 0x000fe20004701270 */
[C-C-:B------:R-:W-:Y:S01]  /*c2a60*/  IMAD.WIDE R20, R35.reuse, 0x4, R16.reuse ;  /* 0x0000000423147825 */ /* 0x140fe200078e0210 */
[----:B------:R-:W-:Y:S02]  /*c2a70*/  IADD3 R35, R35, c[0x0][0x198], RZ ;  /* 0x0000660023237a10 */ /* 0x000fe40007ffe0ff */
[----:B--2---:R-:W-:Y:S02]  /*c2a80*/  IADD3 R28, R206, 0x1c9, RZ ;  /* 0x000001c9ce1c7810 */ /* 0x004fe40007ffe0ff */
[----:B------:R2:W-:Y:S01]  /*c2a90*/  @P5 STG.E [R20.64], R164 ;  /* 0x000000a414005986 */ /* 0x0005e2000c101908 */
[----:B------:R-:W-:Y:S01]  /*c2aa0*/  IMAD.WIDE R32, R35, 0x4, R16 ;  /* 0x0000000423207825 */ /* 0x000fe200078e0210 */
[----:B------:R-:W-:-:S03]  /*c2ab0*/  ISETP.LT.AND P5, PT, R207, c[0x0][0x178], !P2 ;  /* 0x00005e00cf007a0c */ /* 0x000fc600057a1270 */
[C---:B---3--:R-:W-:Y:S01]  /*c2ac0*/  IMAD.WIDE R2, R35.reuse, 0x4, R18 ;  /* 0x0000000423027825 */ /* 0x048fe200078e0212 */
[----:B------:R-:W-:Y:S01]  /*c2ad0*/  @P6 STG.E [R30.64], R8 ;  /* 0x000000081e006986 */ /* 0x000fe2000c101908 */
[----:B------:R-:W-:Y:S02]  /*c2ae0*/  IADD3 R12, R206, 0x1ca, RZ ;  /* 0x000001cace0c7810 */ /* 0x000fe40007ffe0ff */
[----:B------:R-:W-:Y:S01]  /*c2af0*/  IADD3 R37, R35, c[0x0][0x198], RZ ;  /* 0x0000660023257a10 */ /* 0x000fe20007ffe0ff */
[----:B------:R3:W-:Y:S01]  /*c2b00*/  @P4 STG.E [R32.64], R165 ;  /* 0x000000a520004986 */ /* 0x0007e2000c101908 */
[----:B------:R-:W-:-:S03]  /*c2b10*/  ISETP.LT.AND P6, PT, R204, c[0x0][0x178], !P2 ;  /* 0x00005e00cc007a0c */ /* 0x000fc600057c1270 */
[----:B------:R1:W-:Y:S01]  /*c2b20*/  @P0 STG.E [R2.64], R9 ;  /* 0x0000000902000986 */ /* 0x0003e2000c101908 */
[----:B------:R-:W-:Y:S02]  /*c2b30*/  ISETP.LT.AND P0, PT, R207, c[0x0][0x178], !P3 ;  /* 0x00005e00cf007a0c */ /* 0x000fe40005f01270 */
[----:B------:R-:W-:Y:S02]  /*c2b40*/  ISETP.GE.AND P2, PT, R28, c[0x0][0x17c], PT ;  /* 0x00005f001c007a0c */ /* 0x000fe40003f46270 */
[----:B------:R-:W-:Y:S01]  /*c2b50*/  ISETP.LT.AND P3, PT, R204, c[0x0][0x178], !P3 ;  /* 0x00005e00cc007a0c */ /* 0x000fe20005f61270 */
[----:B------:R-:W4:Y:S01]  /*c2b60*/  LDS.128 R28, [R211+0x1000] ;  /* 0x00100000d31c7984 */ /* 0x000f220000000c00 */
[----:B------:R-:W-:Y:S01]  /*c2b70*/  ISETP.GE.AND P4, PT, R12, c[0x0][0x17c], PT ;  /* 0x00005f000c007a0c */ /* 0x000fe20003f86270 */
[C---:B------:R-:W-:Y:S01]  /*c2b80*/  IMAD.WIDE R12, R37.reuse, 0x4, R16 ;  /* 0x00000004250c7825 */ /* 0x040fe200078e0210 */
[----:B------:R-:W-:-:S03]  /*c2b90*/  IADD3 R35, R37, c[0x0][0x198], RZ ;  /* 0x0000660025237a10 */ /* 0x000fc60007ffe0ff */
[----:B--2---:R-:W-:Y:S01]  /*c2ba0*/  IMAD.WIDE R20, R37, 0x4, R18 ;  /* 0x0000000425147825 */ /* 0x004fe200078e0212 */
[----:B------:R2:W-:Y:S01]  /*c2bb0*/  @P5 STG.E [R12.64], R180 ;  /* 0x000000b40c005986 */ /* 0x0005e2000c101908 */
[----:B------:R-:W-:Y:S02]  /*c2bc0*/  ISETP.LT.AND P5, PT, R207, c[0x0][0x178], !P1 ;  /* 0x00005e00cf007a0c */ /* 0x000fe40004fa1270 */
[----:B------:R-:W-:Y:S01]  /*c2bd0*/  IMAD.WIDE R36, R35, 0x4, R16 ;  /* 0x0000000423247825 */ /* 0x000fe200078e0210 */
[----:B---3--:R-:W-:-:S03]  /*c2be0*/  IADD3 R32, R206, 0x1cb, RZ ;  /* 0x000001cbce207810 */ /* 0x008fc60007ffe0ff */
[C---:B-1----:R-:W-:Y:S01]  /*c2bf0*/  IMAD.WIDE R2, R35.reuse, 0x4, R18 ;  /* 0x0000000423027825 */ /* 0x042fe200078e0212 */
[----:B------:R1:W-:Y:S01]  /*c2c00*/  @P6 STG.E [R20.64], R4 ;  /* 0x0000000414006986 */ /* 0x0003e2000c101908 */
[----:B------:R-:W-:Y:S02]  /*c2c10*/  IADD3 R8, R206, 0x1cc, RZ ;  /* 0x000001ccce087810 */ /* 0x000fe40007ffe0ff */
[----:B------:R-:W-:Y:S01]  /*c2c20*/  IADD3 R39, R35, c[0x0][0x198], RZ ;  /* 0x0000660023277a10 */ /* 0x000fe20007ffe0ff */
[----:B------:R3:W-:Y:S01]  /*c2c30*/  @P0 STG.E [R36.64], R181 ;  /* 0x000000b524000986 */ /* 0x0007e2000c101908 */
[----:B------:R-:W-:-:S03]  /*c2c40*/  ISETP.LT.AND P6, PT, R204, c[0x0][0x178], !P1 ;  /* 0x00005e00cc007a0c */ /* 0x000fc60004fc1270 */
[----:B------:R1:W-:Y:S01]  /*c2c50*/  @P3 STG.E [R2.64], R5 ;  /* 0x0000000502003986 */ /* 0x0003e2000c101908 */
[----:B------:R-:W-:Y:S01]  /*c2c60*/  ISETP.LT.AND P3, PT, R207, c[0x0][0x178], !P2 ;  /* 0x00005e00cf007a0c */ /* 0x000fe20005761270 */
[C---:B--2---:R-:W-:Y:S01]  /*c2c70*/  IMAD.WIDE R12, R39.reuse, 0x4, R18 ;  /* 0x00000004270c7825 */ /* 0x044fe200078e0212 */
[----:B------:R-:W-:Y:S02]  /*c2c80*/  ISETP.GE.AND P1, PT, R32, c[0x0][0x17c], PT ;  /* 0x00005f0020007a0c */ /* 0x000fe40003f26270 */
[----:B------:R-:W-:Y:S01]  /*c2c90*/  ISETP.GE.AND P0, PT, R8, c[0x0][0x17c], PT ;  /* 0x00005f0008007a0c */ /* 0x000fe20003f06270 */
[C---:B------:R-:W-:Y:S01]  /*c2ca0*/  IMAD.WIDE R8, R39.reuse, 0x4, R16 ;  /* 0x0000000427087825 */ /* 0x040fe200078e0210 */
[----:B------:R-:W-:Y:S01]  /*c2cb0*/  ISETP.LT.AND P2, PT, R204, c[0x0][0x178], !P2 ;  /* 0x00005e00cc007a0c */ /* 0x000fe20005741270 */
[----:B------:R-:W2:Y:S01]  /*c2cc0*/  LDS.128 R32, [R205+0x1000] ;  /* 0x00100000cd207984 */ /* 0x000ea20000000c00 */
[----:B------:R-:W-:-:S03]  /*c2cd0*/  IADD3 R39, R39, c[0x0][0x198], RZ ;  /* 0x0000660027277a10 */ /* 0x000fc60007ffe0ff */
[----:B------:R4:W-:Y:S01]  /*c2ce0*/  @P5 STG.E [R8.64], R136 ;  /* 0x0000008808005986 */ /* 0x0009e2000c101908 */
[----:B------:R-:W-:Y:S01]  /*c2cf0*/  ISETP.LT.AND P5, PT, R207, c[0x0][0x178], !P4 ;  /* 0x00005e00cf007a0c */ /* 0x000fe200067a1270 */
[----:B-1----:R-:W-:Y:S01]  /*c2d00*/  IMAD.WIDE R20, R39, 0x4, R16 ;  /* 0x0000000427147825 */ /* 0x002fe200078e0210 */
[----:B---3--:R-:W-:-:S03]  /*c2d10*/  IADD3 R36, R206, 0x1cd, RZ ;  /* 0x000001cdce247810 */ /* 0x008fc60007ffe0ff */
[C---:B------:R-:W-:Y:S01]  /*c2d20*/  IMAD.WIDE R2, R39.reuse, 0x4, R18 ;  /* 0x0000000427027825 */ /* 0x040fe200078e0212 */
[----:B------:R-:W-:Y:S01]  /*c2d30*/  IADD3 R4, R206, 0x1ce, RZ ;  /* 0x000001cece047810 */ /* 0x000fe20007ffe0ff */
[----:B----4-:R1:W-:Y:S01]  /*c2d40*/  @P6 STG.E [R12.64], R24 ;  /* 0x000000180c006986 */ /* 0x0103e2000c101908 */
[----:B------:R-:W-:Y:S02]  /*c2d50*/  IADD3 R41, R39, c[0x0][0x198], RZ ;  /* 0x0000660027297a10 */ /* 0x000fe40007ffe0ff */
[----:B------:R-:W-:Y:S01]  /*c2d60*/  ISETP.LT.AND P6, PT, R204, c[0x0][0x178], !P4 ;  /* 0x00005e00cc007a0c */ /* 0x000fe200067c1270 */
[----:B------:R-:W-:Y:S01]  /*c2d70*/  @P3 STG.E [R20.64], R137 ;  /* 0x0000008914003986 */ /* 0x000fe2000c101908 */
[----:B------:R-:W-:Y:S01]  /*c2d80*/  ISETP.GE.AND P3, PT, R4, c[0x0][0x17c], PT ;  /* 0x00005f0004007a0c */ /* 0x000fe20003f66270 */
[----:B------:R-:W-:Y:S02]  /*c2d90*/  IMAD.WIDE R4, R41, 0x4, R16 ;  /* 0x0000000429047825 */ /* 0x000fe400078e0210 */
[----:B------:R3:W-:Y:S01]  /*c2da0*/  @P2 STG.E [R2.64], R25 ;  /* 0x0000001902002986 */ /* 0x0007e2000c101908 */
[----:B------:R-:W-:Y:S01]  /*c2db0*/  ISETP.LT.AND P2, PT, R207, c[0x0][0x178], !P1 ;  /* 0x00005e00cf007a0c */ /* 0x000fe20004f41270 */
[----:B------:R-:W-:Y:S01]  /*c2dc0*/  IMAD.WIDE R8, R41, 0x4, R18 ;  /* 0x0000000429087825 */ /* 0x000fe200078e0212 */
[----:B------:R-:W-:-:S02]  /*c2dd0*/  ISETP.GE.AND P4, PT, R36, c[0x0][0x17c], PT ;  /* 0x00005f0024007a0c */ /* 0x000fc40003f86270 */
[----:B------:R-:W-:Y:S01]  /*c2de0*/  ISETP.LT.AND P1, PT, R204, c[0x0][0x178], !P1 ;  /* 0x00005e00cc007a0c */ /* 0x000fe20004f21270 */
[----:B------:R-:W4:Y:S01]  /*c2df0*/  LDS.128 R36, [R252+0x1000] ;  /* 0x00100000fc247984 */ /* 0x000f220000000c00 */
[----:B------:R-:W-:-:S03]  /*c2e00*/  IADD3 R41, R41, c[0x0][0x198], RZ ;  /* 0x0000660029297a10 */ /* 0x000fc60007ffe0ff */
[----:B------:R2:W-:Y:S01]  /*c2e10*/  @P5 STG.E [R4.64], R152 ;  /* 0x0000009804005986 */ /* 0x0005e2000c101908 */
[----:B------:R-:W-:Y:S01]  /*c2e20*/  ISETP.LT.AND P5, PT, R207, c[0x0][0x178], !P0 ;  /* 0x00005e00cf007a0c */ /* 0x000fe200047a1270 */
[C---:B-1----:R-:W-:Y:S01]  /*c2e30*/  IMAD.WIDE R12, R41.reuse, 0x4, R16 ;  /* 0x00000004290c7825 */ /* 0x042fe200078e0210 */
[----:B---3--:R-:W-:-:S03]  /*c2e40*/  IADD3 R25, R41, c[0x0][0x198], RZ ;  /* 0x0000660029197a10 */ /* 0x008fc60007ffe0ff */
[----:B------:R-:W-:Y:S01]  /*c2e50*/  IMAD.WIDE R2, R41, 0x4, R18 ;  /* 0x0000000429027825 */ /* 0x000fe200078e0212 */
[----:B------:R1:W-:Y:S01]  /*c2e60*/  @P6 STG.E [R8.64], R28 ;  /* 0x0000001c08006986 */ /* 0x0003e2000c101908 */
[----:B------:R-:W-:-:S03]  /*c2e70*/  ISETP.LT.AND P6, PT, R204, c[0x0][0x178], !P0 ;  /* 0x00005e00cc007a0c */ /* 0x000fc600047c1270 */
[----:B------:R3:W-:Y:S01]  /*c2e80*/  @P2 STG.E [R12.64], R153 ;  /* 0x000000990c002986 */ /* 0x0007e2000c101908 */
[----:B--2---:R-:W-:-:S03]  /*c2e90*/  IMAD.WIDE R4, R25, 0x4, R16 ;  /* 0x0000000419047825 */ /* 0x004fc600078e0210 */
[----:B------:R2:W-:Y:S01]  /*c2ea0*/  @P1 STG.E [R2.64], R29 ;  /* 0x0000001d02001986 */ /* 0x0005e2000c101908 */
[----:B------:R-:W-:Y:S02]  /*c2eb0*/  ISETP.LT.AND P1, PT, R207, c[0x0][0x178], !P4 ;  /* 0x00005e00cf007a0c */ /* 0x000fe40006721270 */
[----:B------:R-:W-:Y:S01]  /*c2ec0*/  ISETP.LT.AND P4, PT, R204, c[0x0][0x178], !P4 ;  /* 0x00005e00cc007a0c */ /* 0x000fe20006781270 */
[C---:B-1----:R-:W-:Y:S01]  /*c2ed0*/  IMAD.WIDE R8, R25.reuse, 0x4, R18 ;  /* 0x0000000419087825 */ /* 0x042fe200078e0212 */
[----:B------:R-:W1:Y:S01]  /*c2ee0*/  LDS.128 R40, [R0+0x2000] ;  /* 0x0020000000287984 */ /* 0x000e620000000c00 */
[----:B------:R-:W-:-:S03]  /*c2ef0*/  IADD3 R25, R25, c[0x0][0x198], RZ ;  /* 0x0000660019197a10 */ /* 0x000fc60007ffe0ff */
[----:B------:R4:W-:Y:S01]  /*c2f00*/  @P5 STG.E [R4.64], R168 ;  /* 0x000000a804005986 */ /* 0x0009e2000c101908 */
[----:B------:R-:W-:Y:S01]  /*c2f10*/  ISETP.LT.AND P5, PT, R207, c[0x0][0x178], !P3 ;  /* 0x00005e00cf007a0c */ /* 0x000fe20005fa1270 */
[C---:B---3--:R-:W-:Y:S01]  /*c2f20*/  IMAD.WIDE R12, R25.reuse, 0x4, R16 ;  /* 0x00000004190c7825 */ /* 0x048fe200078e0210 */
[C---:B------:R-:W-:Y:S02]  /*c2f30*/  IADD3 R21, R206.reuse, 0x1cf, RZ ;  /* 0x000001cfce157810 */ /* 0x040fe40007ffe0ff */
[C---:B--2---:R-:W-:Y:S01]  /*c2f40*/  IADD3 R29, R25.reuse, c[0x0][0x198], RZ ;  /* 0x00006600191d7a10 */ /* 0x044fe20007ffe0ff */
[----:B------:R-:W-:Y:S01]  /*c2f50*/  IMAD.WIDE R2, R25, 0x4, R18 ;  /* 0x0000000419027825 */ /* 0x000fe200078e0212 */
[----:B------:R-:W-:Y:S01]  /*c2f60*/  ISETP.GE.AND P0, PT, R21, c[0x0][0x17c], PT ;  /* 0x00005f0015007a0c */ /* 0x000fe20003f06270 */
[----:B------:R2:W-:Y:S01]  /*c2f70*/  @P6 STG.E [R8.64], R32 ;  /* 0x0000002008006986 */ /* 0x0005e2000c101908 */
[----:B------:R-:W-:Y:S02]  /*c2f80*/  IADD3 R20, R206, 0x1d0, RZ ;  /* 0x000001d0ce147810 */ /* 0x000fe40007ffe0ff */
[----:B------:R-:W-:Y:S01]  /*c2f90*/  ISETP.LT.AND P6, PT, R204, c[0x0][0x178], !P3 ;  /* 0x00005e00cc007a0c */ /* 0x000fe20005fc1270 */
[----:B------:R3:W-:Y:S01]  /*c2fa0*/  @P1 STG.E [R12.64], R169 ;  /* 0x000000a90c001986 */ /* 0x0007e2000c101908 */
[----:B----4-:R-:W-:Y:S01]  /*c2fb0*/  IMAD.WIDE R4, R29, 0x4, R16 ;  /* 0x000000041d047825 */ /* 0x010fe200078e0210 */
[----:B------:R-:W-:-:S02]  /*c2fc0*/  ISETP.GE.AND P2, PT, R20, c[0x0][0x17c], PT ;  /* 0x00005f0014007a0c */ /* 0x000fc40003f46270 */
[----:B------:R4:W-:Y:S01]  /*c2fd0*/  @P4 STG.E [R2.64], R33 ;  /* 0x0000002102004986 */ /* 0x0009e2000c101908 */
[----:B------:R-:W-:Y:S02]  /*c2fe0*/  ISETP.LT.AND P4, PT, R207, c[0x0][0x178], !P0 ;  /* 0x00005e00cf007a0c */ /* 0x000fe40004781270 */
[----:B------:R-:W-:Y:S01]  /*c2ff0*/  ISETP.LT.AND P0, PT, R204, c[0x0][0x178], !P0 ;  /* 0x00005e00cc007a0c */ /* 0x000fe20004701270 */
[C---:B--2---:R-:W-:Y:S01]  /*c3000*/  IMAD.WIDE R8, R29.reuse, 0x4, R18 ;  /* 0x000000041d087825 */ /* 0x044fe200078e0212 */
[----:B------:R-:W-:Y:S01]  /*c3010*/  IADD3 R29, R29, c[0x0][0x198], RZ ;  /* 0x000066001d1d7a10 */ /* 0x000fe20007ffe0ff */
[----:B------:R2:W-:Y:S01]  /*c3020*/  @P5 STG.E [R4.64], R184 ;  /* 0x000000b804005986 */ /* 0x0005e2000c101908 */
[----:B------:R-:W-:Y:S02]  /*c3030*/  ISETP.LT.AND P5, PT, R207, c[0x0][0x178], !P2 ;  /* 0x00005e00cf007a0c */ /* 0x000fe400057a1270 */
[----:B------:R-:W-:Y:S01]  /*c3040*/  IADD3 R21, R206, 0x1d1, RZ ;  /* 0x000001d1ce157810 */ /* 0x000fe20007ffe0ff */
[C---:B---3--:R-:W-:Y:S01]  /*c3050*/  IMAD.WIDE R12, R29.reuse, 0x4, R16 ;  /* 0x000000041d0c7825 */ /* 0x048fe200078e0210 */
[----:B------:R-:W-:-:S03]  /*c3060*/  IADD3 R25, R29, c[0x0][0x198], RZ ;  /* 0x000066001d197a10 */ /* 0x000fc60007ffe0ff */
[----:B----4-:R-:W-:Y:S01]  /*c3070*/  IMAD.WIDE R2, R29, 0x4, R18 ;  /* 0x000000041d027825 */ /* 0x010fe200078e0212 */
[----:B------:R-:W-:Y:S01]  /*c3080*/  IADD3 R20, R206, 0x1d2, RZ ;  /* 0x000001d2ce147810 */ /* 0x000fe20007ffe0ff */
[----:B------:R3:W-:Y:S01]  /*c3090*/  @P6 STG.E [R8.64], R36 ;  /* 0x0000002408006986 */ /* 0x0007e2000c101908 */
[----:B------:R-:W-:Y:S01]  /*c30a0*/  ISETP.GE.AND P3, PT, R21, c[0x0][0x17c], PT ;  /* 0x00005f0015007a0c */ /* 0x000fe20003f66270 */
[----:B--2---:R-:W-:Y:S01]  /*c30b0*/  IMAD.WIDE R4, R25, 0x4, R16 ;  /* 0x0000000419047825 */ /* 0x004fe200078e0210 */
[----:B------:R-:W-:Y:S01]  /*c30c0*/  ISETP.LT.AND P6, PT, R204, c[0x0][0x178], !P2 ;  /* 0x00005e00cc007a0c */ /* 0x000fe200057c1270 */
[----:B------:R2:W-:Y:S01]  /*c30d0*/  @P4 STG.E [R12.64], R185 ;  /* 0x000000b90c004986 */ /* 0x0005e2000c101908 */
[----:B------:R-:W-:-:S03]  /*c30e0*/  ISETP.GE.AND P1, PT, R20, c[0x0][0x17c], PT ;  /* 0x00005f0014007a0c */ /* 0x000fc60003f26270 */
[----:B------:R4:W-:Y:S01]  /*c30f0*/  @P0 STG.E [R2.64], R37 ;  /* 0x0000002502000986 */ /* 0x0009e2000c101908 */
[----:B------:R-:W-:Y:S02]  /*c3100*/  ISETP.LT.AND P0, PT, R207, c[0x0][0x178], !P3 ;  /* 0x00005e00cf007a0c */ /* 0x000fe40005f01270 */
[----:B------:R-:W-:Y:S01]  /*c3110*/  ISETP.LT.AND P3, PT, R204, c[0x0][0x178], !P3 ;  /* 0x00005e00cc007a0c */ /* 0x000fe20005f61270 */
[C---:B---3--:R-:W-:Y:S01]  /*c3120*/  IMAD.WIDE R8, R25.reuse, 0x4, R18 ;  /* 0x0000000419087825 */ /* 0x048fe200078e0212 */
[----:B------:R3:W-:Y:S01]  /*c3130*/  @P5 STG.E [R4.64], R140 ;  /* 0x0000008c04005986 */ /* 0x0007e2000c101908 */
[----:B------:R-:W-:Y:S02]  /*c3140*/  IADD3 R25, R25, c[0x0][0x198], RZ ;  /* 0x0000660019197a10 */ /* 0x000fe40007ffe0ff */
[----:B------:R-:W-:Y:S02]  /*c3150*/  ISETP.LT.AND P5, PT, R207, c[0x0][0x178], !P1 ;  /* 0x00005e00cf007a0c */ /* 0x000fe40004fa1270 */
[----:B------:R-:W-:Y:S01]  /*c3160*/  IADD3 R21, R206, 0x1d3, RZ ;  /* 0x000001d3ce157810 */ /* 0x000fe20007ffe0ff */
[C---:B--2---:R-:W-:Y:S01]  /*c3170*/  IMAD.WIDE R12, R25.reuse, 0x4, R16 ;  /* 0x00000004190c7825 */ /* 0x044fe200078e0210 */
[----:B------:R-:W-:-:S02]  /*c3180*/  IADD3 R29, R25, c[0x0][0x198], RZ ;  /* 0x00006600191d7a10 */ /* 0x000fc40007ffe0ff */
[----:B------:R-:W-:Y:S01]  /*c3190*/  IADD3 R20, R206, 0x1d4, RZ ;  /* 0x000001d4ce147810 */ /* 0x000fe20007ffe0ff */
[----:B----4-:R-:W-:Y:S01]  /*c31a0*/  IMAD.WIDE R2, R25, 0x4, R18 ;  /* 0x0000000419027825 */ /* 0x010fe200078e0212 */
[----:B------:R-:W-:Y:S01]  /*c31b0*/  ISETP.GE.AND P2, PT, R21, c[0x0][0x17c], PT ;  /* 0x00005f0015007a0c */ /* 0x000fe20003f46270 */
[----:B-1----:R1:W-:Y:S01]  /*c31c0*/  @P6 STG.E [R8.64], R40 ;  /* 0x0000002808006986 */ /* 0x0023e2000c101908 */
[----:B------:R-:W-:Y:S01]  /*c31d0*/  ISETP.LT.AND P6, PT, R204, c[0x0][0x178], !P1 ;  /* 0x00005e00cc007a0c */ /* 0x000fe20004fc1270 */
[----:B---3--:R-:W-:Y:S01]  /*c31e0*/  IMAD.WIDE R4, R29, 0x4, R16 ;  /* 0x000000041d047825 */ /* 0x008fe200078e0210 */
[----:B------:R-:W-:Y:S01]  /*c31f0*/  ISETP.GE.AND P4, PT, R20, c[0x0][0x17c], PT ;  /* 0x00005f0014007a0c */ /* 0x000fe20003f86270 */
[----:B------:R2:W-:Y:S01]  /*c3200*/  @P0 STG.E [R12.64], R141 ;  /* 0x0000008d0c000986 */ /* 0x0005e2000c101908 */
[----:B------:R-:W-:-:S03]  /*c3210*/  IADD3 R21, R206, 0x1d5, RZ ;  /* 0x000001d5ce157810 */ /* 0x000fc60007ffe0ff */
[----:B------:R3:W-:Y:S01]  /*c3220*/  @P3 STG.E [R2.64], R41 ;  /* 0x0000002902003986 */ /* 0x0007e2000c101908 */
[----:B------:R-:W-:Y:S02]  /*c3230*/  ISETP.LT.AND P3, PT, R207, c[0x0][0x178], !P2 ;  /* 0x00005e00cf007a0c */ /* 0x000fe40005761270 */
[C---:B------:R-:W-:Y:S01]  /*c3240*/  ISETP.LT.AND P2, PT, R204.reuse, c[0x0][0x178], !P2 ;  /* 0x00005e00cc007a0c */ /* 0x040fe20005741270 */
[C---:B-1----:R-:W-:Y:S01]  /*c3250*/  IMAD.WIDE R8, R29.reuse, 0x4, R18 ;  /* 0x000000041d087825 */ /* 0x042fe200078e0212 */
[----:B------:R1:W-:Y:S01]  /*c3260*/  @P5 STG.E [R4.64], R156 ;  /* 0x0000009c04005986 */ /* 0x0003e2000c101908 */
[----:B------:R-:W-:Y:S02]  /*c3270*/  IADD3 R29, R29, c[0x0][0x198], RZ ;  /* 0x000066001d1d7a10 */ /* 0x000fe40007ffe0ff */
[----:B------:R-:W-:Y:S02]  /*c3280*/  ISETP.LT.AND P5, PT, R207, c[0x0][0x178], !P4 ;  /* 0x00005e00cf007a0c */ /* 0x000fe400067a1270 */
[----:B------:R-:W-:-:S02]  /*c3290*/  ISETP.LT.AND P4, PT, R204, c[0x0][0x178], !P4 ;  /* 0x00005e00cc007a0c */ /* 0x000fc40006781270 */
[----:B------:R-:W-:Y:S02]  /*c32a0*/  ISETP.GE.AND P1, PT, R21, c[0x0][0x17c], PT ;  /* 0x00005f0015007a0c */ /* 0x000fe40003f26270 */
[C---:B------:R-:W-:Y:S01]  /*c32b0*/  IADD3 R21, R29.reuse, c[0x0][0x198], RZ ;  /* 0x000066001d157a10 */ /* 0x040fe20007ffe0ff */
[C---:B--2---:R-:W-:Y:S01]  /*c32c0*/  IMAD.WIDE R12, R29.reuse, 0x4, R16 ;  /* 0x000000041d0c7825 */ /* 0x044fe200078e0210 */
[----:B------:R-:W-:Y:S01]  /*c32d0*/  IADD3 R20, R206, 0x1d6, RZ ;  /* 0x000001d6ce147810 */ /* 0x000fe20007ffe0ff */
[----:B------:R2:W-:Y:S02]  /*c32e0*/  @P6 STG.E [R8.64], R44 ;  /* 0x0000002c08006986 */ /* 0x0005e4000c101908 */
[----:B---3--:R-:W-:Y:S01]  /*c32f0*/  IMAD.WIDE R2, R29, 0x4, R18 ;  /* 0x000000041d027825 */ /* 0x008fe200078e0212 */
[----:B------:R-:W-:Y:S01]  /*c3300*/  ISETP.GE.AND P0, PT, R20, c[0x0][0x17c], PT ;  /* 0x00005f0014007a0c */ /* 0x000fe20003f06270 */
[----:B------:R-:W-:Y:S02]  /*c3310*/  @P3 STG.E [R12.64], R157 ;  /* 0x0000009d0c003986 */ /* 0x000fe4000c101908 */
[----:B-1----:R-:W-:-:S02]  /*c3320*/  IMAD.WIDE R4, R21, 0x4, R16 ;  /* 0x0000000415047825 */ /* 0x002fc400078e0210 */
[----:B------:R1:W-:Y:S01]  /*c3330*/  @P2 STG.E [R2.64], R45 ;  /* 0x0000002d02002986 */ /* 0x0003e2000c101908 */
[----:B------:R-:W-:Y:S01]  /*c3340*/  ISETP.LT.AND P2, PT, R207, c[0x0][0x178], !P1 ;  /* 0x00005e00cf007a0c */ /* 0x000fe20004f41270 */
[C---:B--2---:R-:W-:Y:S02]  /*c3350*/  IMAD.WIDE R8, R21.reuse, 0x4, R18 ;  /* 0x0000000415087825 */ /* 0x044fe400078e0212 */
[----:B------:R2:W-:Y:S01]  /*c3360*/  @P5 STG.E [R4.64], R172 ;  /* 0x000000ac04005986 */ /* 0x0005e2000c101908 */
[----:B------:R-:W-:Y:S02]  /*c3370*/  ISETP.LT.AND P1, PT, R204, c[0x0][0x178], !P1 ;  /* 0x00005e00cc007a0c */ /* 0x000fe40004f21270 */
[----:B------:R-:W-:Y:S01]  /*c3380*/  IADD3 R21, R21, c[0x0][0x198], RZ ;  /* 0x0000660015157a10 */ /* 0x000fe20007ffe0ff */
[----:B------:R3:W-:Y:S01]  /*c3390*/  @P4 STG.E [R8.64], R48 ;  /* 0x0000003008004986 */ /* 0x0007e2000c101908 */
[----:B------:R-:W-:Y:S02]  /*c33a0*/  ISETP.LT.AND P4, PT, R207, c[0x0][0x178], !P0 ;  /* 0x00005e00cf007a0c */ /* 0x000fe40004781270 */
[----:B------:R-:W-:-:S02]  /*c33b0*/  IADD3 R20, R206, 0x1d7, RZ ;  /* 0x000001d7ce147810 */ /* 0x000fc40007ffe0ff */
[C---:B------:R-:W-:Y:S01]  /*c33c0*/  IADD3 R25, R21.reuse, c[0x0][0x198], RZ ;  /* 0x0000660015197a10 */ /* 0x040fe20007ffe0ff */
[C---:B-1----:R-:W-:Y:S01]  /*c33d0*/  IMAD.WIDE R2, R21.reuse, 0x4, R16 ;  /* 0x0000000415027825 */ /* 0x042fe200078e0210 */
[----:B------:R-:W-:Y:S02]  /*c33e0*/  ISETP.GE.AND P6, PT, R20, c[0x0][0x17c], PT ;  /* 0x00005f0014007a0c */ /* 0x000fe40003fc6270 */
[C---:B------:R-:W-:Y:S01]  /*c33f0*/  IADD3 R20, R206.reuse, 0x1d8, RZ ;  /* 0x000001d8ce147810 */ /* 0x040fe20007ffe0ff */
[----:B--2---:R-:W-:Y:S01]  /*c3400*/  IMAD.WIDE R4, R21, 0x4, R18 ;  /* 0x0000000415047825 */ /* 0x004fe200078e0212 */
[----:B------:R-:W-:Y:S01]  /*c3410*/  IADD3 R12, R206, 0x1d9, RZ ;  /* 0x000001d9ce0c7810 */ /* 0x000fe20007ffe0ff */
[----:B------:R1:W-:Y:S02]  /*c3420*/  @P2 STG.E [R2.64], R173 ;  /* 0x000000ad02002986 */ /* 0x0003e4000c101908 */
[----:B---3--:R-:W-:Y:S01]  /*c3430*/  IMAD.WIDE R8, R25, 0x4, R16 ;  /* 0x0000000419087825 */ /* 0x008fe200078e0210 */
[----:B------:R-:W-:Y:S01]  /*c3440*/  ISETP.GE.AND P3, PT, R20, c[0x0][0x17c], PT ;  /* 0x00005f0014007a0c */ /* 0x000fe20003f66270 */
[----:B------:R2:W-:Y:S01]  /*c3450*/  @P1 STG.E [R4.64], R49 ;  /* 0x0000003104001986 */ /* 0x0005e2000c101908 */
[----:B------:R-:W-:-:S02]  /*c3460*/  ISETP.LT.AND P5, PT, R204, c[0x0][0x178], !P0 ;  /* 0x00005e00cc007a0c */ /* 0x000fc400047a1270 */
[----:B------:R-:W-:Y:S01]  /*c3470*/  ISETP.GE.AND P0, PT, R12, c[0x0][0x17c], PT ;  /* 0x00005f000c007a0c */ /* 0x000fe20003f06270 */
[----:B------:R-:W-:Y:S01]  /*c3480*/  IMAD.WIDE R12, R25, 0x4, R18 ;  /* 0x00000004190c7825 */ /* 0x000fe200078e0212 */
[----:B------:R-:W-:Y:S01]  /*c3490*/  ISETP.LT.AND P1, PT, R207, c[0x0][0x178], !P6 ;  /* 0x00005e00cf007a0c */ /* 0x000fe20007721270 */
[----:B------:R3:W-:Y:S01]  /*c34a0*/  @P4 STG.E [R8.64], R188 ;  /* 0x000000bc08004986 */ /* 0x0007e2000c101908 */
[----:B------:R-:W-:Y:S02]  /*c34b0*/  IADD3 R25, R25, c[0x0][0x198], RZ ;  /* 0x0000660019197a10 */ /* 0x000fe40007ffe0ff */
[C---:B------:R-:W-:Y:S02]  /*c34c0*/  ISETP.LT.AND P6, PT, R204.reuse, c[0x0][0x178], !P6 ;  /* 0x00005e00cc007a0c */ /* 0x040fe400077c1270 */
[----:B------:R-:W-:Y:S02]  /*c34d0*/  ISETP.LT.AND P4, PT, R207, c[0x0][0x178], !P3 ;  /* 0x00005e00cf007a0c */ /* 0x000fe40005f81270 */
[C---:B------:R-:W-:Y:S01]  /*c34e0*/  IADD3 R21, R25.reuse, c[0x0][0x198], RZ ;  /* 0x0000660019157a10 */ /* 0x040fe20007ffe0ff */
[C---:B-1----:R-:W-:Y:S01]  /*c34f0*/  IMAD.WIDE R2, R25.reuse, 0x4, R16 ;  /* 0x0000000419027825 */ /* 0x042fe200078e0210 */
[----:B------:R1:W-:Y:S03]  /*c3500*/  @P5 STG.E [R12.64], R52 ;  /* 0x000000340c005986 */ /* 0x0003e6000c101908 */
[----:B--2---:R-:W-:Y:S01]  /*c3510*/  IMAD.WIDE R4, R25, 0x4, R18 ;  /* 0x0000000419047825 */ /* 0x004fe200078e0212 */
[----:B------:R2:W-:Y:S03]  /*c3520*/  @P1 STG.E [R2.64], R189 ;  /* 0x000000bd02001986 */ /* 0x0005e6000c101908 */
[----:B---3--:R-:W-:Y:S01]  /*c3530*/  IMAD.WIDE R8, R21, 0x4, R16 ;  /* 0x0000000415087825 */ /* 0x008fe200078e0210 */
[----:B------:R-:W-:Y:S01]  /*c3540*/  ISETP.LT.AND P5, PT, R204, c[0x0][0x178], !P3 ;  /* 0x00005e00cc007a0c */ /* 0x000fe20005fa1270 */
[----:B------:R3:W-:Y:S01]  /*c3550*/  @P6 STG.E [R4.64], R53 ;  /* 0x0000003504006986 */ /* 0x0007e2000c101908 */
[----:B------:R-:W-:-:S03]  /*c3560*/  ISETP.LT.AND P6, PT, R207, c[0x0][0x178], !P0 ;  /* 0x00005e00cf007a0c */ /* 0x000fc600047c1270 */
[----:B------:R4:W-:Y:S01]  /*c3570*/  @P4 STG.E [R8.64], R144 ;  /* 0x0000009008004986 */ /* 0x0009e2000c101908 */
[----:B------:R-:W-:Y:S01]  /*c3580*/  ISETP.LT.AND P4, PT, R204, c[0x0][0x178], !P0 ;  /* 0x00005e00cc007a0c */ /* 0x000fe20004781270 */
[C---:B-1----:R-:W-:Y:S01]  /*c3590*/  IMAD.WIDE R12, R21.reuse, 0x4, R18 ;  /* 0x00000004150c7825 */ /* 0x042fe200078e0212 */
[----:B------:R-:W-:Y:S02]  /*c35a0*/  IADD3 R0, R206, 0x1da, RZ ;  /* 0x000001dace007810 */ /* 0x000fe40007ffe0ff */
[----:B------:R-:W-:Y:S02]  /*c35b0*/  IADD3 R21, R21, c[0x0][0x198], RZ ;  /* 0x0000660015157a10 */ /* 0x000fe40007ffe0ff */
[----:B------:R-:W-:Y:S02]  /*c35c0*/  ISETP.GE.AND P2, PT, R0, c[0x0][0x17c], PT ;  /* 0x00005f0000007a0c */ /* 0x000fe40003f46270 */
[----:B------:R-:W-:Y:S01]  /*c35d0*/  IADD3 R0, R206, 0x1db, RZ ;  /* 0x000001dbce007810 */ /* 0x000fe20007ffe0ff */
[C---:B--2---:R-:W-:Y:S01]  /*c35e0*/  IMAD.WIDE R2, R21.reuse, 0x4, R16 ;  /* 0x0000000415027825 */ /* 0x044fe200078e0210 */
[----:B------:R1:W-:Y:S03]  /*c35f0*/  @P5 STG.E [R12.64], R56 ;  /* 0x000000380c005986 */ /* 0x0003e6000c101908 */
[----:B---3--:R-:W-:Y:S01]  /*c3600*/  IMAD.WIDE R4, R21, 0x4, R18 ;  /* 0x0000000415047825 */ /* 0x008fe200078e0212 */
[----:B------:R-:W-:Y:S01]  /*c3610*/  ISETP.GE.AND P3, PT, R0, c[0x0][0x17c], PT ;  /* 0x00005f0000007a0c */ /* 0x000fe20003f66270 */
[----:B------:R2:W-:Y:S01]  /*c3620*/  @P6 STG.E [R2.64], R145 ;  /* 0x0000009102006986 */ /* 0x0005e2000c101908 */
[----:B------:R-:W-:-:S02]  /*c3630*/  ISETP.LT.AND P5, PT, R207, c[0x0][0x178], !P2 ;  /* 0x00005e00cf007a0c */ /* 0x000fc400057a1270 */
[----:B------:R-:W-:Y:S01]  /*c3640*/  IADD3 R25, R21, c[0x0][0x198], RZ ;  /* 0x0000660015197a10 */ /* 0x000fe20007ffe0ff */
[----:B------:R3:W-:Y:S01]  /*c3650*/  @P4 STG.E [R4.64], R57 ;  /* 0x0000003904004986 */ /* 0x0007e2000c101908 */
[C---:B------:R-:W-:Y:S02]  /*c3660*/  ISETP.LT.AND P6, PT, R204.reuse, c[0x0][0x178], !P2 ;  /* 0x00005e00cc007a0c */ /* 0x040fe400057c1270 */
[----:B------:R-:W-:Y:S02]  /*c3670*/  ISETP.LT.AND P4, PT, R207, c[0x0][0x178], !P3 ;  /* 0x00005e00cf007a0c */ /* 0x000fe40005f81270 */
[----:B------:R-:W-:Y:S02]  /*c3680*/  ISETP.LT.AND P3, PT, R204, c[0x0][0x178], !P3 ;  /* 0x00005e00cc007a0c */ /* 0x000fe40005f61270 */
[----:B------:R-:W-:Y:S02]  /*c3690*/  IADD3 R0, R206, 0x1dc, RZ ;  /* 0x000001dcce007810 */ /* 0x000fe40007ffe0ff */
[C---:B------:R-:W-:Y:S01]  /*c36a0*/  IADD3 R29, R25.reuse, c[0x0][0x198], RZ ;  /* 0x00006600191d7a10 */ /* 0x040fe20007ffe0ff */
[----:B----4-:R-:W-:Y:S01]  /*c36b0*/  IMAD.WIDE R8, R25, 0x4, R16 ;  /* 0x0000000419087825 */ /* 0x010fe200078e0210 */
[----:B------:R-:W-:-:S02]  /*c36c0*/  ISETP.GE.AND P1, PT, R0, c[0x0][0x17c], PT ;  /* 0x00005f0000007a0c */ /* 0x000fc40003f26270 */
[----:B------:R-:W-:Y:S01]  /*c36d0*/  IADD3 R0, R206, 0x1dd, RZ ;  /* 0x000001ddce007810 */ /* 0x000fe20007ffe0ff */
[----:B-1----:R-:W-:Y:S01]  /*c36e0*/  IMAD.WIDE R12, R25, 0x4, R18 ;  /* 0x00000004190c7825 */ /* 0x002fe200078e0212 */
[----:B------:R1:W-:Y:S03]  /*c36f0*/  @P5 STG.E [R8.64], R160 ;  /* 0x000000a008005986 */ /* 0x0003e6000c101908 */
[----:B--2---:R-:W-:Y:S01]  /*c3700*/  IMAD.WIDE R2, R29, 0x4, R16 ;  /* 0x000000041d027825 */ /* 0x004fe200078e0210 */
[----:B------:R-:W-:-:S03]  /*c3710*/  ISETP.GE.AND P0, PT, R0, c[0x0][0x17c], PT ;  /* 0x00005f0000007a0c */ /* 0x000fc60003f06270 */
[----:B------:R-:W-:Y:S01]  /*c3720*/  IMAD.WIDE R20, R29, 0x4, R18 ;  /* 0x000000041d147825 */ /* 0x000fe200078e0212 */
[----:B------:R-:W-:Y:S01]  /*c3730*/  @P6 STG.E [R12.64], R60 ;  /* 0x0000003c0c006986 */ /* 0x000fe2000c101908 */
[----:B------:R-:W-:Y:S02]  /*c3740*/  ISETP.LT.AND P5, PT, R207, c[0x0][0x178], !P1 ;  /* 0x00005e00cf007a0c */ /* 0x000fe40004fa1270 */
[----:B------:R-:W-:Y:S01]  /*c3750*/  IADD3 R29, R29, c[0x0][0x198], RZ ;  /* 0x000066001d1d7a10 */ /* 0x000fe20007ffe0ff */
[----:B------:R2:W-:Y:S01]  /*c3760*/  @P4 STG.E [R2.64], R161 ;  /* 0x000000a102004986 */ /* 0x0005e2000c101908 */
[----:B------:R-:W-:-:S03]  /*c3770*/  ISETP.LT.AND P1, PT, R204, c[0x0][0x178], !P1 ;  /* 0x00005e00cc007a0c */ /* 0x000fc60004f21270 */
[----:B------:R4:W-:Y:S01]  /*c3780*/  @P3 STG.E [R20.64], R61 ;  /* 0x0000003d14003986 */ /* 0x0009e2000c101908 */
[----:B------:R-:W-:Y:S02]  /*c3790*/  ISETP.LT.AND P3, PT, R207, c[0x0][0x178], !P0 ;  /* 0x00005e00cf007a0c */ /* 0x000fe40004761270 */
[----:B------:R-:W-:Y:S02]  /*c37a0*/  ISETP.LT.AND P4, PT, R204, c[0x0][0x178], !P0 ;  /* 0x00005e00cc007a0c */ /* 0x000fe40004781270 */
[----:B------:R-:W-:Y:S02]  /*c37b0*/  IADD3 R0, R206, 0x1de, RZ ;  /* 0x000001dece007810 */ /* 0x000fe40007ffe0ff */
[C---:B------:R-:W-:Y:S01]  /*c37c0*/  IADD3 R25, R29.reuse, c[0x0][0x198], RZ ;  /* 0x000066001d197a10 */ /* 0x040fe20007ffe0ff */
[C---:B---3--:R-:W-:Y:S01]  /*c37d0*/  IMAD.WIDE R4, R29.reuse, 0x4, R16 ;  /* 0x000000041d047825 */ /* 0x048fe200078e0210 */
[----:B------:R-:W-:Y:S02]  /*c37e0*/  ISETP.GE.AND P2, PT, R0, c[0x0][0x17c], PT ;  /* 0x00005f0000007a0c */ /* 0x000fe40003f46270 */
[----:B------:R-:W-:Y:S01]  /*c37f0*/  IADD3 R0, R206, 0x1df, RZ ;  /* 0x000001dfce007810 */ /* 0x000fe20007ffe0ff */
[----:B-1----:R-:W-:Y:S01]  /*c3800*/  IMAD.WIDE R8, R29, 0x4, R18 ;  /* 0x000000041d087825 */ /* 0x002fe200078e0212 */
[----:B------:R1:W-:Y:S03]  /*c3810*/  @P5 STG.E [R4.64], R176 ;  /* 0x000000b004005986 */ /* 0x0003e6000c101908 */
[----:B--2---:R-:W-:Y:S01]  /*c3820*/  IMAD.WIDE R2, R25, 0x4, R16 ;  /* 0x0000000419027825 */ /* 0x004fe200078e0210 */
[----:B------:R-:W-:-:S03]  /*c3830*/  ISETP.GE.AND P6, PT, R0, c[0x0][0x17c], PT ;  /* 0x00005f0000007a0c */ /* 0x000fc60003fc6270 */
[----:B------:R-:W-:Y:S01]  /*c3840*/  IMAD.WIDE R12, R25, 0x4, R18 ;  /* 0x00000004190c7825 */ /* 0x000fe200078e0212 */
[----:B------:R-:W-:Y:S01]  /*c3850*/  ISETP.LT.AND P5, PT, R207, c[0x0][0x178], !P2 ;  /* 0x00005e00cf007a0c */ /* 0x000fe200057a1270 */
[----:B------:R2:W-:Y:S01]  /*c3860*/  @P1 STG.E [R8.64], R64 ;  /* 0x0000004008001986 */ /* 0x0005e2000c101908 */
[----:B------:R-:W-:Y:S02]  /*c3870*/  IADD3 R25, R25, c[0x0][0x198], RZ ;  /* 0x0000660019197a10 */ /* 0x000fe40007ffe0ff */
[----:B------:R-:W-:Y:S01]  /*c3880*/  ISETP.LT.AND P2, PT, R204, c[0x0][0x178], !P2 ;  /* 0x00005e00cc007a0c */ /* 0x000fe20005741270 */
[----:B------:R3:W-:Y:S01]  /*c3890*/  @P3 STG.E [R2.64], R177 ;  /* 0x000000b102003986 */ /* 0x0007e2000c101908 */
[----:B------:R-:W-:-:S03]  /*c38a0*/  IADD3 R0, R206, 0x1e0, RZ ;  /* 0x000001e0ce007810 */ /* 0x000fc60007ffe0ff */
[----:B------:R3:W-:Y:S01]  /*c38b0*/  @P4 STG.E [R12.64], R65 ;  /* 0x000000410c004986 */ /* 0x0007e2000c101908 */
[----:B------:R-:W-:Y:S02]  /*c38c0*/  ISETP.LT.AND P4, PT, R207, c[0x0][0x178], !P6 ;  /* 0x00005e00cf007a0c */ /* 0x000fe40007781270 */
[----:B------:R-:W-:Y:S02]  /*c38d0*/  ISETP.LT.AND P6, PT, R204, c[0x0][0x178], !P6 ;  /* 0x00005e00cc007a0c */ /* 0x000fe400077c1270 */
[C---:B----4-:R-:W-:Y:S01]  /*c38e0*/  IADD3 R21, R25.reuse, c[0x0][0x198], RZ ;  /* 0x0000660019157a10 */ /* 0x050fe20007ffe0ff */
[C---:B-1----:R-:W-:Y:S01]  /*c38f0*/  IMAD.WIDE R4, R25.reuse, 0x4, R16 ;  /* 0x0000000419047825 */ /* 0x042fe200078e0210 */
[----:B------:R-:W-:Y:S02]  /*c3900*/  ISETP.GE.AND P0, PT, R0, c[0x0][0x17c], PT ;  /* 0x00005f0000007a0c */ /* 0x000fe40003f06270 */
[----:B------:R-:W-:Y:S01]  /*c3910*/  IADD3 R0, R206, 0x1e1, RZ ;  /* 0x000001e1ce007810 */ /* 0x000fe20007ffe0ff */
[----:B--2---:R-:W-:Y:S01]  /*c3920*/  IMAD.WIDE R8, R25, 0x4, R18 ;  /* 0x0000000419087825 */ /* 0x004fe200078e0212 */
[----:B------:R1:W-:Y:S03]  /*c3930*/  @P5 STG.E [R4.64], R192 ;  /* 0x000000c004005986 */ /* 0x0003e6000c101908 */
[----:B---3--:R-:W-:Y:S01]  /*c3940*/  IMAD.WIDE R2, R21, 0x4, R16 ;  /* 0x0000000415027825 */ /* 0x008fe200078e0210 */
[----:B------:R-:W-:Y:S01]  /*c3950*/  ISETP.GE.AND P1, PT, R0, c[0x0][0x17c], PT ;  /* 0x00005f0000007a0c */ /* 0x000fe20003f26270 */
[----:B------:R2:W-:Y:S01]  /*c3960*/  @P2 STG.E [R8.64], R68 ;  /* 0x0000004408002986 */ /* 0x0005e2000c101908 */
[----:B------:R-:W-:Y:S01]  /*c3970*/  ISETP.LT.AND P5, PT, R207, c[0x0][0x178], !P0 ;  /* 0x00005e00cf007a0c */ /* 0x000fe200047a1270 */
[C---:B------:R-:W-:Y:S01]  /*c3980*/  IMAD.WIDE R12, R21.reuse, 0x4, R18 ;  /* 0x00000004150c7825 */ /* 0x040fe200078e0212 */
[----:B------:R-:W-:Y:S01]  /*c3990*/  IADD3 R21, R21, c[0x0][0x198], RZ ;  /* 0x0000660015157a10 */ /* 0x000fe20007ffe0ff */
[----:B------:R3:W-:Y:S01]  /*c39a0*/  @P4 STG.E [R2.64], R193 ;  /* 0x000000c102004986 */ /* 0x0007e2000c101908 */
[----:B------:R-:W-:-:S02]  /*c39b0*/  ISETP.LT.AND P0, PT, R204, c[0x0][0x178], !P0 ;  /* 0x00005e00cc007a0c */ /* 0x000fc40004701270 */
[----:B------:R-:W-:Y:S01]  /*c39c0*/  ISETP.LT.AND P4, PT, R207, c[0x0][0x178], !P1 ;  /* 0x00005e00cf007a0c */ /* 0x000fe20004f81270 */
[----:B------:R4:W-:Y:S01]  /*c39d0*/  @P6 STG.E [R12.64], R69 ;  /* 0x000000450c006986 */ /* 0x0009e2000c101908 */
[----:B------:R-:W-:Y:S02]  /*c39e0*/  IADD3 R0, R206, 0x1e2, RZ ;  /* 0x000001e2ce007810 */ /* 0x000fe40007ffe0ff */
[----:B------:R-:W-:Y:S02]  /*c39f0*/  ISETP.LT.AND P6, PT, R204, c[0x0][0x178], !P1 ;  /* 0x00005e00cc007a0c */ /* 0x000fe40004fc1270 */
[C---:B------:R-:W-:Y:S01]  /*c3a00*/  IADD3 R25, R21.reuse, c[0x0][0x198], RZ ;  /* 0x0000660015197a10 */ /* 0x040fe20007ffe0ff */
        /* <DEDUP_REMOVED lines=9> */
[C---:B----4-:R-:W-:Y:S01]  /*c3aa0*/  IMAD.WIDE R12, R25.reuse, 0x4, R18 ;  /* 0x00000004190c7825 */ /* 0x050fe200078e0212 */
        /* <DEDUP_REMOVED lines=198> */
[----:B------:R-:W-:Y:S01]  /*c4710*/  IADD3 R0, R206, 0x1fa, RZ ;  /* 0x000001face007810 */ /* 0x000fe20007ffe0ff */
[----:B------:R3:W-:Y:S01]  /*c4720*/  @P4 STG.E [R2.64], R191 ;  /* 0x000000bf02004986 */ /* 0x0007e2000c101908 */
[----:B------:R-:W-:-:S02]  /*c4730*/  IADD3 R11, R11, c[0x0][0x198], RZ ;  /* 0x000066000b0b7a10 */ /* 0x000fc40007ffe0ff */
[----:B------:R-:W-:Y:S01]  /*c4740*/  ISETP.LT.AND P0, PT, R204, c[0x0][0x178], !P0 ;  /* 0x00005e00cc007a0c */ /* 0x000fe20004701270 */
[----:B------:R4:W-:Y:S01]  /*c4750*/  @P6 STG.E [R6.64], R55 ;  /* 0x0000003706006986 */ /* 0x0009e2000c101908 */
[----:B------:R-:W-:Y:S02]  /*c4760*/  ISETP.LT.AND P4, PT, R207, c[0x0][0x178], !P1 ;  /* 0x00005e00cf007a0c */ /* 0x000fe40004f81270 */
[----:B------:R-:W-:Y:S02]  /*c4770*/  ISETP.GE.AND P3, PT, R0, c[0x0][0x17c], PT ;  /* 0x00005f0000007a0c */ /* 0x000fe40003f66270 */
[----:B------:R-:W-:Y:S02]  /*c4780*/  ISETP.LT.AND P6, PT, R204, c[0x0][0x178], !P1 ;  /* 0x00005e00cc007a0c */ /* 0x000fe40004fc1270 */
[----:B------:R-:W-:Y:S02]  /*c4790*/  IADD3 R0, R206, 0x1fb, RZ ;  /* 0x000001fbce007810 */ /* 0x000fe40007ffe0ff */
[C---:B------:R-:W-:Y:S01]  /*c47a0*/  IADD3 R13, R11.reuse, c[0x0][0x198], RZ ;  /* 0x000066000b0d7a10 */ /* 0x040fe20007ffe0ff */
[----:B-1----:R-:W-:Y:S01]  /*c47b0*/  IMAD.WIDE R4, R11, 0x4, R16 ;  /* 0x000000040b047825 */ /* 0x002fe200078e0210 */
[----:B------:R-:W-:-:S02]  /*c47c0*/  ISETP.GE.AND P2, PT, R0, c[0x0][0x17c], PT ;  /* 0x00005f0000007a0c */ /* 0x000fc40003f46270 */
[----:B------:R-:W-:Y:S01]  /*c47d0*/  IADD3 R0, R206, 0x1fc, RZ ;  /* 0x000001fcce007810 */ /* 0x000fe20007ffe0ff */
[----:B--2---:R-:W-:Y:S01]  /*c47e0*/  IMAD.WIDE R8, R11, 0x4, R18 ;  /* 0x000000040b087825 */ /* 0x004fe200078e0212 */
[----:B------:R1:W-:Y:S03]  /*c47f0*/  @P5 STG.E [R4.64], R146 ;  /* 0x0000009204005986 */ /* 0x0003e6000c101908 */
[----:B---3--:R-:W-:Y:S01]  /*c4800*/  IMAD.WIDE R2, R13, 0x4, R16 ;  /* 0x000000040d027825 */ /* 0x008fe200078e0210 */
[----:B------:R-:W-:Y:S01]  /*c4810*/  ISETP.LT.AND P5, PT, R207, c[0x0][0x178], !P3 ;  /* 0x00005e00cf007a0c */ /* 0x000fe20005fa1270 */
[----:B------:R-:W-:Y:S02]  /*c4820*/  @P0 STG.E [R8.64], R58 ;  /* 0x0000003a08000986 */ /* 0x000fe4000c101908 */
[C---:B----4-:R-:W-:Y:S01]  /*c4830*/  IMAD.WIDE R6, R13.reuse, 0x4, R18 ;  /* 0x000000040d067825 */ /* 0x050fe200078e0212 */
[----:B------:R-:W-:Y:S01]  /*c4840*/  IADD3 R13, R13, c[0x0][0x198], RZ ;  /* 0x000066000d0d7a10 */ /* 0x000fe20007ffe0ff */
[----:B------:R2:W-:Y:S01]  /*c4850*/  @P4 STG.E [R2.64], R147 ;  /* 0x0000009302004986 */ /* 0x0005e2000c101908 */
[----:B------:R-:W-:-:S02]  /*c4860*/  ISETP.GE.AND P1, PT, R0, c[0x0][0x17c], PT ;  /* 0x00005f0000007a0c */ /* 0x000fc40003f26270 */
[C---:B------:R-:W-:Y:S01]  /*c4870*/  ISETP.LT.AND P3, PT, R204.reuse, c[0x0][0x178], !P3 ;  /* 0x00005e00cc007a0c */ /* 0x040fe20005f61270 */
[----:B------:R3:W-:Y:S01]  /*c4880*/  @P6 STG.E [R6.64], R59 ;  /* 0x0000003b06006986 */ /* 0x0007e2000c101908 */
[----:B------:R-:W-:Y:S02]  /*c4890*/  ISETP.LT.AND P4, PT, R207, c[0x0][0x178], !P2 ;  /* 0x00005e00cf007a0c */ /* 0x000fe40005781270 */
[----:B------:R-:W-:Y:S02]  /*c48a0*/  ISETP.LT.AND P2, PT, R204, c[0x0][0x178], !P2 ;  /* 0x00005e00cc007a0c */ /* 0x000fe40005741270 */
[----:B------:R-:W-:Y:S02]  /*c48b0*/  IADD3 R11, R13, c[0x0][0x198], RZ ;  /* 0x000066000d0b7a10 */ /* 0x000fe40007ffe0ff */
[----:B------:R-:W-:Y:S02]  /*c48c0*/  IADD3 R0, R206, 0x1fd, RZ ;  /* 0x000001fdce007810 */ /* 0x000fe40007ffe0ff */
[----:B------:R-:W-:Y:S01]  /*c48d0*/  ISETP.LT.AND P6, PT, R207, c[0x0][0x178], !P1 ;  /* 0x00005e00cf007a0c */ /* 0x000fe20004fc1270 */
[----:B-1----:R-:W-:Y:S01]  /*c48e0*/  IMAD.WIDE R4, R13, 0x4, R16 ;  /* 0x000000040d047825 */ /* 0x002fe200078e0210 */
[----:B------:R-:W-:-:S02]  /*c48f0*/  IADD3 R15, R11, c[0x0][0x198], RZ ;  /* 0x000066000b0f7a10 */ /* 0x000fc40007ffe0ff */
[----:B------:R-:W-:Y:S01]  /*c4900*/  ISETP.GE.AND P0, PT, R0, c[0x0][0x17c], PT ;  /* 0x00005f0000007a0c */ /* 0x000fe20003f06270 */
[----:B--2---:R-:W-:Y:S01]  /*c4910*/  IMAD.WIDE R2, R13, 0x4, R18 ;  /* 0x000000040d027825 */ /* 0x004fe200078e0212 */
[----:B------:R-:W-:Y:S01]  /*c4920*/  IADD3 R0, R206, 0x1fe, RZ ;  /* 0x000001fece007810 */ /* 0x000fe20007ffe0ff */
[----:B------:R-:W-:Y:S02]  /*c4930*/  @P5 STG.E [R4.64], R162 ;  /* 0x000000a204005986 */ /* 0x000fe4000c101908 */
[----:B---3--:R-:W-:Y:S01]  /*c4940*/  IMAD.WIDE R6, R11, 0x4, R16 ;  /* 0x000000040b067825 */ /* 0x008fe200078e0210 */
[----:B------:R-:W-:-:S03]  /*c4950*/  ISETP.GE.AND P5, PT, R0, c[0x0][0x17c], PT ;  /* 0x00005f0000007a0c */ /* 0x000fc60003fa6270 */
[----:B------:R-:W-:Y:S01]  /*c4960*/  IMAD.WIDE R8, R11, 0x4, R18 ;  /* 0x000000040b087825 */ /* 0x000fe200078e0212 */
[----:B------:R-:W-:Y:S01]  /*c4970*/  IADD3 R0, R206, 0x1ff, RZ ;  /* 0x000001ffce007810 */ /* 0x000fe20007ffe0ff */
[----:B------:R1:W-:Y:S02]  /*c4980*/  @P3 STG.E [R2.64], R62 ;  /* 0x0000003e02003986 */ /* 0x0003e4000c101908 */
[C---:B------:R-:W-:Y:S02]  /*c4990*/  IMAD.WIDE R10, R15.reuse, 0x4, R16 ;  /* 0x000000040f0a7825 */ /* 0x040fe400078e0210 */
[----:B------:R2:W-:Y:S01]  /*c49a0*/  @P4 STG.E [R6.64], R163 ;  /* 0x000000a306004986 */ /* 0x0005e2000c101908 */
[----:B------:R-:W-:Y:S02]  /*c49b0*/  IADD3 R13, R15, c[0x0][0x198], RZ ;  /* 0x000066000f0d7a10 */ /* 0x000fe40007ffe0ff */
[----:B------:R-:W-:Y:S01]  /*c49c0*/  ISETP.LT.AND P1, PT, R204, c[0x0][0x178], !P1 ;  /* 0x00005e00cc007a0c */ /* 0x000fe20004f21270 */
[----:B------:R3:W-:Y:S01]  /*c49d0*/  @P2 STG.E [R8.64], R63 ;  /* 0x0000003f08002986 */ /* 0x0007e2000c101908 */
[----:B------:R-:W-:-:S03]  /*c49e0*/  ISETP.GE.AND P3, PT, R0, c[0x0][0x17c], PT ;  /* 0x00005f0000007a0c */ /* 0x000fc60003f66270 */
[----:B------:R4:W-:Y:S01]  /*c49f0*/  @P6 STG.E [R10.64], R178 ;  /* 0x000000b20a006986 */ /* 0x0009e2000c101908 */
[C---:B------:R-:W-:Y:S02]  /*c4a00*/  ISETP.LT.AND P6, PT, R207.reuse, c[0x0][0x178], !P0 ;  /* 0x00005e00cf007a0c */ /* 0x040fe400047c1270 */
[C---:B------:R-:W-:Y:S02]  /*c4a10*/  ISETP.LT.AND P0, PT, R204.reuse, c[0x0][0x178], !P0 ;  /* 0x00005e00cc007a0c */ /* 0x040fe40004701270 */
[----:B------:R-:W-:Y:S02]  /*c4a20*/  ISETP.LT.AND P4, PT, R207, c[0x0][0x178], !P5 ;  /* 0x00005e00cf007a0c */ /* 0x000fe40006f81270 */
[----:B------:R-:W-:Y:S02]  /*c4a30*/  IADD3 R21, R13, c[0x0][0x198], RZ ;  /* 0x000066000d157a10 */ /* 0x000fe40007ffe0ff */
[C---:B------:R-:W-:Y:S02]  /*c4a40*/  ISETP.LT.AND P5, PT, R204.reuse, c[0x0][0x178], !P5 ;  /* 0x00005e00cc007a0c */ /* 0x040fe40006fa1270 */
[----:B------:R-:W-:Y:S01]  /*c4a50*/  ISETP.LT.AND P2, PT, R207, c[0x0][0x178], !P3 ;  /* 0x00005e00cf007a0c */ /* 0x000fe20005f41270 */
[----:B-1----:R-:W-:Y:S01]  /*c4a60*/  IMAD.WIDE R2, R15, 0x4, R18 ;  /* 0x000000040f027825 */ /* 0x002fe200078e0212 */
[----:B------:R-:W-:-:S02]  /*c4a70*/  ISETP.LT.AND P3, PT, R204, c[0x0][0x178], !P3 ;  /* 0x00005e00cc007a0c */ /* 0x000fc40005f61270 */
[----:B------:R-:W-:Y:S01]  /*c4a80*/  IADD3 R15, R21, c[0x0][0x198], RZ ;  /* 0x00006600150f7a10 */ /* 0x000fe20007ffe0ff */
[C---:B------:R-:W-:Y:S01]  /*c4a90*/  IMAD.WIDE R4, R13.reuse, 0x4, R16 ;  /* 0x000000040d047825 */ /* 0x040fe200078e0210 */
[----:B------:R1:W-:Y:S03]  /*c4aa0*/  @P1 STG.E [R2.64], R66 ;  /* 0x0000004202001986 */ /* 0x0003e6000c101908 */
[----:B--2---:R-:W-:Y:S01]  /*c4ab0*/  IMAD.WIDE R6, R13, 0x4, R18 ;  /* 0x000000040d067825 */ /* 0x004fe200078e0212 */
[----:B------:R1:W-:Y:S03]  /*c4ac0*/  @P6 STG.E [R4.64], R179 ;  /* 0x000000b304006986 */ /* 0x0003e6000c101908 */
[C---:B---3--:R-:W-:Y:S01]  /*c4ad0*/  IMAD.WIDE R8, R21.reuse, 0x4, R16 ;  /* 0x0000000415087825 */ /* 0x048fe200078e0210 */
[----:B------:R1:W-:Y:S03]  /*c4ae0*/  @P0 STG.E [R6.64], R67 ;  /* 0x0000004306000986 */ /* 0x0003e6000c101908 */
[----:B----4-:R-:W-:Y:S01]  /*c4af0*/  IMAD.WIDE R10, R21, 0x4, R18 ;  /* 0x00000004150a7825 */ /* 0x010fe200078e0212 */
[----:B------:R1:W-:Y:S03]  /*c4b00*/  @P4 STG.E [R8.64], R194 ;  /* 0x000000c208004986 */ /* 0x0003e6000c101908 */
[C---:B------:R-:W-:Y:S01]  /*c4b10*/  IMAD.WIDE R16, R15.reuse, 0x4, R16 ;  /* 0x000000040f107825 */ /* 0x040fe200078e0210 */
[----:B------:R1:W-:Y:S04]  /*c4b20*/  @P5 STG.E [R10.64], R70 ;  /* 0x000000460a005986 */ /* 0x0003e8000c101908 */
[----:B------:R1:W-:Y:S01]  /*c4b30*/  @P2 STG.E [R16.64], R195 ;  /* 0x000000c310002986 */ /* 0x0003e2000c101908 */
[----:B------:R-:W-:Y:S01]  /*c4b40*/  IMAD.WIDE R18, R15, 0x4, R18 ;  /* 0x000000040f127825 */ /* 0x000fe200078e0212 */
[----:B------:R-:W-:Y:S06]  /*c4b50*/  @!P3 EXIT ;  /* 0x000000000000b94d */ /* 0x000fec0003800000 */
[----:B------:R-:W-:Y:S01]  /*c4b60*/  STG.E [R18.64], R71 ;  /* 0x0000004712007986 */ /* 0x000fe2000c101908 */
[----:B------:R-:W-:Y:S05]  /*c4b70*/  EXIT ;  /* 0x000000000000794d */ /* 0x000fea0003800000 */
.L_x_3:
[----:B------:R-:W-:-:S00]  /*c4b80*/  BRA `(.L_x_3) ;  /* 0xfffffff000007947 */ /* 0x000fc0000383ffff */
[----:B------:R-:W-:-:S00]  /*c4b90*/  NOP ;  /* 0x0000000000007918 */ /* 0x000fc00000000000 */
        /* <DEDUP_REMOVED lines=14> */
.L_x_4:


//--------------------- .nv.shared.matmul_kernel  --------------------------
	.section	.nv.shared.matmul_kernel,"aw",@nobits
	.sectionflags	@""
	.align	16
